//
// Generated by NVIDIA NVVM Compiler
//
// Compiler Build ID: CL-36424714
// Cuda compilation tools, release 13.0, V13.0.88
// Based on NVVM 20.0.0
//

.version 9.0
.target sm_100
.address_size 64

	// .globl	_Z16reduction_KerneliPfS_
// _ZZN3cub18CUB_300001_SM_10006detail6reduce28DeviceReduceSingleTileKernelINS2_10policy_hubIfjN4cuda3std3__44plusIfEEE10Policy1000EN6thrust24THRUST_300001_SM_1000_NS10device_ptrIfEEPfjS9_ffNS7_10__identityEEEvT0_T1_T2_T3_T4_T6_E12temp_storage has been demoted
// _ZZN3cub18CUB_300001_SM_10006detail6reduce18DeviceReduceKernelINS2_10policy_hubIfjN4cuda3std3__44plusIfEEE10Policy1000EN6thrust24THRUST_300001_SM_1000_NS10device_ptrIfEEjS9_fNS7_10__identityEEEvT0_PT3_T1_NS0_13GridEvenShareISK_EET2_T4_E12temp_storage has been demoted
// _ZZN3cub18CUB_300001_SM_10006detail6reduce28DeviceReduceSingleTileKernelINS2_10policy_hubIfjN4cuda3std3__44plusIfEEE10Policy1000EPfSC_iS9_ffNS7_10__identityEEEvT0_T1_T2_T3_T4_T6_E12temp_storage has been demoted
// _ZZN3cub18CUB_300001_SM_10006detail6reduce28DeviceReduceSingleTileKernelINS2_10policy_hubIfyN4cuda3std3__44plusIfEEE10Policy1000EN6thrust24THRUST_300001_SM_1000_NS10device_ptrIfEEPfyS9_ffNS7_10__identityEEEvT0_T1_T2_T3_T4_T6_E12temp_storage has been demoted
// _ZZN3cub18CUB_300001_SM_10006detail6reduce18DeviceReduceKernelINS2_10policy_hubIfyN4cuda3std3__44plusIfEEE10Policy1000EN6thrust24THRUST_300001_SM_1000_NS10device_ptrIfEEyS9_fNS7_10__identityEEEvT0_PT3_T1_NS0_13GridEvenShareISK_EET2_T4_E12temp_storage has been demoted
// _ZZN3cub18CUB_300001_SM_10006detail6reduce28DeviceReduceSingleTileKernelINS2_10policy_hubIfyN4cuda3std3__44plusIfEEE10Policy1000EPfSC_iS9_ffNS7_10__identityEEEvT0_T1_T2_T3_T4_T6_E12temp_storage has been demoted
.global .align 1 .b8 _ZN34_INTERNAL_fb054817_4_k_cu_6f68b1fb4cuda3std3__45__cpo5beginE[1];
.global .align 1 .b8 _ZN34_INTERNAL_fb054817_4_k_cu_6f68b1fb4cuda3std3__45__cpo3endE[1];
.global .align 1 .b8 _ZN34_INTERNAL_fb054817_4_k_cu_6f68b1fb4cuda3std3__45__cpo6cbeginE[1];
.global .align 1 .b8 _ZN34_INTERNAL_fb054817_4_k_cu_6f68b1fb4cuda3std3__45__cpo4cendE[1];
.global .align 1 .b8 _ZN34_INTERNAL_fb054817_4_k_cu_6f68b1fb4cuda3std3__45__cpo6rbeginE[1];
.global .align 1 .b8 _ZN34_INTERNAL_fb054817_4_k_cu_6f68b1fb4cuda3std3__45__cpo4rendE[1];
.global .align 1 .b8 _ZN34_INTERNAL_fb054817_4_k_cu_6f68b1fb4cuda3std3__45__cpo7crbeginE[1];
.global .align 1 .b8 _ZN34_INTERNAL_fb054817_4_k_cu_6f68b1fb4cuda3std3__45__cpo5crendE[1];
.global .align 1 .b8 _ZN34_INTERNAL_fb054817_4_k_cu_6f68b1fb4cuda3std3__436_GLOBAL__N__fb054817_4_k_cu_6f68b1fb6ignoreE[1];
.global .align 1 .b8 _ZN34_INTERNAL_fb054817_4_k_cu_6f68b1fb4cuda3std3__419piecewise_constructE[1];
.global .align 1 .b8 _ZN34_INTERNAL_fb054817_4_k_cu_6f68b1fb4cuda3std3__48in_placeE[1];
.global .align 1 .b8 _ZN34_INTERNAL_fb054817_4_k_cu_6f68b1fb4cuda3std3__420unreachable_sentinelE[1];
.global .align 1 .b8 _ZN34_INTERNAL_fb054817_4_k_cu_6f68b1fb4cuda3std3__47nulloptE[1];
.global .align 1 .b8 _ZN34_INTERNAL_fb054817_4_k_cu_6f68b1fb4cuda3std3__48unexpectE[1];
.global .align 1 .b8 _ZN34_INTERNAL_fb054817_4_k_cu_6f68b1fb4cuda3std6ranges3__45__cpo4swapE[1];
.global .align 1 .b8 _ZN34_INTERNAL_fb054817_4_k_cu_6f68b1fb4cuda3std6ranges3__45__cpo9iter_moveE[1];
.global .align 1 .b8 _ZN34_INTERNAL_fb054817_4_k_cu_6f68b1fb4cuda3std6ranges3__45__cpo5beginE[1];
.global .align 1 .b8 _ZN34_INTERNAL_fb054817_4_k_cu_6f68b1fb4cuda3std6ranges3__45__cpo3endE[1];
.global .align 1 .b8 _ZN34_INTERNAL_fb054817_4_k_cu_6f68b1fb4cuda3std6ranges3__45__cpo6cbeginE[1];
.global .align 1 .b8 _ZN34_INTERNAL_fb054817_4_k_cu_6f68b1fb4cuda3std6ranges3__45__cpo4cendE[1];
.global .align 1 .b8 _ZN34_INTERNAL_fb054817_4_k_cu_6f68b1fb4cuda3std6ranges3__45__cpo7advanceE[1];
.global .align 1 .b8 _ZN34_INTERNAL_fb054817_4_k_cu_6f68b1fb4cuda3std6ranges3__45__cpo9iter_swapE[1];
.global .align 1 .b8 _ZN34_INTERNAL_fb054817_4_k_cu_6f68b1fb4cuda3std6ranges3__45__cpo4nextE[1];
.global .align 1 .b8 _ZN34_INTERNAL_fb054817_4_k_cu_6f68b1fb4cuda3std6ranges3__45__cpo4prevE[1];
.global .align 1 .b8 _ZN34_INTERNAL_fb054817_4_k_cu_6f68b1fb4cuda3std6ranges3__45__cpo4dataE[1];
.global .align 1 .b8 _ZN34_INTERNAL_fb054817_4_k_cu_6f68b1fb4cuda3std6ranges3__45__cpo5cdataE[1];
.global .align 1 .b8 _ZN34_INTERNAL_fb054817_4_k_cu_6f68b1fb4cuda3std6ranges3__45__cpo4sizeE[1];
.global .align 1 .b8 _ZN34_INTERNAL_fb054817_4_k_cu_6f68b1fb4cuda3std6ranges3__45__cpo5ssizeE[1];
.global .align 1 .b8 _ZN34_INTERNAL_fb054817_4_k_cu_6f68b1fb4cuda3std6ranges3__45__cpo8distanceE[1];
.global .align 1 .b8 _ZN34_INTERNAL_fb054817_4_k_cu_6f68b1fb6thrust24THRUST_300001_SM_1000_NS8cuda_cub3parE[1];
.global .align 1 .b8 _ZN34_INTERNAL_fb054817_4_k_cu_6f68b1fb6thrust24THRUST_300001_SM_1000_NS8cuda_cub10par_nosyncE[1];
.global .align 1 .b8 _ZN34_INTERNAL_fb054817_4_k_cu_6f68b1fb6thrust24THRUST_300001_SM_1000_NS6system6detail10sequential3seqE[1];
.global .align 1 .b8 _ZN34_INTERNAL_fb054817_4_k_cu_6f68b1fb6thrust24THRUST_300001_SM_1000_NS12placeholders2_1E[1];
.global .align 1 .b8 _ZN34_INTERNAL_fb054817_4_k_cu_6f68b1fb6thrust24THRUST_300001_SM_1000_NS12placeholders2_2E[1];
.global .align 1 .b8 _ZN34_INTERNAL_fb054817_4_k_cu_6f68b1fb6thrust24THRUST_300001_SM_1000_NS12placeholders2_3E[1];
.global .align 1 .b8 _ZN34_INTERNAL_fb054817_4_k_cu_6f68b1fb6thrust24THRUST_300001_SM_1000_NS12placeholders2_4E[1];
.global .align 1 .b8 _ZN34_INTERNAL_fb054817_4_k_cu_6f68b1fb6thrust24THRUST_300001_SM_1000_NS12placeholders2_5E[1];
.global .align 1 .b8 _ZN34_INTERNAL_fb054817_4_k_cu_6f68b1fb6thrust24THRUST_300001_SM_1000_NS12placeholders2_6E[1];
.global .align 1 .b8 _ZN34_INTERNAL_fb054817_4_k_cu_6f68b1fb6thrust24THRUST_300001_SM_1000_NS12placeholders2_7E[1];
.global .align 1 .b8 _ZN34_INTERNAL_fb054817_4_k_cu_6f68b1fb6thrust24THRUST_300001_SM_1000_NS12placeholders2_8E[1];
.global .align 1 .b8 _ZN34_INTERNAL_fb054817_4_k_cu_6f68b1fb6thrust24THRUST_300001_SM_1000_NS12placeholders2_9E[1];
.global .align 1 .b8 _ZN34_INTERNAL_fb054817_4_k_cu_6f68b1fb6thrust24THRUST_300001_SM_1000_NS12placeholders3_10E[1];
.global .align 1 .b8 _ZN34_INTERNAL_fb054817_4_k_cu_6f68b1fb6thrust24THRUST_300001_SM_1000_NS3seqE[1];
.extern .shared .align 16 .b8 sh_Data[];

.visible .entry _Z16reduction_KerneliPfS_(
	.param .u32 _Z16reduction_KerneliPfS__param_0,
	.param .u64 .ptr .align 1 _Z16reduction_KerneliPfS__param_1,
	.param .u64 .ptr .align 1 _Z16reduction_KerneliPfS__param_2
)
{
	.reg .pred 	%p<5>;
	.reg .b32 	%r<16>;
	.reg .b32 	%f<6>;
	.reg .b64 	%rd<9>;

	ld.param.u64 	%rd2, [_Z16reduction_KerneliPfS__param_1];
	ld.param.u64 	%rd1, [_Z16reduction_KerneliPfS__param_2];
	cvta.to.global.u64 	%rd3, %rd2;
	mov.u32 	%r1, %ctaid.x;
	mov.u32 	%r2, %ntid.x;
	mov.u32 	%r3, %tid.x;
	mad.lo.s32 	%r7, %r1, %r2, %r3;
	mul.wide.s32 	%rd4, %r7, 4;
	add.s64 	%rd5, %rd3, %rd4;
	ld.global.f32 	%f1, [%rd5];
	shl.b32 	%r8, %r3, 2;
	mov.u32 	%r9, sh_Data;
	add.s32 	%r4, %r9, %r8;
	st.shared.f32 	[%r4], %f1;
	bar.sync 	0;
	setp.lt.u32 	%p1, %r2, 2;
	@%p1 bra 	$L__BB0_5;
	mov.b32 	%r15, 1;
$L__BB0_2:
	shl.b32 	%r6, %r15, 1;
	add.s32 	%r11, %r6, -1;
	and.b32  	%r12, %r11, %r3;
	setp.ne.s32 	%p2, %r12, 0;
	@%p2 bra 	$L__BB0_4;
	shl.b32 	%r13, %r15, 2;
	add.s32 	%r14, %r4, %r13;
	ld.shared.f32 	%f2, [%r14];
	ld.shared.f32 	%f3, [%r4];
	add.f32 	%f4, %f2, %f3;
	st.shared.f32 	[%r4], %f4;
$L__BB0_4:
	bar.sync 	0;
	setp.lt.u32 	%p3, %r6, %r2;
	mov.u32 	%r15, %r6;
	@%p3 bra 	$L__BB0_2;
$L__BB0_5:
	setp.ne.s32 	%p4, %r3, 0;
	@%p4 bra 	$L__BB0_7;
	ld.shared.f32 	%f5, [sh_Data];
	cvta.to.global.u64 	%rd6, %rd1;
	mul.wide.u32 	%rd7, %r1, 4;
	add.s64 	%rd8, %rd6, %rd7;
	st.global.f32 	[%rd8], %f5;
$L__BB0_7:
	ret;

}
	// .globl	_Z25reduction_Kernel_improvediPfS_
.visible .entry _Z25reduction_Kernel_improvediPfS_(
	.param .u32 _Z25reduction_Kernel_improvediPfS__param_0,
	.param .u64 .ptr .align 1 _Z25reduction_Kernel_improvediPfS__param_1,
	.param .u64 .ptr .align 1 _Z25reduction_Kernel_improvediPfS__param_2
)
{
	.reg .pred 	%p<5>;
	.reg .b32 	%r<16>;
	.reg .b32 	%f<8>;
	.reg .b64 	%rd<11>;

	ld.param.u64 	%rd2, [_Z25reduction_Kernel_improvediPfS__param_1];
	ld.param.u64 	%rd1, [_Z25reduction_Kernel_improvediPfS__param_2];
	cvta.to.global.u64 	%rd3, %rd2;
	mov.u32 	%r1, %ctaid.x;
	mov.u32 	%r15, %ntid.x;
	mul.lo.s32 	%r7, %r1, %r15;
	shl.b32 	%r8, %r7, 1;
	mov.u32 	%r3, %tid.x;
	add.s32 	%r9, %r8, %r3;
	mul.wide.s32 	%rd4, %r9, 4;
	add.s64 	%rd5, %rd3, %rd4;
	ld.global.f32 	%f1, [%rd5];
	add.s32 	%r10, %r9, %r15;
	mul.wide.u32 	%rd6, %r10, 4;
	add.s64 	%rd7, %rd3, %rd6;
	ld.global.f32 	%f2, [%rd7];
	add.f32 	%f3, %f1, %f2;
	shl.b32 	%r11, %r3, 2;
	mov.u32 	%r12, sh_Data;
	add.s32 	%r4, %r12, %r11;
	st.shared.f32 	[%r4], %f3;
	bar.sync 	0;
	setp.lt.u32 	%p1, %r15, 2;
	@%p1 bra 	$L__BB1_4;
$L__BB1_1:
	shr.u32 	%r6, %r15, 1;
	setp.ge.u32 	%p2, %r3, %r6;
	@%p2 bra 	$L__BB1_3;
	shl.b32 	%r13, %r6, 2;
	add.s32 	%r14, %r4, %r13;
	ld.shared.f32 	%f4, [%r14];
	ld.shared.f32 	%f5, [%r4];
	add.f32 	%f6, %f4, %f5;
	st.shared.f32 	[%r4], %f6;
$L__BB1_3:
	bar.sync 	0;
	setp.gt.u32 	%p3, %r15, 3;
	mov.u32 	%r15, %r6;
	@%p3 bra 	$L__BB1_1;
$L__BB1_4:
	setp.ne.s32 	%p4, %r3, 0;
	@%p4 bra 	$L__BB1_6;
	ld.shared.f32 	%f7, [sh_Data];
	cvta.to.global.u64 	%rd8, %rd1;
	mul.wide.u32 	%rd9, %r1, 4;
	add.s64 	%rd10, %rd8, %rd9;
	st.global.f32 	[%rd10], %f7;
$L__BB1_6:
	ret;

}
	// .globl	_ZN3cub18CUB_300001_SM_10006detail11EmptyKernelIvEEvv
.visible .entry _ZN3cub18CUB_300001_SM_10006detail11EmptyKernelIvEEvv()
{


	ret;

}
	// .globl	_ZN3cub18CUB_300001_SM_10006detail6reduce28DeviceReduceSingleTileKernelINS2_10policy_hubIfjN4cuda3std3__44plusIfEEE10Policy1000EN6thrust24THRUST_300001_SM_1000_NS10device_ptrIfEEPfjS9_ffNS7_10__identityEEEvT0_T1_T2_T3_T4_T6_
.visible .entry _ZN3cub18CUB_300001_SM_10006detail6reduce28DeviceReduceSingleTileKernelINS2_10policy_hubIfjN4cuda3std3__44plusIfEEE10Policy1000EN6thrust24THRUST_300001_SM_1000_NS10device_ptrIfEEPfjS9_ffNS7_10__identityEEEvT0_T1_T2_T3_T4_T6_(
	.param .align 8 .b8 _ZN3cub18CUB_300001_SM_10006detail6reduce28DeviceReduceSingleTileKernelINS2_10policy_hubIfjN4cuda3std3__44plusIfEEE10Policy1000EN6thrust24THRUST_300001_SM_1000_NS10device_ptrIfEEPfjS9_ffNS7_10__identityEEEvT0_T1_T2_T3_T4_T6__param_0[8],
	.param .u64 .ptr .align 1 _ZN3cub18CUB_300001_SM_10006detail6reduce28DeviceReduceSingleTileKernelINS2_10policy_hubIfjN4cuda3std3__44plusIfEEE10Policy1000EN6thrust24THRUST_300001_SM_1000_NS10device_ptrIfEEPfjS9_ffNS7_10__identityEEEvT0_T1_T2_T3_T4_T6__param_1,
	.param .u32 _ZN3cub18CUB_300001_SM_10006detail6reduce28DeviceReduceSingleTileKernelINS2_10policy_hubIfjN4cuda3std3__44plusIfEEE10Policy1000EN6thrust24THRUST_300001_SM_1000_NS10device_ptrIfEEPfjS9_ffNS7_10__identityEEEvT0_T1_T2_T3_T4_T6__param_2,
	.param .align 1 .b8 _ZN3cub18CUB_300001_SM_10006detail6reduce28DeviceReduceSingleTileKernelINS2_10policy_hubIfjN4cuda3std3__44plusIfEEE10Policy1000EN6thrust24THRUST_300001_SM_1000_NS10device_ptrIfEEPfjS9_ffNS7_10__identityEEEvT0_T1_T2_T3_T4_T6__param_3[1],
	.param .f32 _ZN3cub18CUB_300001_SM_10006detail6reduce28DeviceReduceSingleTileKernelINS2_10policy_hubIfjN4cuda3std3__44plusIfEEE10Policy1000EN6thrust24THRUST_300001_SM_1000_NS10device_ptrIfEEPfjS9_ffNS7_10__identityEEEvT0_T1_T2_T3_T4_T6__param_4,
	.param .align 1 .b8 _ZN3cub18CUB_300001_SM_10006detail6reduce28DeviceReduceSingleTileKernelINS2_10policy_hubIfjN4cuda3std3__44plusIfEEE10Policy1000EN6thrust24THRUST_300001_SM_1000_NS10device_ptrIfEEPfjS9_ffNS7_10__identityEEEvT0_T1_T2_T3_T4_T6__param_5[1]
)
.maxntid 512
.minnctapersm 1
{
	.reg .pred 	%p<67>;
	.reg .b32 	%r<211>;
	.reg .b32 	%f<384>;
	.reg .b64 	%rd<84>;
	// demoted variable
	.shared .align 4 .b8 _ZZN3cub18CUB_300001_SM_10006detail6reduce28DeviceReduceSingleTileKernelINS2_10policy_hubIfjN4cuda3std3__44plusIfEEE10Policy1000EN6thrust24THRUST_300001_SM_1000_NS10device_ptrIfEEPfjS9_ffNS7_10__identityEEEvT0_T1_T2_T3_T4_T6_E12temp_storage[84];
	ld.param.u64 	%rd9, [_ZN3cub18CUB_300001_SM_10006detail6reduce28DeviceReduceSingleTileKernelINS2_10policy_hubIfjN4cuda3std3__44plusIfEEE10Policy1000EN6thrust24THRUST_300001_SM_1000_NS10device_ptrIfEEPfjS9_ffNS7_10__identityEEEvT0_T1_T2_T3_T4_T6__param_0];
	ld.param.u64 	%rd10, [_ZN3cub18CUB_300001_SM_10006detail6reduce28DeviceReduceSingleTileKernelINS2_10policy_hubIfjN4cuda3std3__44plusIfEEE10Policy1000EN6thrust24THRUST_300001_SM_1000_NS10device_ptrIfEEPfjS9_ffNS7_10__identityEEEvT0_T1_T2_T3_T4_T6__param_1];
	ld.param.u32 	%r51, [_ZN3cub18CUB_300001_SM_10006detail6reduce28DeviceReduceSingleTileKernelINS2_10policy_hubIfjN4cuda3std3__44plusIfEEE10Policy1000EN6thrust24THRUST_300001_SM_1000_NS10device_ptrIfEEPfjS9_ffNS7_10__identityEEEvT0_T1_T2_T3_T4_T6__param_2];
	ld.param.f32 	%f42, [_ZN3cub18CUB_300001_SM_10006detail6reduce28DeviceReduceSingleTileKernelINS2_10policy_hubIfjN4cuda3std3__44plusIfEEE10Policy1000EN6thrust24THRUST_300001_SM_1000_NS10device_ptrIfEEPfjS9_ffNS7_10__identityEEEvT0_T1_T2_T3_T4_T6__param_4];
	cvta.to.global.u64 	%rd1, %rd10;
	setp.ne.s32 	%p1, %r51, 0;
	@%p1 bra 	$L__BB3_3;
	mov.u32 	%r193, %tid.x;
	setp.ne.s32 	%p66, %r193, 0;
	@%p66 bra 	$L__BB3_52;
	st.global.f32 	[%rd1], %f42;
	bra.uni 	$L__BB3_52;
$L__BB3_3:
	cvta.to.global.u64 	%rd2, %rd9;
	setp.gt.u32 	%p2, %r51, 8191;
	@%p2 bra 	$L__BB3_28;
	mov.u32 	%r1, %tid.x;
	setp.ge.u32 	%p24, %r1, %r51;
	mov.f32 	%f371, 0f00000000;
	mov.u32 	%r197, %r1;
	@%p24 bra 	$L__BB3_6;
	mul.wide.u32 	%rd73, %r1, 4;
	add.s64 	%rd74, %rd2, %rd73;
	ld.global.f32 	%f371, [%rd74];
	add.s32 	%r197, %r1, 512;
$L__BB3_6:
	setp.ge.u32 	%p25, %r197, %r51;
	@%p25 bra 	$L__BB3_19;
	not.b32 	%r120, %r197;
	add.s32 	%r121, %r51, %r120;
	shr.u32 	%r122, %r121, 9;
	add.s32 	%r4, %r122, 1;
	and.b32  	%r5, %r4, 15;
	setp.lt.u32 	%p26, %r121, 7680;
	@%p26 bra 	$L__BB3_10;
	and.b32  	%r123, %r4, 16777200;
	neg.s32 	%r195, %r123;
	mul.wide.u32 	%rd75, %r197, 4;
	add.s64 	%rd76, %rd75, %rd2;
	add.s64 	%rd82, %rd76, 16384;
$L__BB3_9:
	.pragma "nounroll";
	ld.global.f32 	%f205, [%rd82+-16384];
	add.f32 	%f206, %f371, %f205;
	ld.global.f32 	%f207, [%rd82+-14336];
	add.f32 	%f208, %f206, %f207;
	ld.global.f32 	%f209, [%rd82+-12288];
	add.f32 	%f210, %f208, %f209;
	ld.global.f32 	%f211, [%rd82+-10240];
	add.f32 	%f212, %f210, %f211;
	ld.global.f32 	%f213, [%rd82+-8192];
	add.f32 	%f214, %f212, %f213;
	ld.global.f32 	%f215, [%rd82+-6144];
	add.f32 	%f216, %f214, %f215;
	ld.global.f32 	%f217, [%rd82+-4096];
	add.f32 	%f218, %f216, %f217;
	ld.global.f32 	%f219, [%rd82+-2048];
	add.f32 	%f220, %f218, %f219;
	ld.global.f32 	%f221, [%rd82];
	add.f32 	%f222, %f220, %f221;
	ld.global.f32 	%f223, [%rd82+2048];
	add.f32 	%f224, %f222, %f223;
	ld.global.f32 	%f225, [%rd82+4096];
	add.f32 	%f226, %f224, %f225;
	ld.global.f32 	%f227, [%rd82+6144];
	add.f32 	%f228, %f226, %f227;
	ld.global.f32 	%f229, [%rd82+8192];
	add.f32 	%f230, %f228, %f229;
	ld.global.f32 	%f231, [%rd82+10240];
	add.f32 	%f232, %f230, %f231;
	ld.global.f32 	%f233, [%rd82+12288];
	add.f32 	%f234, %f232, %f233;
	ld.global.f32 	%f235, [%rd82+14336];
	add.f32 	%f371, %f234, %f235;
	add.s32 	%r197, %r197, 8192;
	add.s32 	%r195, %r195, 16;
	add.s64 	%rd82, %rd82, 32768;
	setp.ne.s32 	%p27, %r195, 0;
	@%p27 bra 	$L__BB3_9;
$L__BB3_10:
	setp.eq.s32 	%p28, %r5, 0;
	@%p28 bra 	$L__BB3_19;
	and.b32  	%r12, %r4, 7;
	setp.lt.u32 	%p29, %r5, 8;
	@%p29 bra 	$L__BB3_13;
	mul.wide.u32 	%rd77, %r197, 4;
	add.s64 	%rd78, %rd2, %rd77;
	ld.global.f32 	%f237, [%rd78];
	add.f32 	%f238, %f371, %f237;
	ld.global.f32 	%f239, [%rd78+2048];
	add.f32 	%f240, %f238, %f239;
	ld.global.f32 	%f241, [%rd78+4096];
	add.f32 	%f242, %f240, %f241;
	ld.global.f32 	%f243, [%rd78+6144];
	add.f32 	%f244, %f242, %f243;
	ld.global.f32 	%f245, [%rd78+8192];
	add.f32 	%f246, %f244, %f245;
	ld.global.f32 	%f247, [%rd78+10240];
	add.f32 	%f248, %f246, %f247;
	ld.global.f32 	%f249, [%rd78+12288];
	add.f32 	%f250, %f248, %f249;
	ld.global.f32 	%f251, [%rd78+14336];
	add.f32 	%f371, %f250, %f251;
	add.s32 	%r197, %r197, 4096;
$L__BB3_13:
	setp.eq.s32 	%p30, %r12, 0;
	@%p30 bra 	$L__BB3_19;
	and.b32  	%r15, %r4, 3;
	setp.lt.u32 	%p31, %r12, 4;
	@%p31 bra 	$L__BB3_16;
	mul.wide.u32 	%rd79, %r197, 4;
	add.s64 	%rd80, %rd2, %rd79;
	ld.global.f32 	%f253, [%rd80];
	add.f32 	%f254, %f371, %f253;
	ld.global.f32 	%f255, [%rd80+2048];
	add.f32 	%f256, %f254, %f255;
	ld.global.f32 	%f257, [%rd80+4096];
	add.f32 	%f258, %f256, %f257;
	ld.global.f32 	%f259, [%rd80+6144];
	add.f32 	%f371, %f258, %f259;
	add.s32 	%r197, %r197, 2048;
$L__BB3_16:
	setp.eq.s32 	%p32, %r15, 0;
	@%p32 bra 	$L__BB3_19;
	mul.wide.u32 	%rd81, %r197, 4;
	add.s64 	%rd83, %rd2, %rd81;
	neg.s32 	%r200, %r15;
$L__BB3_18:
	.pragma "nounroll";
	ld.global.f32 	%f260, [%rd83];
	add.f32 	%f371, %f371, %f260;
	add.s64 	%rd83, %rd83, 2048;
	add.s32 	%r200, %r200, 1;
	setp.ne.s32 	%p33, %r200, 0;
	@%p33 bra 	$L__BB3_18;
$L__BB3_19:
	setp.lt.u32 	%p34, %r51, 512;
	@%p34 bra 	$L__BB3_24;
	// begin inline asm
	mov.u32 %r162, %laneid;
	// end inline asm
	mov.b32 	%r164, %f371;
	mov.b32 	%r165, 1;
	mov.b32 	%r186, 31;
	mov.b32 	%r187, -1;
	// begin inline asm
	shfl.sync.down.b32 %r163, %r164, %r165, %r186, %r187;
	// end inline asm
	setp.gt.s32 	%p58, %r162, 30;
	mov.b32 	%f319, %r163;
	add.f32 	%f320, %f371, %f319;
	selp.f32 	%f321, %f371, %f320, %p58;
	mov.b32 	%r169, %f321;
	mov.b32 	%r170, 2;
	// begin inline asm
	shfl.sync.down.b32 %r168, %r169, %r170, %r186, %r187;
	// end inline asm
	setp.gt.s32 	%p59, %r162, 29;
	mov.b32 	%f322, %r168;
	add.f32 	%f323, %f321, %f322;
	selp.f32 	%f324, %f321, %f323, %p59;
	mov.b32 	%r174, %f324;
	mov.b32 	%r175, 4;
	// begin inline asm
	shfl.sync.down.b32 %r173, %r174, %r175, %r186, %r187;
	// end inline asm
	setp.gt.s32 	%p60, %r162, 27;
	mov.b32 	%f325, %r173;
	add.f32 	%f326, %f324, %f325;
	selp.f32 	%f327, %f324, %f326, %p60;
	mov.b32 	%r179, %f327;
	mov.b32 	%r180, 8;
	// begin inline asm
	shfl.sync.down.b32 %r178, %r179, %r180, %r186, %r187;
	// end inline asm
	setp.gt.s32 	%p61, %r162, 23;
	mov.b32 	%f328, %r178;
	add.f32 	%f329, %f327, %f328;
	selp.f32 	%f330, %f327, %f329, %p61;
	mov.b32 	%r184, %f330;
	mov.b32 	%r185, 16;
	// begin inline asm
	shfl.sync.down.b32 %r183, %r184, %r185, %r186, %r187;
	// end inline asm
	setp.gt.s32 	%p62, %r162, 15;
	mov.b32 	%f331, %r183;
	add.f32 	%f16, %f330, %f331;
	selp.f32 	%f383, %f330, %f16, %p62;
	setp.ne.s32 	%p63, %r162, 0;
	@%p63 bra 	$L__BB3_22;
	shr.u32 	%r188, %r1, 3;
	and.b32  	%r189, %r188, 124;
	mov.u32 	%r190, _ZZN3cub18CUB_300001_SM_10006detail6reduce28DeviceReduceSingleTileKernelINS2_10policy_hubIfjN4cuda3std3__44plusIfEEE10Policy1000EN6thrust24THRUST_300001_SM_1000_NS10device_ptrIfEEPfjS9_ffNS7_10__identityEEEvT0_T1_T2_T3_T4_T6_E12temp_storage;
	add.s32 	%r191, %r190, %r189;
	st.shared.f32 	[%r191+16], %f16;
$L__BB3_22:
	bar.sync 	0;
	setp.ne.s32 	%p64, %r1, 0;
	@%p64 bra 	$L__BB3_50;
	ld.shared.f32 	%f332, [_ZZN3cub18CUB_300001_SM_10006detail6reduce28DeviceReduceSingleTileKernelINS2_10policy_hubIfjN4cuda3std3__44plusIfEEE10Policy1000EN6thrust24THRUST_300001_SM_1000_NS10device_ptrIfEEPfjS9_ffNS7_10__identityEEEvT0_T1_T2_T3_T4_T6_E12temp_storage+20];
	add.f32 	%f333, %f383, %f332;
	ld.shared.f32 	%f334, [_ZZN3cub18CUB_300001_SM_10006detail6reduce28DeviceReduceSingleTileKernelINS2_10policy_hubIfjN4cuda3std3__44plusIfEEE10Policy1000EN6thrust24THRUST_300001_SM_1000_NS10device_ptrIfEEPfjS9_ffNS7_10__identityEEEvT0_T1_T2_T3_T4_T6_E12temp_storage+24];
	add.f32 	%f335, %f333, %f334;
	ld.shared.f32 	%f336, [_ZZN3cub18CUB_300001_SM_10006detail6reduce28DeviceReduceSingleTileKernelINS2_10policy_hubIfjN4cuda3std3__44plusIfEEE10Policy1000EN6thrust24THRUST_300001_SM_1000_NS10device_ptrIfEEPfjS9_ffNS7_10__identityEEEvT0_T1_T2_T3_T4_T6_E12temp_storage+28];
	add.f32 	%f337, %f335, %f336;
	ld.shared.f32 	%f338, [_ZZN3cub18CUB_300001_SM_10006detail6reduce28DeviceReduceSingleTileKernelINS2_10policy_hubIfjN4cuda3std3__44plusIfEEE10Policy1000EN6thrust24THRUST_300001_SM_1000_NS10device_ptrIfEEPfjS9_ffNS7_10__identityEEEvT0_T1_T2_T3_T4_T6_E12temp_storage+32];
	add.f32 	%f339, %f337, %f338;
	ld.shared.f32 	%f340, [_ZZN3cub18CUB_300001_SM_10006detail6reduce28DeviceReduceSingleTileKernelINS2_10policy_hubIfjN4cuda3std3__44plusIfEEE10Policy1000EN6thrust24THRUST_300001_SM_1000_NS10device_ptrIfEEPfjS9_ffNS7_10__identityEEEvT0_T1_T2_T3_T4_T6_E12temp_storage+36];
	add.f32 	%f341, %f339, %f340;
	ld.shared.f32 	%f342, [_ZZN3cub18CUB_300001_SM_10006detail6reduce28DeviceReduceSingleTileKernelINS2_10policy_hubIfjN4cuda3std3__44plusIfEEE10Policy1000EN6thrust24THRUST_300001_SM_1000_NS10device_ptrIfEEPfjS9_ffNS7_10__identityEEEvT0_T1_T2_T3_T4_T6_E12temp_storage+40];
	add.f32 	%f343, %f341, %f342;
	ld.shared.f32 	%f344, [_ZZN3cub18CUB_300001_SM_10006detail6reduce28DeviceReduceSingleTileKernelINS2_10policy_hubIfjN4cuda3std3__44plusIfEEE10Policy1000EN6thrust24THRUST_300001_SM_1000_NS10device_ptrIfEEPfjS9_ffNS7_10__identityEEEvT0_T1_T2_T3_T4_T6_E12temp_storage+44];
	add.f32 	%f345, %f343, %f344;
	ld.shared.f32 	%f346, [_ZZN3cub18CUB_300001_SM_10006detail6reduce28DeviceReduceSingleTileKernelINS2_10policy_hubIfjN4cuda3std3__44plusIfEEE10Policy1000EN6thrust24THRUST_300001_SM_1000_NS10device_ptrIfEEPfjS9_ffNS7_10__identityEEEvT0_T1_T2_T3_T4_T6_E12temp_storage+48];
	add.f32 	%f347, %f345, %f346;
	ld.shared.f32 	%f348, [_ZZN3cub18CUB_300001_SM_10006detail6reduce28DeviceReduceSingleTileKernelINS2_10policy_hubIfjN4cuda3std3__44plusIfEEE10Policy1000EN6thrust24THRUST_300001_SM_1000_NS10device_ptrIfEEPfjS9_ffNS7_10__identityEEEvT0_T1_T2_T3_T4_T6_E12temp_storage+52];
	add.f32 	%f349, %f347, %f348;
	ld.shared.f32 	%f350, [_ZZN3cub18CUB_300001_SM_10006detail6reduce28DeviceReduceSingleTileKernelINS2_10policy_hubIfjN4cuda3std3__44plusIfEEE10Policy1000EN6thrust24THRUST_300001_SM_1000_NS10device_ptrIfEEPfjS9_ffNS7_10__identityEEEvT0_T1_T2_T3_T4_T6_E12temp_storage+56];
	add.f32 	%f351, %f349, %f350;
	ld.shared.f32 	%f352, [_ZZN3cub18CUB_300001_SM_10006detail6reduce28DeviceReduceSingleTileKernelINS2_10policy_hubIfjN4cuda3std3__44plusIfEEE10Policy1000EN6thrust24THRUST_300001_SM_1000_NS10device_ptrIfEEPfjS9_ffNS7_10__identityEEEvT0_T1_T2_T3_T4_T6_E12temp_storage+60];
	add.f32 	%f353, %f351, %f352;
	ld.shared.f32 	%f354, [_ZZN3cub18CUB_300001_SM_10006detail6reduce28DeviceReduceSingleTileKernelINS2_10policy_hubIfjN4cuda3std3__44plusIfEEE10Policy1000EN6thrust24THRUST_300001_SM_1000_NS10device_ptrIfEEPfjS9_ffNS7_10__identityEEEvT0_T1_T2_T3_T4_T6_E12temp_storage+64];
	add.f32 	%f355, %f353, %f354;
	ld.shared.f32 	%f356, [_ZZN3cub18CUB_300001_SM_10006detail6reduce28DeviceReduceSingleTileKernelINS2_10policy_hubIfjN4cuda3std3__44plusIfEEE10Policy1000EN6thrust24THRUST_300001_SM_1000_NS10device_ptrIfEEPfjS9_ffNS7_10__identityEEEvT0_T1_T2_T3_T4_T6_E12temp_storage+68];
	add.f32 	%f357, %f355, %f356;
	ld.shared.f32 	%f358, [_ZZN3cub18CUB_300001_SM_10006detail6reduce28DeviceReduceSingleTileKernelINS2_10policy_hubIfjN4cuda3std3__44plusIfEEE10Policy1000EN6thrust24THRUST_300001_SM_1000_NS10device_ptrIfEEPfjS9_ffNS7_10__identityEEEvT0_T1_T2_T3_T4_T6_E12temp_storage+72];
	add.f32 	%f359, %f357, %f358;
	ld.shared.f32 	%f360, [_ZZN3cub18CUB_300001_SM_10006detail6reduce28DeviceReduceSingleTileKernelINS2_10policy_hubIfjN4cuda3std3__44plusIfEEE10Policy1000EN6thrust24THRUST_300001_SM_1000_NS10device_ptrIfEEPfjS9_ffNS7_10__identityEEEvT0_T1_T2_T3_T4_T6_E12temp_storage+76];
	add.f32 	%f383, %f359, %f360;
	bra.uni 	$L__BB3_50;
$L__BB3_24:
	// begin inline asm
	mov.u32 %r124, %laneid;
	// end inline asm
	and.b32  	%r150, %r1, 992;
	add.s32 	%r151, %r150, 32;
	setp.gt.u32 	%p35, %r151, %r51;
	not.b32 	%r152, %r150;
	add.s32 	%r153, %r51, %r152;
	selp.b32 	%r148, %r153, 31, %p35;
	mov.b32 	%r126, %f371;
	mov.b32 	%r127, 1;
	mov.b32 	%r149, -1;
	// begin inline asm
	shfl.sync.down.b32 %r125, %r126, %r127, %r148, %r149;
	// end inline asm
	setp.lt.s32 	%p36, %r124, %r148;
	mov.b32 	%f261, %r125;
	add.f32 	%f262, %f371, %f261;
	selp.f32 	%f263, %f262, %f371, %p36;
	mov.b32 	%r131, %f263;
	mov.b32 	%r132, 2;
	// begin inline asm
	shfl.sync.down.b32 %r130, %r131, %r132, %r148, %r149;
	// end inline asm
	add.s32 	%r154, %r124, 2;
	setp.gt.s32 	%p37, %r154, %r148;
	mov.b32 	%f264, %r130;
	add.f32 	%f265, %f263, %f264;
	selp.f32 	%f266, %f263, %f265, %p37;
	mov.b32 	%r136, %f266;
	mov.b32 	%r137, 4;
	// begin inline asm
	shfl.sync.down.b32 %r135, %r136, %r137, %r148, %r149;
	// end inline asm
	add.s32 	%r155, %r124, 4;
	setp.gt.s32 	%p38, %r155, %r148;
	mov.b32 	%f267, %r135;
	add.f32 	%f268, %f266, %f267;
	selp.f32 	%f269, %f266, %f268, %p38;
	mov.b32 	%r141, %f269;
	mov.b32 	%r142, 8;
	// begin inline asm
	shfl.sync.down.b32 %r140, %r141, %r142, %r148, %r149;
	// end inline asm
	add.s32 	%r156, %r124, 8;
	setp.gt.s32 	%p39, %r156, %r148;
	mov.b32 	%f270, %r140;
	add.f32 	%f271, %f269, %f270;
	selp.f32 	%f272, %f269, %f271, %p39;
	mov.b32 	%r146, %f272;
	mov.b32 	%r147, 16;
	// begin inline asm
	shfl.sync.down.b32 %r145, %r146, %r147, %r148, %r149;
	// end inline asm
	add.s32 	%r157, %r124, 16;
	setp.gt.s32 	%p40, %r157, %r148;
	mov.b32 	%f273, %r145;
	add.f32 	%f274, %f272, %f273;
	selp.f32 	%f383, %f272, %f274, %p40;
	setp.ne.s32 	%p41, %r124, 0;
	@%p41 bra 	$L__BB3_26;
	shr.u32 	%r158, %r1, 3;
	and.b32  	%r159, %r158, 124;
	mov.u32 	%r160, _ZZN3cub18CUB_300001_SM_10006detail6reduce28DeviceReduceSingleTileKernelINS2_10policy_hubIfjN4cuda3std3__44plusIfEEE10Policy1000EN6thrust24THRUST_300001_SM_1000_NS10device_ptrIfEEPfjS9_ffNS7_10__identityEEEvT0_T1_T2_T3_T4_T6_E12temp_storage;
	add.s32 	%r161, %r160, %r159;
	st.shared.f32 	[%r161+16], %f383;
$L__BB3_26:
	bar.sync 	0;
	setp.ne.s32 	%p42, %r1, 0;
	@%p42 bra 	$L__BB3_50;
	setp.gt.u32 	%p43, %r51, 32;
	ld.shared.f32 	%f275, [_ZZN3cub18CUB_300001_SM_10006detail6reduce28DeviceReduceSingleTileKernelINS2_10policy_hubIfjN4cuda3std3__44plusIfEEE10Policy1000EN6thrust24THRUST_300001_SM_1000_NS10device_ptrIfEEPfjS9_ffNS7_10__identityEEEvT0_T1_T2_T3_T4_T6_E12temp_storage+20];
	add.f32 	%f276, %f383, %f275;
	selp.f32 	%f277, %f276, %f383, %p43;
	setp.gt.u32 	%p44, %r51, 64;
	ld.shared.f32 	%f278, [_ZZN3cub18CUB_300001_SM_10006detail6reduce28DeviceReduceSingleTileKernelINS2_10policy_hubIfjN4cuda3std3__44plusIfEEE10Policy1000EN6thrust24THRUST_300001_SM_1000_NS10device_ptrIfEEPfjS9_ffNS7_10__identityEEEvT0_T1_T2_T3_T4_T6_E12temp_storage+24];
	add.f32 	%f279, %f278, %f277;
	selp.f32 	%f280, %f279, %f277, %p44;
	setp.gt.u32 	%p45, %r51, 96;
	ld.shared.f32 	%f281, [_ZZN3cub18CUB_300001_SM_10006detail6reduce28DeviceReduceSingleTileKernelINS2_10policy_hubIfjN4cuda3std3__44plusIfEEE10Policy1000EN6thrust24THRUST_300001_SM_1000_NS10device_ptrIfEEPfjS9_ffNS7_10__identityEEEvT0_T1_T2_T3_T4_T6_E12temp_storage+28];
	add.f32 	%f282, %f281, %f280;
	selp.f32 	%f283, %f282, %f280, %p45;
	setp.gt.u32 	%p46, %r51, 128;
	ld.shared.f32 	%f284, [_ZZN3cub18CUB_300001_SM_10006detail6reduce28DeviceReduceSingleTileKernelINS2_10policy_hubIfjN4cuda3std3__44plusIfEEE10Policy1000EN6thrust24THRUST_300001_SM_1000_NS10device_ptrIfEEPfjS9_ffNS7_10__identityEEEvT0_T1_T2_T3_T4_T6_E12temp_storage+32];
	add.f32 	%f285, %f284, %f283;
	selp.f32 	%f286, %f285, %f283, %p46;
	setp.gt.u32 	%p47, %r51, 160;
	ld.shared.f32 	%f287, [_ZZN3cub18CUB_300001_SM_10006detail6reduce28DeviceReduceSingleTileKernelINS2_10policy_hubIfjN4cuda3std3__44plusIfEEE10Policy1000EN6thrust24THRUST_300001_SM_1000_NS10device_ptrIfEEPfjS9_ffNS7_10__identityEEEvT0_T1_T2_T3_T4_T6_E12temp_storage+36];
	add.f32 	%f288, %f287, %f286;
	selp.f32 	%f289, %f288, %f286, %p47;
	setp.gt.u32 	%p48, %r51, 192;
	ld.shared.f32 	%f290, [_ZZN3cub18CUB_300001_SM_10006detail6reduce28DeviceReduceSingleTileKernelINS2_10policy_hubIfjN4cuda3std3__44plusIfEEE10Policy1000EN6thrust24THRUST_300001_SM_1000_NS10device_ptrIfEEPfjS9_ffNS7_10__identityEEEvT0_T1_T2_T3_T4_T6_E12temp_storage+40];
	add.f32 	%f291, %f290, %f289;
	selp.f32 	%f292, %f291, %f289, %p48;
	setp.gt.u32 	%p49, %r51, 224;
	ld.shared.f32 	%f293, [_ZZN3cub18CUB_300001_SM_10006detail6reduce28DeviceReduceSingleTileKernelINS2_10policy_hubIfjN4cuda3std3__44plusIfEEE10Policy1000EN6thrust24THRUST_300001_SM_1000_NS10device_ptrIfEEPfjS9_ffNS7_10__identityEEEvT0_T1_T2_T3_T4_T6_E12temp_storage+44];
	add.f32 	%f294, %f293, %f292;
	selp.f32 	%f295, %f294, %f292, %p49;
	setp.gt.u32 	%p50, %r51, 256;
	ld.shared.f32 	%f296, [_ZZN3cub18CUB_300001_SM_10006detail6reduce28DeviceReduceSingleTileKernelINS2_10policy_hubIfjN4cuda3std3__44plusIfEEE10Policy1000EN6thrust24THRUST_300001_SM_1000_NS10device_ptrIfEEPfjS9_ffNS7_10__identityEEEvT0_T1_T2_T3_T4_T6_E12temp_storage+48];
	add.f32 	%f297, %f296, %f295;
	selp.f32 	%f298, %f297, %f295, %p50;
	setp.gt.u32 	%p51, %r51, 288;
	ld.shared.f32 	%f299, [_ZZN3cub18CUB_300001_SM_10006detail6reduce28DeviceReduceSingleTileKernelINS2_10policy_hubIfjN4cuda3std3__44plusIfEEE10Policy1000EN6thrust24THRUST_300001_SM_1000_NS10device_ptrIfEEPfjS9_ffNS7_10__identityEEEvT0_T1_T2_T3_T4_T6_E12temp_storage+52];
	add.f32 	%f300, %f299, %f298;
	selp.f32 	%f301, %f300, %f298, %p51;
	setp.gt.u32 	%p52, %r51, 320;
	ld.shared.f32 	%f302, [_ZZN3cub18CUB_300001_SM_10006detail6reduce28DeviceReduceSingleTileKernelINS2_10policy_hubIfjN4cuda3std3__44plusIfEEE10Policy1000EN6thrust24THRUST_300001_SM_1000_NS10device_ptrIfEEPfjS9_ffNS7_10__identityEEEvT0_T1_T2_T3_T4_T6_E12temp_storage+56];
	add.f32 	%f303, %f302, %f301;
	selp.f32 	%f304, %f303, %f301, %p52;
	setp.gt.u32 	%p53, %r51, 352;
	ld.shared.f32 	%f305, [_ZZN3cub18CUB_300001_SM_10006detail6reduce28DeviceReduceSingleTileKernelINS2_10policy_hubIfjN4cuda3std3__44plusIfEEE10Policy1000EN6thrust24THRUST_300001_SM_1000_NS10device_ptrIfEEPfjS9_ffNS7_10__identityEEEvT0_T1_T2_T3_T4_T6_E12temp_storage+60];
	add.f32 	%f306, %f305, %f304;
	selp.f32 	%f307, %f306, %f304, %p53;
	setp.gt.u32 	%p54, %r51, 384;
	ld.shared.f32 	%f308, [_ZZN3cub18CUB_300001_SM_10006detail6reduce28DeviceReduceSingleTileKernelINS2_10policy_hubIfjN4cuda3std3__44plusIfEEE10Policy1000EN6thrust24THRUST_300001_SM_1000_NS10device_ptrIfEEPfjS9_ffNS7_10__identityEEEvT0_T1_T2_T3_T4_T6_E12temp_storage+64];
	add.f32 	%f309, %f308, %f307;
	selp.f32 	%f310, %f309, %f307, %p54;
	setp.gt.u32 	%p55, %r51, 416;
	ld.shared.f32 	%f311, [_ZZN3cub18CUB_300001_SM_10006detail6reduce28DeviceReduceSingleTileKernelINS2_10policy_hubIfjN4cuda3std3__44plusIfEEE10Policy1000EN6thrust24THRUST_300001_SM_1000_NS10device_ptrIfEEPfjS9_ffNS7_10__identityEEEvT0_T1_T2_T3_T4_T6_E12temp_storage+68];
	add.f32 	%f312, %f311, %f310;
	selp.f32 	%f313, %f312, %f310, %p55;
	setp.gt.u32 	%p56, %r51, 448;
	ld.shared.f32 	%f314, [_ZZN3cub18CUB_300001_SM_10006detail6reduce28DeviceReduceSingleTileKernelINS2_10policy_hubIfjN4cuda3std3__44plusIfEEE10Policy1000EN6thrust24THRUST_300001_SM_1000_NS10device_ptrIfEEPfjS9_ffNS7_10__identityEEEvT0_T1_T2_T3_T4_T6_E12temp_storage+72];
	add.f32 	%f315, %f314, %f313;
	selp.f32 	%f316, %f315, %f313, %p56;
	setp.gt.u32 	%p57, %r51, 480;
	ld.shared.f32 	%f317, [_ZZN3cub18CUB_300001_SM_10006detail6reduce28DeviceReduceSingleTileKernelINS2_10policy_hubIfjN4cuda3std3__44plusIfEEE10Policy1000EN6thrust24THRUST_300001_SM_1000_NS10device_ptrIfEEPfjS9_ffNS7_10__identityEEEvT0_T1_T2_T3_T4_T6_E12temp_storage+76];
	add.f32 	%f318, %f317, %f316;
	selp.f32 	%f383, %f318, %f316, %p57;
	bra.uni 	$L__BB3_50;
$L__BB3_28:
	mov.u32 	%r21, %tid.x;
	mul.wide.u32 	%rd11, %r21, 4;
	add.s64 	%rd12, %rd2, %rd11;
	ld.global.f32 	%f43, [%rd12];
	ld.global.f32 	%f44, [%rd12+2048];
	ld.global.f32 	%f45, [%rd12+4096];
	ld.global.f32 	%f46, [%rd12+6144];
	ld.global.f32 	%f47, [%rd12+8192];
	ld.global.f32 	%f48, [%rd12+10240];
	ld.global.f32 	%f49, [%rd12+12288];
	ld.global.f32 	%f50, [%rd12+14336];
	ld.global.f32 	%f51, [%rd12+16384];
	ld.global.f32 	%f52, [%rd12+18432];
	ld.global.f32 	%f53, [%rd12+20480];
	ld.global.f32 	%f54, [%rd12+22528];
	ld.global.f32 	%f55, [%rd12+24576];
	ld.global.f32 	%f56, [%rd12+26624];
	ld.global.f32 	%f57, [%rd12+28672];
	ld.global.f32 	%f58, [%rd12+30720];
	add.f32 	%f59, %f43, %f44;
	add.f32 	%f60, %f45, %f46;
	add.f32 	%f61, %f47, %f48;
	add.f32 	%f62, %f49, %f50;
	add.f32 	%f63, %f51, %f52;
	add.f32 	%f64, %f53, %f54;
	add.f32 	%f65, %f55, %f56;
	add.f32 	%f66, %f57, %f58;
	add.f32 	%f67, %f59, %f60;
	add.f32 	%f68, %f61, %f62;
	add.f32 	%f69, %f63, %f64;
	add.f32 	%f70, %f65, %f66;
	add.f32 	%f71, %f67, %f68;
	add.f32 	%f72, %f69, %f70;
	add.f32 	%f382, %f71, %f72;
	add.s32 	%r22, %r51, -8192;
	setp.lt.u32 	%p3, %r22, 8192;
	mov.b32 	%r202, 8192;
	@%p3 bra 	$L__BB3_32;
	mov.b32 	%r202, 8192;
$L__BB3_30:
	add.s32 	%r54, %r21, %r202;
	mul.wide.u32 	%rd13, %r54, 4;
	add.s64 	%rd14, %rd2, %rd13;
	ld.global.f32 	%f73, [%rd14];
	ld.global.f32 	%f74, [%rd14+2048];
	ld.global.f32 	%f75, [%rd14+4096];
	ld.global.f32 	%f76, [%rd14+6144];
	ld.global.f32 	%f77, [%rd14+8192];
	ld.global.f32 	%f78, [%rd14+10240];
	ld.global.f32 	%f79, [%rd14+12288];
	ld.global.f32 	%f80, [%rd14+14336];
	ld.global.f32 	%f81, [%rd14+16384];
	ld.global.f32 	%f82, [%rd14+18432];
	ld.global.f32 	%f83, [%rd14+20480];
	ld.global.f32 	%f84, [%rd14+22528];
	ld.global.f32 	%f85, [%rd14+24576];
	ld.global.f32 	%f86, [%rd14+26624];
	ld.global.f32 	%f87, [%rd14+28672];
	ld.global.f32 	%f88, [%rd14+30720];
	add.f32 	%f89, %f382, %f73;
	add.f32 	%f90, %f74, %f75;
	add.f32 	%f91, %f76, %f77;
	add.f32 	%f92, %f78, %f79;
	add.f32 	%f93, %f80, %f81;
	add.f32 	%f94, %f82, %f83;
	add.f32 	%f95, %f84, %f85;
	add.f32 	%f96, %f86, %f87;
	add.f32 	%f97, %f89, %f90;
	add.f32 	%f98, %f91, %f92;
	add.f32 	%f99, %f93, %f94;
	add.f32 	%f100, %f95, %f96;
	add.f32 	%f101, %f97, %f98;
	add.f32 	%f102, %f99, %f100;
	add.f32 	%f103, %f101, %f102;
	add.f32 	%f382, %f103, %f88;
	sub.s32 	%r55, %r51, %r202;
	setp.lt.u32 	%p4, %r55, 8192;
	@%p4 bra 	$L__BB3_46;
	add.s32 	%r202, %r202, 8192;
	setp.le.u32 	%p5, %r202, %r22;
	@%p5 bra 	$L__BB3_30;
$L__BB3_32:
	setp.le.u32 	%p6, %r51, %r202;
	sub.s32 	%r56, %r51, %r202;
	setp.ge.s32 	%p7, %r21, %r56;
	or.pred  	%p8, %p6, %p7;
	@%p8 bra 	$L__BB3_46;
	not.b32 	%r58, %r21;
	add.s32 	%r59, %r51, %r58;
	sub.s32 	%r60, %r59, %r202;
	shr.u32 	%r61, %r60, 9;
	add.s32 	%r26, %r61, 1;
	and.b32  	%r27, %r26, 15;
	setp.lt.u32 	%p9, %r60, 7680;
	mov.u32 	%r207, %r21;
	@%p9 bra 	$L__BB3_37;
	or.b32  	%r205, %r21, 4096;
	add.s32 	%r204, %r21, %r202;
	and.b32  	%r62, %r26, 16777200;
	neg.s32 	%r203, %r62;
$L__BB3_35:
	.pragma "nounroll";
	mul.wide.u32 	%rd15, %r204, 4;
	add.s64 	%rd16, %rd2, %rd15;
	ld.global.f32 	%f105, [%rd16];
	add.f32 	%f106, %f382, %f105;
	add.s32 	%r63, %r204, 512;
	mul.wide.u32 	%rd17, %r63, 4;
	add.s64 	%rd18, %rd2, %rd17;
	ld.global.f32 	%f107, [%rd18];
	add.f32 	%f108, %f106, %f107;
	add.s32 	%r64, %r204, 1024;
	mul.wide.u32 	%rd19, %r64, 4;
	add.s64 	%rd20, %rd2, %rd19;
	ld.global.f32 	%f109, [%rd20];
	add.f32 	%f110, %f108, %f109;
	add.s32 	%r65, %r204, 1536;
	mul.wide.u32 	%rd21, %r65, 4;
	add.s64 	%rd22, %rd2, %rd21;
	ld.global.f32 	%f111, [%rd22];
	add.f32 	%f112, %f110, %f111;
	add.s32 	%r66, %r204, 2048;
	mul.wide.u32 	%rd23, %r66, 4;
	add.s64 	%rd24, %rd2, %rd23;
	ld.global.f32 	%f113, [%rd24];
	add.f32 	%f114, %f112, %f113;
	add.s32 	%r67, %r204, 2560;
	mul.wide.u32 	%rd25, %r67, 4;
	add.s64 	%rd26, %rd2, %rd25;
	ld.global.f32 	%f115, [%rd26];
	add.f32 	%f116, %f114, %f115;
	add.s32 	%r68, %r204, 3072;
	mul.wide.u32 	%rd27, %r68, 4;
	add.s64 	%rd28, %rd2, %rd27;
	ld.global.f32 	%f117, [%rd28];
	add.f32 	%f118, %f116, %f117;
	add.s32 	%r69, %r204, 3584;
	mul.wide.u32 	%rd29, %r69, 4;
	add.s64 	%rd30, %rd2, %rd29;
	ld.global.f32 	%f119, [%rd30];
	add.f32 	%f120, %f118, %f119;
	add.s32 	%r70, %r204, 4096;
	mul.wide.u32 	%rd31, %r70, 4;
	add.s64 	%rd32, %rd2, %rd31;
	ld.global.f32 	%f121, [%rd32];
	add.f32 	%f122, %f120, %f121;
	add.s32 	%r71, %r204, 4608;
	mul.wide.u32 	%rd33, %r71, 4;
	add.s64 	%rd34, %rd2, %rd33;
	ld.global.f32 	%f123, [%rd34];
	add.f32 	%f124, %f122, %f123;
	add.s32 	%r72, %r204, 5120;
	mul.wide.u32 	%rd35, %r72, 4;
	add.s64 	%rd36, %rd2, %rd35;
	ld.global.f32 	%f125, [%rd36];
	add.f32 	%f126, %f124, %f125;
	add.s32 	%r73, %r204, 5632;
	mul.wide.u32 	%rd37, %r73, 4;
	add.s64 	%rd38, %rd2, %rd37;
	ld.global.f32 	%f127, [%rd38];
	add.f32 	%f128, %f126, %f127;
	add.s32 	%r74, %r204, 6144;
	mul.wide.u32 	%rd39, %r74, 4;
	add.s64 	%rd40, %rd2, %rd39;
	ld.global.f32 	%f129, [%rd40];
	add.f32 	%f130, %f128, %f129;
	add.s32 	%r75, %r204, 6656;
	mul.wide.u32 	%rd41, %r75, 4;
	add.s64 	%rd42, %rd2, %rd41;
	ld.global.f32 	%f131, [%rd42];
	add.f32 	%f132, %f130, %f131;
	add.s32 	%r76, %r204, 7168;
	mul.wide.u32 	%rd43, %r76, 4;
	add.s64 	%rd44, %rd2, %rd43;
	ld.global.f32 	%f133, [%rd44];
	add.f32 	%f134, %f132, %f133;
	add.s32 	%r77, %r204, 7680;
	mul.wide.u32 	%rd45, %r77, 4;
	add.s64 	%rd46, %rd2, %rd45;
	ld.global.f32 	%f135, [%rd46];
	add.f32 	%f382, %f134, %f135;
	add.s32 	%r205, %r205, 8192;
	add.s32 	%r204, %r204, 8192;
	add.s32 	%r203, %r203, 16;
	setp.ne.s32 	%p10, %r203, 0;
	@%p10 bra 	$L__BB3_35;
	add.s32 	%r207, %r205, -4096;
$L__BB3_37:
	setp.eq.s32 	%p11, %r27, 0;
	@%p11 bra 	$L__BB3_46;
	and.b32  	%r39, %r26, 7;
	setp.lt.u32 	%p12, %r27, 8;
	@%p12 bra 	$L__BB3_40;
	add.s32 	%r78, %r207, %r202;
	mul.wide.u32 	%rd47, %r78, 4;
	add.s64 	%rd48, %rd2, %rd47;
	ld.global.f32 	%f137, [%rd48];
	add.f32 	%f138, %f382, %f137;
	add.s32 	%r79, %r78, 512;
	mul.wide.u32 	%rd49, %r79, 4;
	add.s64 	%rd50, %rd2, %rd49;
	ld.global.f32 	%f139, [%rd50];
	add.f32 	%f140, %f138, %f139;
	add.s32 	%r80, %r78, 1024;
	mul.wide.u32 	%rd51, %r80, 4;
	add.s64 	%rd52, %rd2, %rd51;
	ld.global.f32 	%f141, [%rd52];
	add.f32 	%f142, %f140, %f141;
	add.s32 	%r81, %r78, 1536;
	mul.wide.u32 	%rd53, %r81, 4;
	add.s64 	%rd54, %rd2, %rd53;
	ld.global.f32 	%f143, [%rd54];
	add.f32 	%f144, %f142, %f143;
	add.s32 	%r82, %r78, 2048;
	mul.wide.u32 	%rd55, %r82, 4;
	add.s64 	%rd56, %rd2, %rd55;
	ld.global.f32 	%f145, [%rd56];
	add.f32 	%f146, %f144, %f145;
	add.s32 	%r83, %r78, 2560;
	mul.wide.u32 	%rd57, %r83, 4;
	add.s64 	%rd58, %rd2, %rd57;
	ld.global.f32 	%f147, [%rd58];
	add.f32 	%f148, %f146, %f147;
	add.s32 	%r84, %r78, 3072;
	mul.wide.u32 	%rd59, %r84, 4;
	add.s64 	%rd60, %rd2, %rd59;
	ld.global.f32 	%f149, [%rd60];
	add.f32 	%f150, %f148, %f149;
	add.s32 	%r85, %r78, 3584;
	mul.wide.u32 	%rd61, %r85, 4;
	add.s64 	%rd62, %rd2, %rd61;
	ld.global.f32 	%f151, [%rd62];
	add.f32 	%f382, %f150, %f151;
	add.s32 	%r207, %r207, 4096;
$L__BB3_40:
	setp.eq.s32 	%p13, %r39, 0;
	@%p13 bra 	$L__BB3_46;
	and.b32  	%r42, %r26, 3;
	setp.lt.u32 	%p14, %r39, 4;
	@%p14 bra 	$L__BB3_43;
	add.s32 	%r86, %r207, %r202;
	mul.wide.u32 	%rd63, %r86, 4;
	add.s64 	%rd64, %rd2, %rd63;
	ld.global.f32 	%f153, [%rd64];
	add.f32 	%f154, %f382, %f153;
	add.s32 	%r87, %r86, 512;
	mul.wide.u32 	%rd65, %r87, 4;
	add.s64 	%rd66, %rd2, %rd65;
	ld.global.f32 	%f155, [%rd66];
	add.f32 	%f156, %f154, %f155;
	add.s32 	%r88, %r86, 1024;
	mul.wide.u32 	%rd67, %r88, 4;
	add.s64 	%rd68, %rd2, %rd67;
	ld.global.f32 	%f157, [%rd68];
	add.f32 	%f158, %f156, %f157;
	add.s32 	%r89, %r86, 1536;
	mul.wide.u32 	%rd69, %r89, 4;
	add.s64 	%rd70, %rd2, %rd69;
	ld.global.f32 	%f159, [%rd70];
	add.f32 	%f382, %f158, %f159;
	add.s32 	%r207, %r207, 2048;
$L__BB3_43:
	setp.eq.s32 	%p15, %r42, 0;
	@%p15 bra 	$L__BB3_46;
	add.s32 	%r210, %r207, %r202;
	neg.s32 	%r209, %r42;
$L__BB3_45:
	.pragma "nounroll";
	mul.wide.u32 	%rd71, %r210, 4;
	add.s64 	%rd72, %rd2, %rd71;
	ld.global.f32 	%f160, [%rd72];
	add.f32 	%f382, %f382, %f160;
	add.s32 	%r210, %r210, 512;
	add.s32 	%r209, %r209, 1;
	setp.ne.s32 	%p16, %r209, 0;
	@%p16 bra 	$L__BB3_45;
$L__BB3_46:
	// begin inline asm
	mov.u32 %r90, %laneid;
	// end inline asm
	mov.b32 	%r92, %f382;
	mov.b32 	%r93, 1;
	mov.b32 	%r114, 31;
	mov.b32 	%r115, -1;
	// begin inline asm
	shfl.sync.down.b32 %r91, %r92, %r93, %r114, %r115;
	// end inline asm
	setp.gt.s32 	%p17, %r90, 30;
	mov.b32 	%f161, %r91;
	add.f32 	%f162, %f382, %f161;
	selp.f32 	%f163, %f382, %f162, %p17;
	mov.b32 	%r97, %f163;
	mov.b32 	%r98, 2;
	// begin inline asm
	shfl.sync.down.b32 %r96, %r97, %r98, %r114, %r115;
	// end inline asm
	setp.gt.s32 	%p18, %r90, 29;
	mov.b32 	%f164, %r96;
	add.f32 	%f165, %f163, %f164;
	selp.f32 	%f166, %f163, %f165, %p18;
	mov.b32 	%r102, %f166;
	mov.b32 	%r103, 4;
	// begin inline asm
	shfl.sync.down.b32 %r101, %r102, %r103, %r114, %r115;
	// end inline asm
	setp.gt.s32 	%p19, %r90, 27;
	mov.b32 	%f167, %r101;
	add.f32 	%f168, %f166, %f167;
	selp.f32 	%f169, %f166, %f168, %p19;
	mov.b32 	%r107, %f169;
	mov.b32 	%r108, 8;
	// begin inline asm
	shfl.sync.down.b32 %r106, %r107, %r108, %r114, %r115;
	// end inline asm
	setp.gt.s32 	%p20, %r90, 23;
	mov.b32 	%f170, %r106;
	add.f32 	%f171, %f169, %f170;
	selp.f32 	%f172, %f169, %f171, %p20;
	mov.b32 	%r112, %f172;
	mov.b32 	%r113, 16;
	// begin inline asm
	shfl.sync.down.b32 %r111, %r112, %r113, %r114, %r115;
	// end inline asm
	setp.gt.s32 	%p21, %r90, 15;
	mov.b32 	%f173, %r111;
	add.f32 	%f38, %f172, %f173;
	selp.f32 	%f383, %f172, %f38, %p21;
	setp.ne.s32 	%p22, %r90, 0;
	@%p22 bra 	$L__BB3_48;
	shr.u32 	%r116, %r21, 3;
	and.b32  	%r117, %r116, 124;
	mov.u32 	%r118, _ZZN3cub18CUB_300001_SM_10006detail6reduce28DeviceReduceSingleTileKernelINS2_10policy_hubIfjN4cuda3std3__44plusIfEEE10Policy1000EN6thrust24THRUST_300001_SM_1000_NS10device_ptrIfEEPfjS9_ffNS7_10__identityEEEvT0_T1_T2_T3_T4_T6_E12temp_storage;
	add.s32 	%r119, %r118, %r117;
	st.shared.f32 	[%r119+16], %f38;
$L__BB3_48:
	bar.sync 	0;
	setp.ne.s32 	%p23, %r21, 0;
	@%p23 bra 	$L__BB3_50;
	ld.shared.f32 	%f174, [_ZZN3cub18CUB_300001_SM_10006detail6reduce28DeviceReduceSingleTileKernelINS2_10policy_hubIfjN4cuda3std3__44plusIfEEE10Policy1000EN6thrust24THRUST_300001_SM_1000_NS10device_ptrIfEEPfjS9_ffNS7_10__identityEEEvT0_T1_T2_T3_T4_T6_E12temp_storage+20];
	add.f32 	%f175, %f383, %f174;
	ld.shared.f32 	%f176, [_ZZN3cub18CUB_300001_SM_10006detail6reduce28DeviceReduceSingleTileKernelINS2_10policy_hubIfjN4cuda3std3__44plusIfEEE10Policy1000EN6thrust24THRUST_300001_SM_1000_NS10device_ptrIfEEPfjS9_ffNS7_10__identityEEEvT0_T1_T2_T3_T4_T6_E12temp_storage+24];
	add.f32 	%f177, %f175, %f176;
	ld.shared.f32 	%f178, [_ZZN3cub18CUB_300001_SM_10006detail6reduce28DeviceReduceSingleTileKernelINS2_10policy_hubIfjN4cuda3std3__44plusIfEEE10Policy1000EN6thrust24THRUST_300001_SM_1000_NS10device_ptrIfEEPfjS9_ffNS7_10__identityEEEvT0_T1_T2_T3_T4_T6_E12temp_storage+28];
	add.f32 	%f179, %f177, %f178;
	ld.shared.f32 	%f180, [_ZZN3cub18CUB_300001_SM_10006detail6reduce28DeviceReduceSingleTileKernelINS2_10policy_hubIfjN4cuda3std3__44plusIfEEE10Policy1000EN6thrust24THRUST_300001_SM_1000_NS10device_ptrIfEEPfjS9_ffNS7_10__identityEEEvT0_T1_T2_T3_T4_T6_E12temp_storage+32];
	add.f32 	%f181, %f179, %f180;
	ld.shared.f32 	%f182, [_ZZN3cub18CUB_300001_SM_10006detail6reduce28DeviceReduceSingleTileKernelINS2_10policy_hubIfjN4cuda3std3__44plusIfEEE10Policy1000EN6thrust24THRUST_300001_SM_1000_NS10device_ptrIfEEPfjS9_ffNS7_10__identityEEEvT0_T1_T2_T3_T4_T6_E12temp_storage+36];
	add.f32 	%f183, %f181, %f182;
	ld.shared.f32 	%f184, [_ZZN3cub18CUB_300001_SM_10006detail6reduce28DeviceReduceSingleTileKernelINS2_10policy_hubIfjN4cuda3std3__44plusIfEEE10Policy1000EN6thrust24THRUST_300001_SM_1000_NS10device_ptrIfEEPfjS9_ffNS7_10__identityEEEvT0_T1_T2_T3_T4_T6_E12temp_storage+40];
	add.f32 	%f185, %f183, %f184;
	ld.shared.f32 	%f186, [_ZZN3cub18CUB_300001_SM_10006detail6reduce28DeviceReduceSingleTileKernelINS2_10policy_hubIfjN4cuda3std3__44plusIfEEE10Policy1000EN6thrust24THRUST_300001_SM_1000_NS10device_ptrIfEEPfjS9_ffNS7_10__identityEEEvT0_T1_T2_T3_T4_T6_E12temp_storage+44];
	add.f32 	%f187, %f185, %f186;
	ld.shared.f32 	%f188, [_ZZN3cub18CUB_300001_SM_10006detail6reduce28DeviceReduceSingleTileKernelINS2_10policy_hubIfjN4cuda3std3__44plusIfEEE10Policy1000EN6thrust24THRUST_300001_SM_1000_NS10device_ptrIfEEPfjS9_ffNS7_10__identityEEEvT0_T1_T2_T3_T4_T6_E12temp_storage+48];
	add.f32 	%f189, %f187, %f188;
	ld.shared.f32 	%f190, [_ZZN3cub18CUB_300001_SM_10006detail6reduce28DeviceReduceSingleTileKernelINS2_10policy_hubIfjN4cuda3std3__44plusIfEEE10Policy1000EN6thrust24THRUST_300001_SM_1000_NS10device_ptrIfEEPfjS9_ffNS7_10__identityEEEvT0_T1_T2_T3_T4_T6_E12temp_storage+52];
	add.f32 	%f191, %f189, %f190;
	ld.shared.f32 	%f192, [_ZZN3cub18CUB_300001_SM_10006detail6reduce28DeviceReduceSingleTileKernelINS2_10policy_hubIfjN4cuda3std3__44plusIfEEE10Policy1000EN6thrust24THRUST_300001_SM_1000_NS10device_ptrIfEEPfjS9_ffNS7_10__identityEEEvT0_T1_T2_T3_T4_T6_E12temp_storage+56];
	add.f32 	%f193, %f191, %f192;
	ld.shared.f32 	%f194, [_ZZN3cub18CUB_300001_SM_10006detail6reduce28DeviceReduceSingleTileKernelINS2_10policy_hubIfjN4cuda3std3__44plusIfEEE10Policy1000EN6thrust24THRUST_300001_SM_1000_NS10device_ptrIfEEPfjS9_ffNS7_10__identityEEEvT0_T1_T2_T3_T4_T6_E12temp_storage+60];
	add.f32 	%f195, %f193, %f194;
	ld.shared.f32 	%f196, [_ZZN3cub18CUB_300001_SM_10006detail6reduce28DeviceReduceSingleTileKernelINS2_10policy_hubIfjN4cuda3std3__44plusIfEEE10Policy1000EN6thrust24THRUST_300001_SM_1000_NS10device_ptrIfEEPfjS9_ffNS7_10__identityEEEvT0_T1_T2_T3_T4_T6_E12temp_storage+64];
	add.f32 	%f197, %f195, %f196;
	ld.shared.f32 	%f198, [_ZZN3cub18CUB_300001_SM_10006detail6reduce28DeviceReduceSingleTileKernelINS2_10policy_hubIfjN4cuda3std3__44plusIfEEE10Policy1000EN6thrust24THRUST_300001_SM_1000_NS10device_ptrIfEEPfjS9_ffNS7_10__identityEEEvT0_T1_T2_T3_T4_T6_E12temp_storage+68];
	add.f32 	%f199, %f197, %f198;
	ld.shared.f32 	%f200, [_ZZN3cub18CUB_300001_SM_10006detail6reduce28DeviceReduceSingleTileKernelINS2_10policy_hubIfjN4cuda3std3__44plusIfEEE10Policy1000EN6thrust24THRUST_300001_SM_1000_NS10device_ptrIfEEPfjS9_ffNS7_10__identityEEEvT0_T1_T2_T3_T4_T6_E12temp_storage+72];
	add.f32 	%f201, %f199, %f200;
	ld.shared.f32 	%f202, [_ZZN3cub18CUB_300001_SM_10006detail6reduce28DeviceReduceSingleTileKernelINS2_10policy_hubIfjN4cuda3std3__44plusIfEEE10Policy1000EN6thrust24THRUST_300001_SM_1000_NS10device_ptrIfEEPfjS9_ffNS7_10__identityEEEvT0_T1_T2_T3_T4_T6_E12temp_storage+76];
	add.f32 	%f383, %f201, %f202;
$L__BB3_50:
	mov.u32 	%r192, %tid.x;
	setp.ne.s32 	%p65, %r192, 0;
	@%p65 bra 	$L__BB3_52;
	add.f32 	%f361, %f42, %f383;
	st.global.f32 	[%rd1], %f361;
$L__BB3_52:
	ret;

}
	// .globl	_ZN3cub18CUB_300001_SM_10006detail6reduce18DeviceReduceKernelINS2_10policy_hubIfjN4cuda3std3__44plusIfEEE10Policy1000EN6thrust24THRUST_300001_SM_1000_NS10device_ptrIfEEjS9_fNS7_10__identityEEEvT0_PT3_T1_NS0_13GridEvenShareISK_EET2_T4_
.visible .entry _ZN3cub18CUB_300001_SM_10006detail6reduce18DeviceReduceKernelINS2_10policy_hubIfjN4cuda3std3__44plusIfEEE10Policy1000EN6thrust24THRUST_300001_SM_1000_NS10device_ptrIfEEjS9_fNS7_10__identityEEEvT0_PT3_T1_NS0_13GridEvenShareISK_EET2_T4_(
	.param .align 8 .b8 _ZN3cub18CUB_300001_SM_10006detail6reduce18DeviceReduceKernelINS2_10policy_hubIfjN4cuda3std3__44plusIfEEE10Policy1000EN6thrust24THRUST_300001_SM_1000_NS10device_ptrIfEEjS9_fNS7_10__identityEEEvT0_PT3_T1_NS0_13GridEvenShareISK_EET2_T4__param_0[8],
	.param .u64 .ptr .align 1 _ZN3cub18CUB_300001_SM_10006detail6reduce18DeviceReduceKernelINS2_10policy_hubIfjN4cuda3std3__44plusIfEEE10Policy1000EN6thrust24THRUST_300001_SM_1000_NS10device_ptrIfEEjS9_fNS7_10__identityEEEvT0_PT3_T1_NS0_13GridEvenShareISK_EET2_T4__param_1,
	.param .u32 _ZN3cub18CUB_300001_SM_10006detail6reduce18DeviceReduceKernelINS2_10policy_hubIfjN4cuda3std3__44plusIfEEE10Policy1000EN6thrust24THRUST_300001_SM_1000_NS10device_ptrIfEEjS9_fNS7_10__identityEEEvT0_PT3_T1_NS0_13GridEvenShareISK_EET2_T4__param_2,
	.param .align 4 .b8 _ZN3cub18CUB_300001_SM_10006detail6reduce18DeviceReduceKernelINS2_10policy_hubIfjN4cuda3std3__44plusIfEEE10Policy1000EN6thrust24THRUST_300001_SM_1000_NS10device_ptrIfEEjS9_fNS7_10__identityEEEvT0_PT3_T1_NS0_13GridEvenShareISK_EET2_T4__param_3[40],
	.param .align 1 .b8 _ZN3cub18CUB_300001_SM_10006detail6reduce18DeviceReduceKernelINS2_10policy_hubIfjN4cuda3std3__44plusIfEEE10Policy1000EN6thrust24THRUST_300001_SM_1000_NS10device_ptrIfEEjS9_fNS7_10__identityEEEvT0_PT3_T1_NS0_13GridEvenShareISK_EET2_T4__param_4[1],
	.param .align 1 .b8 _ZN3cub18CUB_300001_SM_10006detail6reduce18DeviceReduceKernelINS2_10policy_hubIfjN4cuda3std3__44plusIfEEE10Policy1000EN6thrust24THRUST_300001_SM_1000_NS10device_ptrIfEEjS9_fNS7_10__identityEEEvT0_PT3_T1_NS0_13GridEvenShareISK_EET2_T4__param_5[1]
)
.maxntid 512
{
	.reg .pred 	%p<65>;
	.reg .b16 	%rs<4>;
	.reg .b32 	%r<279>;
	.reg .b32 	%f<380>;
	.reg .b64 	%rd<130>;
	// demoted variable
	.shared .align 4 .b8 _ZZN3cub18CUB_300001_SM_10006detail6reduce18DeviceReduceKernelINS2_10policy_hubIfjN4cuda3std3__44plusIfEEE10Policy1000EN6thrust24THRUST_300001_SM_1000_NS10device_ptrIfEEjS9_fNS7_10__identityEEEvT0_PT3_T1_NS0_13GridEvenShareISK_EET2_T4_E12temp_storage[84];
	ld.param.u32 	%r1, [_ZN3cub18CUB_300001_SM_10006detail6reduce18DeviceReduceKernelINS2_10policy_hubIfjN4cuda3std3__44plusIfEEE10Policy1000EN6thrust24THRUST_300001_SM_1000_NS10device_ptrIfEEjS9_fNS7_10__identityEEEvT0_PT3_T1_NS0_13GridEvenShareISK_EET2_T4__param_3+20];
	ld.param.u32 	%r2, [_ZN3cub18CUB_300001_SM_10006detail6reduce18DeviceReduceKernelINS2_10policy_hubIfjN4cuda3std3__44plusIfEEE10Policy1000EN6thrust24THRUST_300001_SM_1000_NS10device_ptrIfEEjS9_fNS7_10__identityEEEvT0_PT3_T1_NS0_13GridEvenShareISK_EET2_T4__param_3+24];
	ld.param.u64 	%rd3, [_ZN3cub18CUB_300001_SM_10006detail6reduce18DeviceReduceKernelINS2_10policy_hubIfjN4cuda3std3__44plusIfEEE10Policy1000EN6thrust24THRUST_300001_SM_1000_NS10device_ptrIfEEjS9_fNS7_10__identityEEEvT0_PT3_T1_NS0_13GridEvenShareISK_EET2_T4__param_0];
	cvta.to.global.u64 	%rd1, %rd3;
	mov.u32 	%r3, %ctaid.x;
	shl.b32 	%r4, %r2, 13;
	shl.b32 	%r270, %r3, 13;
	sub.s32 	%r6, %r1, %r270;
	setp.gt.u32 	%p1, %r6, 8191;
	@%p1 bra 	$L__BB4_26;
	mov.u32 	%r7, %tid.x;
	setp.ge.u32 	%p23, %r7, %r6;
	mov.f32 	%f368, 0f00000000;
	mov.u32 	%r261, %r7;
	@%p23 bra 	$L__BB4_3;
	add.s32 	%r155, %r270, %r7;
	mul.wide.u32 	%rd66, %r155, 4;
	add.s64 	%rd67, %rd1, %rd66;
	ld.global.f32 	%f368, [%rd67];
	add.s32 	%r261, %r7, 512;
$L__BB4_3:
	setp.ge.u32 	%p24, %r261, %r6;
	@%p24 bra 	$L__BB4_17;
	not.b32 	%r156, %r261;
	add.s32 	%r157, %r1, %r156;
	sub.s32 	%r158, %r157, %r270;
	shr.u32 	%r159, %r158, 9;
	add.s32 	%r10, %r159, 1;
	and.b32  	%r11, %r10, 15;
	setp.lt.u32 	%p25, %r158, 7680;
	@%p25 bra 	$L__BB4_8;
	or.b32  	%r260, %r261, 4096;
	add.s32 	%r259, %r261, %r270;
	and.b32  	%r160, %r10, 16777200;
	neg.s32 	%r258, %r160;
$L__BB4_6:
	.pragma "nounroll";
	mul.wide.u32 	%rd68, %r259, 4;
	add.s64 	%rd69, %rd1, %rd68;
	ld.global.f32 	%f203, [%rd69];
	add.f32 	%f204, %f368, %f203;
	add.s32 	%r161, %r259, 512;
	mul.wide.u32 	%rd70, %r161, 4;
	add.s64 	%rd71, %rd1, %rd70;
	ld.global.f32 	%f205, [%rd71];
	add.f32 	%f206, %f204, %f205;
	add.s32 	%r162, %r259, 1024;
	mul.wide.u32 	%rd72, %r162, 4;
	add.s64 	%rd73, %rd1, %rd72;
	ld.global.f32 	%f207, [%rd73];
	add.f32 	%f208, %f206, %f207;
	add.s32 	%r163, %r259, 1536;
	mul.wide.u32 	%rd74, %r163, 4;
	add.s64 	%rd75, %rd1, %rd74;
	ld.global.f32 	%f209, [%rd75];
	add.f32 	%f210, %f208, %f209;
	add.s32 	%r164, %r259, 2048;
	mul.wide.u32 	%rd76, %r164, 4;
	add.s64 	%rd77, %rd1, %rd76;
	ld.global.f32 	%f211, [%rd77];
	add.f32 	%f212, %f210, %f211;
	add.s32 	%r165, %r259, 2560;
	mul.wide.u32 	%rd78, %r165, 4;
	add.s64 	%rd79, %rd1, %rd78;
	ld.global.f32 	%f213, [%rd79];
	add.f32 	%f214, %f212, %f213;
	add.s32 	%r166, %r259, 3072;
	mul.wide.u32 	%rd80, %r166, 4;
	add.s64 	%rd81, %rd1, %rd80;
	ld.global.f32 	%f215, [%rd81];
	add.f32 	%f216, %f214, %f215;
	add.s32 	%r167, %r259, 3584;
	mul.wide.u32 	%rd82, %r167, 4;
	add.s64 	%rd83, %rd1, %rd82;
	ld.global.f32 	%f217, [%rd83];
	add.f32 	%f218, %f216, %f217;
	add.s32 	%r168, %r259, 4096;
	mul.wide.u32 	%rd84, %r168, 4;
	add.s64 	%rd85, %rd1, %rd84;
	ld.global.f32 	%f219, [%rd85];
	add.f32 	%f220, %f218, %f219;
	add.s32 	%r169, %r259, 4608;
	mul.wide.u32 	%rd86, %r169, 4;
	add.s64 	%rd87, %rd1, %rd86;
	ld.global.f32 	%f221, [%rd87];
	add.f32 	%f222, %f220, %f221;
	add.s32 	%r170, %r259, 5120;
	mul.wide.u32 	%rd88, %r170, 4;
	add.s64 	%rd89, %rd1, %rd88;
	ld.global.f32 	%f223, [%rd89];
	add.f32 	%f224, %f222, %f223;
	add.s32 	%r171, %r259, 5632;
	mul.wide.u32 	%rd90, %r171, 4;
	add.s64 	%rd91, %rd1, %rd90;
	ld.global.f32 	%f225, [%rd91];
	add.f32 	%f226, %f224, %f225;
	add.s32 	%r172, %r259, 6144;
	mul.wide.u32 	%rd92, %r172, 4;
	add.s64 	%rd93, %rd1, %rd92;
	ld.global.f32 	%f227, [%rd93];
	add.f32 	%f228, %f226, %f227;
	add.s32 	%r173, %r259, 6656;
	mul.wide.u32 	%rd94, %r173, 4;
	add.s64 	%rd95, %rd1, %rd94;
	ld.global.f32 	%f229, [%rd95];
	add.f32 	%f230, %f228, %f229;
	add.s32 	%r174, %r259, 7168;
	mul.wide.u32 	%rd96, %r174, 4;
	add.s64 	%rd97, %rd1, %rd96;
	ld.global.f32 	%f231, [%rd97];
	add.f32 	%f232, %f230, %f231;
	add.s32 	%r175, %r259, 7680;
	mul.wide.u32 	%rd98, %r175, 4;
	add.s64 	%rd99, %rd1, %rd98;
	ld.global.f32 	%f233, [%rd99];
	add.f32 	%f368, %f232, %f233;
	add.s32 	%r260, %r260, 8192;
	add.s32 	%r259, %r259, 8192;
	add.s32 	%r258, %r258, 16;
	setp.ne.s32 	%p26, %r258, 0;
	@%p26 bra 	$L__BB4_6;
	add.s32 	%r261, %r260, -4096;
$L__BB4_8:
	setp.eq.s32 	%p27, %r11, 0;
	@%p27 bra 	$L__BB4_17;
	and.b32  	%r23, %r10, 7;
	setp.lt.u32 	%p28, %r11, 8;
	@%p28 bra 	$L__BB4_11;
	add.s32 	%r176, %r270, %r261;
	mul.wide.u32 	%rd100, %r176, 4;
	add.s64 	%rd101, %rd1, %rd100;
	ld.global.f32 	%f235, [%rd101];
	add.f32 	%f236, %f368, %f235;
	add.s32 	%r177, %r176, 512;
	mul.wide.u32 	%rd102, %r177, 4;
	add.s64 	%rd103, %rd1, %rd102;
	ld.global.f32 	%f237, [%rd103];
	add.f32 	%f238, %f236, %f237;
	add.s32 	%r178, %r176, 1024;
	mul.wide.u32 	%rd104, %r178, 4;
	add.s64 	%rd105, %rd1, %rd104;
	ld.global.f32 	%f239, [%rd105];
	add.f32 	%f240, %f238, %f239;
	add.s32 	%r179, %r176, 1536;
	mul.wide.u32 	%rd106, %r179, 4;
	add.s64 	%rd107, %rd1, %rd106;
	ld.global.f32 	%f241, [%rd107];
	add.f32 	%f242, %f240, %f241;
	add.s32 	%r180, %r176, 2048;
	mul.wide.u32 	%rd108, %r180, 4;
	add.s64 	%rd109, %rd1, %rd108;
	ld.global.f32 	%f243, [%rd109];
	add.f32 	%f244, %f242, %f243;
	add.s32 	%r181, %r176, 2560;
	mul.wide.u32 	%rd110, %r181, 4;
	add.s64 	%rd111, %rd1, %rd110;
	ld.global.f32 	%f245, [%rd111];
	add.f32 	%f246, %f244, %f245;
	add.s32 	%r182, %r176, 3072;
	mul.wide.u32 	%rd112, %r182, 4;
	add.s64 	%rd113, %rd1, %rd112;
	ld.global.f32 	%f247, [%rd113];
	add.f32 	%f248, %f246, %f247;
	add.s32 	%r183, %r176, 3584;
	mul.wide.u32 	%rd114, %r183, 4;
	add.s64 	%rd115, %rd1, %rd114;
	ld.global.f32 	%f249, [%rd115];
	add.f32 	%f368, %f248, %f249;
	add.s32 	%r261, %r261, 4096;
$L__BB4_11:
	setp.eq.s32 	%p29, %r23, 0;
	@%p29 bra 	$L__BB4_17;
	and.b32  	%r26, %r10, 3;
	setp.lt.u32 	%p30, %r23, 4;
	@%p30 bra 	$L__BB4_14;
	add.s32 	%r184, %r270, %r261;
	mul.wide.u32 	%rd116, %r184, 4;
	add.s64 	%rd117, %rd1, %rd116;
	ld.global.f32 	%f251, [%rd117];
	add.f32 	%f252, %f368, %f251;
	add.s32 	%r185, %r184, 512;
	mul.wide.u32 	%rd118, %r185, 4;
	add.s64 	%rd119, %rd1, %rd118;
	ld.global.f32 	%f253, [%rd119];
	add.f32 	%f254, %f252, %f253;
	add.s32 	%r186, %r184, 1024;
	mul.wide.u32 	%rd120, %r186, 4;
	add.s64 	%rd121, %rd1, %rd120;
	ld.global.f32 	%f255, [%rd121];
	add.f32 	%f256, %f254, %f255;
	add.s32 	%r187, %r184, 1536;
	mul.wide.u32 	%rd122, %r187, 4;
	add.s64 	%rd123, %rd1, %rd122;
	ld.global.f32 	%f257, [%rd123];
	add.f32 	%f368, %f256, %f257;
	add.s32 	%r261, %r261, 2048;
$L__BB4_14:
	setp.eq.s32 	%p31, %r26, 0;
	@%p31 bra 	$L__BB4_17;
	add.s32 	%r265, %r261, %r270;
	neg.s32 	%r264, %r26;
$L__BB4_16:
	.pragma "nounroll";
	mul.wide.u32 	%rd124, %r265, 4;
	add.s64 	%rd125, %rd1, %rd124;
	ld.global.f32 	%f258, [%rd125];
	add.f32 	%f368, %f368, %f258;
	add.s32 	%r265, %r265, 512;
	add.s32 	%r264, %r264, 1;
	setp.ne.s32 	%p32, %r264, 0;
	@%p32 bra 	$L__BB4_16;
$L__BB4_17:
	setp.lt.u32 	%p33, %r6, 512;
	@%p33 bra 	$L__BB4_22;
	// begin inline asm
	mov.u32 %r226, %laneid;
	// end inline asm
	mov.b32 	%r228, %f368;
	mov.b32 	%r229, 1;
	mov.b32 	%r250, 31;
	mov.b32 	%r251, -1;
	// begin inline asm
	shfl.sync.down.b32 %r227, %r228, %r229, %r250, %r251;
	// end inline asm
	setp.gt.s32 	%p57, %r226, 30;
	mov.b32 	%f317, %r227;
	add.f32 	%f318, %f368, %f317;
	selp.f32 	%f319, %f368, %f318, %p57;
	mov.b32 	%r233, %f319;
	mov.b32 	%r234, 2;
	// begin inline asm
	shfl.sync.down.b32 %r232, %r233, %r234, %r250, %r251;
	// end inline asm
	setp.gt.s32 	%p58, %r226, 29;
	mov.b32 	%f320, %r232;
	add.f32 	%f321, %f319, %f320;
	selp.f32 	%f322, %f319, %f321, %p58;
	mov.b32 	%r238, %f322;
	mov.b32 	%r239, 4;
	// begin inline asm
	shfl.sync.down.b32 %r237, %r238, %r239, %r250, %r251;
	// end inline asm
	setp.gt.s32 	%p59, %r226, 27;
	mov.b32 	%f323, %r237;
	add.f32 	%f324, %f322, %f323;
	selp.f32 	%f325, %f322, %f324, %p59;
	mov.b32 	%r243, %f325;
	mov.b32 	%r244, 8;
	// begin inline asm
	shfl.sync.down.b32 %r242, %r243, %r244, %r250, %r251;
	// end inline asm
	setp.gt.s32 	%p60, %r226, 23;
	mov.b32 	%f326, %r242;
	add.f32 	%f327, %f325, %f326;
	selp.f32 	%f328, %f325, %f327, %p60;
	mov.b32 	%r248, %f328;
	mov.b32 	%r249, 16;
	// begin inline asm
	shfl.sync.down.b32 %r247, %r248, %r249, %r250, %r251;
	// end inline asm
	setp.gt.s32 	%p61, %r226, 15;
	mov.b32 	%f329, %r247;
	add.f32 	%f16, %f328, %f329;
	selp.f32 	%f379, %f328, %f16, %p61;
	setp.ne.s32 	%p62, %r226, 0;
	@%p62 bra 	$L__BB4_20;
	shr.u32 	%r252, %r7, 3;
	and.b32  	%r253, %r252, 124;
	mov.u32 	%r254, _ZZN3cub18CUB_300001_SM_10006detail6reduce18DeviceReduceKernelINS2_10policy_hubIfjN4cuda3std3__44plusIfEEE10Policy1000EN6thrust24THRUST_300001_SM_1000_NS10device_ptrIfEEjS9_fNS7_10__identityEEEvT0_PT3_T1_NS0_13GridEvenShareISK_EET2_T4_E12temp_storage;
	add.s32 	%r255, %r254, %r253;
	st.shared.f32 	[%r255+16], %f16;
$L__BB4_20:
	bar.sync 	0;
	setp.ne.s32 	%p63, %r7, 0;
	@%p63 bra 	$L__BB4_48;
	ld.shared.f32 	%f330, [_ZZN3cub18CUB_300001_SM_10006detail6reduce18DeviceReduceKernelINS2_10policy_hubIfjN4cuda3std3__44plusIfEEE10Policy1000EN6thrust24THRUST_300001_SM_1000_NS10device_ptrIfEEjS9_fNS7_10__identityEEEvT0_PT3_T1_NS0_13GridEvenShareISK_EET2_T4_E12temp_storage+20];
	add.f32 	%f331, %f379, %f330;
	ld.shared.f32 	%f332, [_ZZN3cub18CUB_300001_SM_10006detail6reduce18DeviceReduceKernelINS2_10policy_hubIfjN4cuda3std3__44plusIfEEE10Policy1000EN6thrust24THRUST_300001_SM_1000_NS10device_ptrIfEEjS9_fNS7_10__identityEEEvT0_PT3_T1_NS0_13GridEvenShareISK_EET2_T4_E12temp_storage+24];
	add.f32 	%f333, %f331, %f332;
	ld.shared.f32 	%f334, [_ZZN3cub18CUB_300001_SM_10006detail6reduce18DeviceReduceKernelINS2_10policy_hubIfjN4cuda3std3__44plusIfEEE10Policy1000EN6thrust24THRUST_300001_SM_1000_NS10device_ptrIfEEjS9_fNS7_10__identityEEEvT0_PT3_T1_NS0_13GridEvenShareISK_EET2_T4_E12temp_storage+28];
	add.f32 	%f335, %f333, %f334;
	ld.shared.f32 	%f336, [_ZZN3cub18CUB_300001_SM_10006detail6reduce18DeviceReduceKernelINS2_10policy_hubIfjN4cuda3std3__44plusIfEEE10Policy1000EN6thrust24THRUST_300001_SM_1000_NS10device_ptrIfEEjS9_fNS7_10__identityEEEvT0_PT3_T1_NS0_13GridEvenShareISK_EET2_T4_E12temp_storage+32];
	add.f32 	%f337, %f335, %f336;
	ld.shared.f32 	%f338, [_ZZN3cub18CUB_300001_SM_10006detail6reduce18DeviceReduceKernelINS2_10policy_hubIfjN4cuda3std3__44plusIfEEE10Policy1000EN6thrust24THRUST_300001_SM_1000_NS10device_ptrIfEEjS9_fNS7_10__identityEEEvT0_PT3_T1_NS0_13GridEvenShareISK_EET2_T4_E12temp_storage+36];
	add.f32 	%f339, %f337, %f338;
	ld.shared.f32 	%f340, [_ZZN3cub18CUB_300001_SM_10006detail6reduce18DeviceReduceKernelINS2_10policy_hubIfjN4cuda3std3__44plusIfEEE10Policy1000EN6thrust24THRUST_300001_SM_1000_NS10device_ptrIfEEjS9_fNS7_10__identityEEEvT0_PT3_T1_NS0_13GridEvenShareISK_EET2_T4_E12temp_storage+40];
	add.f32 	%f341, %f339, %f340;
	ld.shared.f32 	%f342, [_ZZN3cub18CUB_300001_SM_10006detail6reduce18DeviceReduceKernelINS2_10policy_hubIfjN4cuda3std3__44plusIfEEE10Policy1000EN6thrust24THRUST_300001_SM_1000_NS10device_ptrIfEEjS9_fNS7_10__identityEEEvT0_PT3_T1_NS0_13GridEvenShareISK_EET2_T4_E12temp_storage+44];
	add.f32 	%f343, %f341, %f342;
	ld.shared.f32 	%f344, [_ZZN3cub18CUB_300001_SM_10006detail6reduce18DeviceReduceKernelINS2_10policy_hubIfjN4cuda3std3__44plusIfEEE10Policy1000EN6thrust24THRUST_300001_SM_1000_NS10device_ptrIfEEjS9_fNS7_10__identityEEEvT0_PT3_T1_NS0_13GridEvenShareISK_EET2_T4_E12temp_storage+48];
	add.f32 	%f345, %f343, %f344;
	ld.shared.f32 	%f346, [_ZZN3cub18CUB_300001_SM_10006detail6reduce18DeviceReduceKernelINS2_10policy_hubIfjN4cuda3std3__44plusIfEEE10Policy1000EN6thrust24THRUST_300001_SM_1000_NS10device_ptrIfEEjS9_fNS7_10__identityEEEvT0_PT3_T1_NS0_13GridEvenShareISK_EET2_T4_E12temp_storage+52];
	add.f32 	%f347, %f345, %f346;
	ld.shared.f32 	%f348, [_ZZN3cub18CUB_300001_SM_10006detail6reduce18DeviceReduceKernelINS2_10policy_hubIfjN4cuda3std3__44plusIfEEE10Policy1000EN6thrust24THRUST_300001_SM_1000_NS10device_ptrIfEEjS9_fNS7_10__identityEEEvT0_PT3_T1_NS0_13GridEvenShareISK_EET2_T4_E12temp_storage+56];
	add.f32 	%f349, %f347, %f348;
	ld.shared.f32 	%f350, [_ZZN3cub18CUB_300001_SM_10006detail6reduce18DeviceReduceKernelINS2_10policy_hubIfjN4cuda3std3__44plusIfEEE10Policy1000EN6thrust24THRUST_300001_SM_1000_NS10device_ptrIfEEjS9_fNS7_10__identityEEEvT0_PT3_T1_NS0_13GridEvenShareISK_EET2_T4_E12temp_storage+60];
	add.f32 	%f351, %f349, %f350;
	ld.shared.f32 	%f352, [_ZZN3cub18CUB_300001_SM_10006detail6reduce18DeviceReduceKernelINS2_10policy_hubIfjN4cuda3std3__44plusIfEEE10Policy1000EN6thrust24THRUST_300001_SM_1000_NS10device_ptrIfEEjS9_fNS7_10__identityEEEvT0_PT3_T1_NS0_13GridEvenShareISK_EET2_T4_E12temp_storage+64];
	add.f32 	%f353, %f351, %f352;
	ld.shared.f32 	%f354, [_ZZN3cub18CUB_300001_SM_10006detail6reduce18DeviceReduceKernelINS2_10policy_hubIfjN4cuda3std3__44plusIfEEE10Policy1000EN6thrust24THRUST_300001_SM_1000_NS10device_ptrIfEEjS9_fNS7_10__identityEEEvT0_PT3_T1_NS0_13GridEvenShareISK_EET2_T4_E12temp_storage+68];
	add.f32 	%f355, %f353, %f354;
	ld.shared.f32 	%f356, [_ZZN3cub18CUB_300001_SM_10006detail6reduce18DeviceReduceKernelINS2_10policy_hubIfjN4cuda3std3__44plusIfEEE10Policy1000EN6thrust24THRUST_300001_SM_1000_NS10device_ptrIfEEjS9_fNS7_10__identityEEEvT0_PT3_T1_NS0_13GridEvenShareISK_EET2_T4_E12temp_storage+72];
	add.f32 	%f357, %f355, %f356;
	ld.shared.f32 	%f358, [_ZZN3cub18CUB_300001_SM_10006detail6reduce18DeviceReduceKernelINS2_10policy_hubIfjN4cuda3std3__44plusIfEEE10Policy1000EN6thrust24THRUST_300001_SM_1000_NS10device_ptrIfEEjS9_fNS7_10__identityEEEvT0_PT3_T1_NS0_13GridEvenShareISK_EET2_T4_E12temp_storage+76];
	add.f32 	%f379, %f357, %f358;
	bra.uni 	$L__BB4_48;
$L__BB4_22:
	// begin inline asm
	mov.u32 %r188, %laneid;
	// end inline asm
	and.b32  	%r214, %r7, 992;
	add.s32 	%r215, %r214, 32;
	setp.gt.u32 	%p34, %r215, %r6;
	not.b32 	%r216, %r214;
	add.s32 	%r217, %r6, %r216;
	selp.b32 	%r212, %r217, 31, %p34;
	mov.b32 	%r190, %f368;
	mov.b32 	%r191, 1;
	mov.b32 	%r213, -1;
	// begin inline asm
	shfl.sync.down.b32 %r189, %r190, %r191, %r212, %r213;
	// end inline asm
	setp.lt.s32 	%p35, %r188, %r212;
	mov.b32 	%f259, %r189;
	add.f32 	%f260, %f368, %f259;
	selp.f32 	%f261, %f260, %f368, %p35;
	mov.b32 	%r195, %f261;
	mov.b32 	%r196, 2;
	// begin inline asm
	shfl.sync.down.b32 %r194, %r195, %r196, %r212, %r213;
	// end inline asm
	add.s32 	%r218, %r188, 2;
	setp.gt.s32 	%p36, %r218, %r212;
	mov.b32 	%f262, %r194;
	add.f32 	%f263, %f261, %f262;
	selp.f32 	%f264, %f261, %f263, %p36;
	mov.b32 	%r200, %f264;
	mov.b32 	%r201, 4;
	// begin inline asm
	shfl.sync.down.b32 %r199, %r200, %r201, %r212, %r213;
	// end inline asm
	add.s32 	%r219, %r188, 4;
	setp.gt.s32 	%p37, %r219, %r212;
	mov.b32 	%f265, %r199;
	add.f32 	%f266, %f264, %f265;
	selp.f32 	%f267, %f264, %f266, %p37;
	mov.b32 	%r205, %f267;
	mov.b32 	%r206, 8;
	// begin inline asm
	shfl.sync.down.b32 %r204, %r205, %r206, %r212, %r213;
	// end inline asm
	add.s32 	%r220, %r188, 8;
	setp.gt.s32 	%p38, %r220, %r212;
	mov.b32 	%f268, %r204;
	add.f32 	%f269, %f267, %f268;
	selp.f32 	%f270, %f267, %f269, %p38;
	mov.b32 	%r210, %f270;
	mov.b32 	%r211, 16;
	// begin inline asm
	shfl.sync.down.b32 %r209, %r210, %r211, %r212, %r213;
	// end inline asm
	add.s32 	%r221, %r188, 16;
	setp.gt.s32 	%p39, %r221, %r212;
	mov.b32 	%f271, %r209;
	add.f32 	%f272, %f270, %f271;
	selp.f32 	%f379, %f270, %f272, %p39;
	setp.ne.s32 	%p40, %r188, 0;
	@%p40 bra 	$L__BB4_24;
	shr.u32 	%r222, %r7, 3;
	and.b32  	%r223, %r222, 124;
	mov.u32 	%r224, _ZZN3cub18CUB_300001_SM_10006detail6reduce18DeviceReduceKernelINS2_10policy_hubIfjN4cuda3std3__44plusIfEEE10Policy1000EN6thrust24THRUST_300001_SM_1000_NS10device_ptrIfEEjS9_fNS7_10__identityEEEvT0_PT3_T1_NS0_13GridEvenShareISK_EET2_T4_E12temp_storage;
	add.s32 	%r225, %r224, %r223;
	st.shared.f32 	[%r225+16], %f379;
$L__BB4_24:
	bar.sync 	0;
	setp.ne.s32 	%p41, %r7, 0;
	@%p41 bra 	$L__BB4_48;
	setp.gt.u32 	%p42, %r6, 32;
	ld.shared.f32 	%f273, [_ZZN3cub18CUB_300001_SM_10006detail6reduce18DeviceReduceKernelINS2_10policy_hubIfjN4cuda3std3__44plusIfEEE10Policy1000EN6thrust24THRUST_300001_SM_1000_NS10device_ptrIfEEjS9_fNS7_10__identityEEEvT0_PT3_T1_NS0_13GridEvenShareISK_EET2_T4_E12temp_storage+20];
	add.f32 	%f274, %f379, %f273;
	selp.f32 	%f275, %f274, %f379, %p42;
	setp.gt.u32 	%p43, %r6, 64;
	ld.shared.f32 	%f276, [_ZZN3cub18CUB_300001_SM_10006detail6reduce18DeviceReduceKernelINS2_10policy_hubIfjN4cuda3std3__44plusIfEEE10Policy1000EN6thrust24THRUST_300001_SM_1000_NS10device_ptrIfEEjS9_fNS7_10__identityEEEvT0_PT3_T1_NS0_13GridEvenShareISK_EET2_T4_E12temp_storage+24];
	add.f32 	%f277, %f276, %f275;
	selp.f32 	%f278, %f277, %f275, %p43;
	setp.gt.u32 	%p44, %r6, 96;
	ld.shared.f32 	%f279, [_ZZN3cub18CUB_300001_SM_10006detail6reduce18DeviceReduceKernelINS2_10policy_hubIfjN4cuda3std3__44plusIfEEE10Policy1000EN6thrust24THRUST_300001_SM_1000_NS10device_ptrIfEEjS9_fNS7_10__identityEEEvT0_PT3_T1_NS0_13GridEvenShareISK_EET2_T4_E12temp_storage+28];
	add.f32 	%f280, %f279, %f278;
	selp.f32 	%f281, %f280, %f278, %p44;
	setp.gt.u32 	%p45, %r6, 128;
	ld.shared.f32 	%f282, [_ZZN3cub18CUB_300001_SM_10006detail6reduce18DeviceReduceKernelINS2_10policy_hubIfjN4cuda3std3__44plusIfEEE10Policy1000EN6thrust24THRUST_300001_SM_1000_NS10device_ptrIfEEjS9_fNS7_10__identityEEEvT0_PT3_T1_NS0_13GridEvenShareISK_EET2_T4_E12temp_storage+32];
	add.f32 	%f283, %f282, %f281;
	selp.f32 	%f284, %f283, %f281, %p45;
	setp.gt.u32 	%p46, %r6, 160;
	ld.shared.f32 	%f285, [_ZZN3cub18CUB_300001_SM_10006detail6reduce18DeviceReduceKernelINS2_10policy_hubIfjN4cuda3std3__44plusIfEEE10Policy1000EN6thrust24THRUST_300001_SM_1000_NS10device_ptrIfEEjS9_fNS7_10__identityEEEvT0_PT3_T1_NS0_13GridEvenShareISK_EET2_T4_E12temp_storage+36];
	add.f32 	%f286, %f285, %f284;
	selp.f32 	%f287, %f286, %f284, %p46;
	setp.gt.u32 	%p47, %r6, 192;
	ld.shared.f32 	%f288, [_ZZN3cub18CUB_300001_SM_10006detail6reduce18DeviceReduceKernelINS2_10policy_hubIfjN4cuda3std3__44plusIfEEE10Policy1000EN6thrust24THRUST_300001_SM_1000_NS10device_ptrIfEEjS9_fNS7_10__identityEEEvT0_PT3_T1_NS0_13GridEvenShareISK_EET2_T4_E12temp_storage+40];
	add.f32 	%f289, %f288, %f287;
	selp.f32 	%f290, %f289, %f287, %p47;
	setp.gt.u32 	%p48, %r6, 224;
	ld.shared.f32 	%f291, [_ZZN3cub18CUB_300001_SM_10006detail6reduce18DeviceReduceKernelINS2_10policy_hubIfjN4cuda3std3__44plusIfEEE10Policy1000EN6thrust24THRUST_300001_SM_1000_NS10device_ptrIfEEjS9_fNS7_10__identityEEEvT0_PT3_T1_NS0_13GridEvenShareISK_EET2_T4_E12temp_storage+44];
	add.f32 	%f292, %f291, %f290;
	selp.f32 	%f293, %f292, %f290, %p48;
	setp.gt.u32 	%p49, %r6, 256;
	ld.shared.f32 	%f294, [_ZZN3cub18CUB_300001_SM_10006detail6reduce18DeviceReduceKernelINS2_10policy_hubIfjN4cuda3std3__44plusIfEEE10Policy1000EN6thrust24THRUST_300001_SM_1000_NS10device_ptrIfEEjS9_fNS7_10__identityEEEvT0_PT3_T1_NS0_13GridEvenShareISK_EET2_T4_E12temp_storage+48];
	add.f32 	%f295, %f294, %f293;
	selp.f32 	%f296, %f295, %f293, %p49;
	setp.gt.u32 	%p50, %r6, 288;
	ld.shared.f32 	%f297, [_ZZN3cub18CUB_300001_SM_10006detail6reduce18DeviceReduceKernelINS2_10policy_hubIfjN4cuda3std3__44plusIfEEE10Policy1000EN6thrust24THRUST_300001_SM_1000_NS10device_ptrIfEEjS9_fNS7_10__identityEEEvT0_PT3_T1_NS0_13GridEvenShareISK_EET2_T4_E12temp_storage+52];
	add.f32 	%f298, %f297, %f296;
	selp.f32 	%f299, %f298, %f296, %p50;
	setp.gt.u32 	%p51, %r6, 320;
	ld.shared.f32 	%f300, [_ZZN3cub18CUB_300001_SM_10006detail6reduce18DeviceReduceKernelINS2_10policy_hubIfjN4cuda3std3__44plusIfEEE10Policy1000EN6thrust24THRUST_300001_SM_1000_NS10device_ptrIfEEjS9_fNS7_10__identityEEEvT0_PT3_T1_NS0_13GridEvenShareISK_EET2_T4_E12temp_storage+56];
	add.f32 	%f301, %f300, %f299;
	selp.f32 	%f302, %f301, %f299, %p51;
	setp.gt.u32 	%p52, %r6, 352;
	ld.shared.f32 	%f303, [_ZZN3cub18CUB_300001_SM_10006detail6reduce18DeviceReduceKernelINS2_10policy_hubIfjN4cuda3std3__44plusIfEEE10Policy1000EN6thrust24THRUST_300001_SM_1000_NS10device_ptrIfEEjS9_fNS7_10__identityEEEvT0_PT3_T1_NS0_13GridEvenShareISK_EET2_T4_E12temp_storage+60];
	add.f32 	%f304, %f303, %f302;
	selp.f32 	%f305, %f304, %f302, %p52;
	setp.gt.u32 	%p53, %r6, 384;
	ld.shared.f32 	%f306, [_ZZN3cub18CUB_300001_SM_10006detail6reduce18DeviceReduceKernelINS2_10policy_hubIfjN4cuda3std3__44plusIfEEE10Policy1000EN6thrust24THRUST_300001_SM_1000_NS10device_ptrIfEEjS9_fNS7_10__identityEEEvT0_PT3_T1_NS0_13GridEvenShareISK_EET2_T4_E12temp_storage+64];
	add.f32 	%f307, %f306, %f305;
	selp.f32 	%f308, %f307, %f305, %p53;
	setp.gt.u32 	%p54, %r6, 416;
	ld.shared.f32 	%f309, [_ZZN3cub18CUB_300001_SM_10006detail6reduce18DeviceReduceKernelINS2_10policy_hubIfjN4cuda3std3__44plusIfEEE10Policy1000EN6thrust24THRUST_300001_SM_1000_NS10device_ptrIfEEjS9_fNS7_10__identityEEEvT0_PT3_T1_NS0_13GridEvenShareISK_EET2_T4_E12temp_storage+68];
	add.f32 	%f310, %f309, %f308;
	selp.f32 	%f311, %f310, %f308, %p54;
	setp.gt.u32 	%p55, %r6, 448;
	ld.shared.f32 	%f312, [_ZZN3cub18CUB_300001_SM_10006detail6reduce18DeviceReduceKernelINS2_10policy_hubIfjN4cuda3std3__44plusIfEEE10Policy1000EN6thrust24THRUST_300001_SM_1000_NS10device_ptrIfEEjS9_fNS7_10__identityEEEvT0_PT3_T1_NS0_13GridEvenShareISK_EET2_T4_E12temp_storage+72];
	add.f32 	%f313, %f312, %f311;
	selp.f32 	%f314, %f313, %f311, %p55;
	setp.gt.u32 	%p56, %r6, 480;
	ld.shared.f32 	%f315, [_ZZN3cub18CUB_300001_SM_10006detail6reduce18DeviceReduceKernelINS2_10policy_hubIfjN4cuda3std3__44plusIfEEE10Policy1000EN6thrust24THRUST_300001_SM_1000_NS10device_ptrIfEEjS9_fNS7_10__identityEEEvT0_PT3_T1_NS0_13GridEvenShareISK_EET2_T4_E12temp_storage+76];
	add.f32 	%f316, %f315, %f314;
	selp.f32 	%f379, %f316, %f314, %p56;
	bra.uni 	$L__BB4_48;
$L__BB4_26:
	mov.u32 	%r35, %tid.x;
	add.s32 	%r72, %r35, %r270;
	mul.wide.u32 	%rd4, %r72, 4;
	add.s64 	%rd5, %rd1, %rd4;
	ld.global.f32 	%f41, [%rd5];
	ld.global.f32 	%f42, [%rd5+2048];
	ld.global.f32 	%f43, [%rd5+4096];
	ld.global.f32 	%f44, [%rd5+6144];
	ld.global.f32 	%f45, [%rd5+8192];
	ld.global.f32 	%f46, [%rd5+10240];
	ld.global.f32 	%f47, [%rd5+12288];
	ld.global.f32 	%f48, [%rd5+14336];
	ld.global.f32 	%f49, [%rd5+16384];
	ld.global.f32 	%f50, [%rd5+18432];
	ld.global.f32 	%f51, [%rd5+20480];
	ld.global.f32 	%f52, [%rd5+22528];
	ld.global.f32 	%f53, [%rd5+24576];
	ld.global.f32 	%f54, [%rd5+26624];
	ld.global.f32 	%f55, [%rd5+28672];
	ld.global.f32 	%f56, [%rd5+30720];
	add.f32 	%f57, %f41, %f42;
	add.f32 	%f58, %f43, %f44;
	add.f32 	%f59, %f45, %f46;
	add.f32 	%f60, %f47, %f48;
	add.f32 	%f61, %f49, %f50;
	add.f32 	%f62, %f51, %f52;
	add.f32 	%f63, %f53, %f54;
	add.f32 	%f64, %f55, %f56;
	add.f32 	%f65, %f57, %f58;
	add.f32 	%f66, %f59, %f60;
	add.f32 	%f67, %f61, %f62;
	add.f32 	%f68, %f63, %f64;
	add.f32 	%f69, %f65, %f66;
	add.f32 	%f70, %f67, %f68;
	add.f32 	%f378, %f69, %f70;
	setp.lt.u32 	%p2, %r6, %r4;
	@%p2 bra 	$L__BB4_44;
	add.s32 	%r36, %r4, %r270;
	not.b32 	%r74, %r35;
	add.s32 	%r75, %r74, %r1;
	sub.s32 	%r76, %r75, %r4;
	sub.s32 	%r267, %r76, %r270;
	add.s32 	%r77, %r36, %r35;
	add.s32 	%r266, %r77, 4096;
	mov.b32 	%r269, 0;
	mov.u32 	%r268, %r36;
$L__BB4_28:
	add.s32 	%r270, %r270, %r4;
	add.s32 	%r79, %r1, -8192;
	setp.gt.u32 	%p3, %r270, %r79;
	@%p3 bra 	$L__BB4_30;
	add.s32 	%r80, %r35, %r270;
	mul.wide.u32 	%rd6, %r80, 4;
	add.s64 	%rd7, %rd1, %rd6;
	ld.global.f32 	%f71, [%rd7];
	ld.global.f32 	%f72, [%rd7+2048];
	ld.global.f32 	%f73, [%rd7+4096];
	ld.global.f32 	%f74, [%rd7+6144];
	ld.global.f32 	%f75, [%rd7+8192];
	ld.global.f32 	%f76, [%rd7+10240];
	ld.global.f32 	%f77, [%rd7+12288];
	ld.global.f32 	%f78, [%rd7+14336];
	ld.global.f32 	%f79, [%rd7+16384];
	ld.global.f32 	%f80, [%rd7+18432];
	ld.global.f32 	%f81, [%rd7+20480];
	ld.global.f32 	%f82, [%rd7+22528];
	ld.global.f32 	%f83, [%rd7+24576];
	ld.global.f32 	%f84, [%rd7+26624];
	ld.global.f32 	%f85, [%rd7+28672];
	ld.global.f32 	%f86, [%rd7+30720];
	add.f32 	%f87, %f378, %f71;
	add.f32 	%f88, %f72, %f73;
	add.f32 	%f89, %f74, %f75;
	add.f32 	%f90, %f76, %f77;
	add.f32 	%f91, %f78, %f79;
	add.f32 	%f92, %f80, %f81;
	add.f32 	%f93, %f82, %f83;
	add.f32 	%f94, %f84, %f85;
	add.f32 	%f95, %f87, %f88;
	add.f32 	%f96, %f89, %f90;
	add.f32 	%f97, %f91, %f92;
	add.f32 	%f98, %f93, %f94;
	add.f32 	%f99, %f95, %f96;
	add.f32 	%f100, %f97, %f98;
	add.f32 	%f101, %f99, %f100;
	add.f32 	%f378, %f101, %f86;
	sub.s32 	%r81, %r1, %r270;
	setp.lt.u32 	%p4, %r81, %r4;
	add.s32 	%r269, %r269, 1;
	add.s32 	%r268, %r268, %r4;
	sub.s32 	%r267, %r267, %r4;
	add.s32 	%r266, %r266, %r4;
	@%p4 bra 	$L__BB4_44;
	bra.uni 	$L__BB4_28;
$L__BB4_30:
	setp.le.u32 	%p5, %r1, %r270;
	sub.s32 	%r83, %r1, %r270;
	setp.ge.s32 	%p6, %r35, %r83;
	or.pred  	%p7, %p5, %p6;
	@%p7 bra 	$L__BB4_44;
	not.b32 	%r85, %r35;
	add.s32 	%r86, %r1, %r85;
	sub.s32 	%r87, %r86, %r36;
	mul.lo.s32 	%r88, %r2, %r269;
	shl.b32 	%r89, %r88, 13;
	sub.s32 	%r90, %r87, %r89;
	shr.u32 	%r91, %r90, 9;
	add.s32 	%r49, %r91, 1;
	and.b32  	%r50, %r49, 15;
	setp.lt.u32 	%p8, %r90, 7680;
	mov.u32 	%r275, %r35;
	@%p8 bra 	$L__BB4_35;
	or.b32  	%r273, %r35, 4096;
	shr.u32 	%r92, %r267, 9;
	add.s32 	%r93, %r92, 1;
	and.b32  	%r94, %r93, 16777200;
	neg.s32 	%r271, %r94;
$L__BB4_33:
	.pragma "nounroll";
	add.s32 	%r95, %r266, -4096;
	mul.wide.u32 	%rd8, %r95, 4;
	add.s64 	%rd9, %rd1, %rd8;
	ld.global.f32 	%f103, [%rd9];
	add.f32 	%f104, %f378, %f103;
	add.s32 	%r96, %r266, -3584;
	mul.wide.u32 	%rd10, %r96, 4;
	add.s64 	%rd11, %rd1, %rd10;
	ld.global.f32 	%f105, [%rd11];
	add.f32 	%f106, %f104, %f105;
	add.s32 	%r97, %r266, -3072;
	mul.wide.u32 	%rd12, %r97, 4;
	add.s64 	%rd13, %rd1, %rd12;
	ld.global.f32 	%f107, [%rd13];
	add.f32 	%f108, %f106, %f107;
	add.s32 	%r98, %r266, -2560;
	mul.wide.u32 	%rd14, %r98, 4;
	add.s64 	%rd15, %rd1, %rd14;
	ld.global.f32 	%f109, [%rd15];
	add.f32 	%f110, %f108, %f109;
	add.s32 	%r99, %r266, -2048;
	mul.wide.u32 	%rd16, %r99, 4;
	add.s64 	%rd17, %rd1, %rd16;
	ld.global.f32 	%f111, [%rd17];
	add.f32 	%f112, %f110, %f111;
	add.s32 	%r100, %r266, -1536;
	mul.wide.u32 	%rd18, %r100, 4;
	add.s64 	%rd19, %rd1, %rd18;
	ld.global.f32 	%f113, [%rd19];
	add.f32 	%f114, %f112, %f113;
	add.s32 	%r101, %r266, -1024;
	mul.wide.u32 	%rd20, %r101, 4;
	add.s64 	%rd21, %rd1, %rd20;
	ld.global.f32 	%f115, [%rd21];
	add.f32 	%f116, %f114, %f115;
	add.s32 	%r102, %r266, 3584;
	add.s32 	%r103, %r266, -512;
	mul.wide.u32 	%rd22, %r103, 4;
	add.s64 	%rd23, %rd1, %rd22;
	ld.global.f32 	%f117, [%rd23];
	add.f32 	%f118, %f116, %f117;
	mul.wide.u32 	%rd24, %r266, 4;
	add.s64 	%rd25, %rd1, %rd24;
	ld.global.f32 	%f119, [%rd25];
	add.f32 	%f120, %f118, %f119;
	add.s32 	%r104, %r266, 512;
	mul.wide.u32 	%rd26, %r104, 4;
	add.s64 	%rd27, %rd1, %rd26;
	ld.global.f32 	%f121, [%rd27];
	add.f32 	%f122, %f120, %f121;
	add.s32 	%r105, %r266, 1024;
	mul.wide.u32 	%rd28, %r105, 4;
	add.s64 	%rd29, %rd1, %rd28;
	ld.global.f32 	%f123, [%rd29];
	add.f32 	%f124, %f122, %f123;
	add.s32 	%r106, %r266, 1536;
	mul.wide.u32 	%rd30, %r106, 4;
	add.s64 	%rd31, %rd1, %rd30;
	ld.global.f32 	%f125, [%rd31];
	add.f32 	%f126, %f124, %f125;
	add.s32 	%r107, %r266, 2048;
	mul.wide.u32 	%rd32, %r107, 4;
	add.s64 	%rd33, %rd1, %rd32;
	ld.global.f32 	%f127, [%rd33];
	add.f32 	%f128, %f126, %f127;
	add.s32 	%r108, %r266, 2560;
	mul.wide.u32 	%rd34, %r108, 4;
	add.s64 	%rd35, %rd1, %rd34;
	ld.global.f32 	%f129, [%rd35];
	add.f32 	%f130, %f128, %f129;
	add.s32 	%r109, %r266, 3072;
	mul.wide.u32 	%rd36, %r109, 4;
	add.s64 	%rd37, %rd1, %rd36;
	ld.global.f32 	%f131, [%rd37];
	add.f32 	%f132, %f130, %f131;
	mul.wide.u32 	%rd38, %r102, 4;
	add.s64 	%rd39, %rd1, %rd38;
	ld.global.f32 	%f133, [%rd39];
	add.f32 	%f378, %f132, %f133;
	add.s32 	%r273, %r273, 8192;
	add.s32 	%r266, %r266, 8192;
	add.s32 	%r271, %r271, 16;
	setp.ne.s32 	%p9, %r271, 0;
	@%p9 bra 	$L__BB4_33;
	add.s32 	%r275, %r273, -4096;
$L__BB4_35:
	setp.eq.s32 	%p10, %r50, 0;
	@%p10 bra 	$L__BB4_44;
	and.b32  	%r61, %r49, 7;
	setp.lt.u32 	%p11, %r50, 8;
	@%p11 bra 	$L__BB4_38;
	add.s32 	%r110, %r275, %r270;
	mul.wide.u32 	%rd40, %r110, 4;
	add.s64 	%rd41, %rd1, %rd40;
	ld.global.f32 	%f135, [%rd41];
	add.f32 	%f136, %f378, %f135;
	add.s32 	%r111, %r110, 512;
	mul.wide.u32 	%rd42, %r111, 4;
	add.s64 	%rd43, %rd1, %rd42;
	ld.global.f32 	%f137, [%rd43];
	add.f32 	%f138, %f136, %f137;
	add.s32 	%r112, %r110, 1024;
	mul.wide.u32 	%rd44, %r112, 4;
	add.s64 	%rd45, %rd1, %rd44;
	ld.global.f32 	%f139, [%rd45];
	add.f32 	%f140, %f138, %f139;
	add.s32 	%r113, %r110, 1536;
	mul.wide.u32 	%rd46, %r113, 4;
	add.s64 	%rd47, %rd1, %rd46;
	ld.global.f32 	%f141, [%rd47];
	add.f32 	%f142, %f140, %f141;
	add.s32 	%r114, %r110, 2048;
	mul.wide.u32 	%rd48, %r114, 4;
	add.s64 	%rd49, %rd1, %rd48;
	ld.global.f32 	%f143, [%rd49];
	add.f32 	%f144, %f142, %f143;
	add.s32 	%r115, %r110, 2560;
	mul.wide.u32 	%rd50, %r115, 4;
	add.s64 	%rd51, %rd1, %rd50;
	ld.global.f32 	%f145, [%rd51];
	add.f32 	%f146, %f144, %f145;
	add.s32 	%r116, %r110, 3072;
	mul.wide.u32 	%rd52, %r116, 4;
	add.s64 	%rd53, %rd1, %rd52;
	ld.global.f32 	%f147, [%rd53];
	add.f32 	%f148, %f146, %f147;
	add.s32 	%r117, %r110, 3584;
	mul.wide.u32 	%rd54, %r117, 4;
	add.s64 	%rd55, %rd1, %rd54;
	ld.global.f32 	%f149, [%rd55];
	add.f32 	%f378, %f148, %f149;
	add.s32 	%r275, %r275, 4096;
$L__BB4_38:
	setp.eq.s32 	%p12, %r61, 0;
	@%p12 bra 	$L__BB4_44;
	setp.lt.u32 	%p13, %r61, 4;
	@%p13 bra 	$L__BB4_41;
	add.s32 	%r118, %r275, %r270;
	mul.wide.u32 	%rd56, %r118, 4;
	add.s64 	%rd57, %rd1, %rd56;
	ld.global.f32 	%f151, [%rd57];
	add.f32 	%f152, %f378, %f151;
	add.s32 	%r119, %r118, 512;
	mul.wide.u32 	%rd58, %r119, 4;
	add.s64 	%rd59, %rd1, %rd58;
	ld.global.f32 	%f153, [%rd59];
	add.f32 	%f154, %f152, %f153;
	add.s32 	%r120, %r118, 1024;
	mul.wide.u32 	%rd60, %r120, 4;
	add.s64 	%rd61, %rd1, %rd60;
	ld.global.f32 	%f155, [%rd61];
	add.f32 	%f156, %f154, %f155;
	add.s32 	%r121, %r118, 1536;
	mul.wide.u32 	%rd62, %r121, 4;
	add.s64 	%rd63, %rd1, %rd62;
	ld.global.f32 	%f157, [%rd63];
	add.f32 	%f378, %f156, %f157;
	add.s32 	%r275, %r275, 2048;
$L__BB4_41:
	and.b32  	%r122, %r49, 3;
	setp.eq.s32 	%p14, %r122, 0;
	@%p14 bra 	$L__BB4_44;
	add.s32 	%r278, %r275, %r268;
	cvt.u16.u32 	%rs1, %r267;
	shr.u16 	%rs2, %rs1, 9;
	add.s16 	%rs3, %rs2, 1;
	cvt.u32.u16 	%r123, %rs3;
	and.b32  	%r124, %r123, 3;
	neg.s32 	%r277, %r124;
$L__BB4_43:
	.pragma "nounroll";
	mul.wide.u32 	%rd64, %r278, 4;
	add.s64 	%rd65, %rd1, %rd64;
	ld.global.f32 	%f158, [%rd65];
	add.f32 	%f378, %f378, %f158;
	add.s32 	%r278, %r278, 512;
	add.s32 	%r277, %r277, 1;
	setp.ne.s32 	%p15, %r277, 0;
	@%p15 bra 	$L__BB4_43;
$L__BB4_44:
	// begin inline asm
	mov.u32 %r125, %laneid;
	// end inline asm
	mov.b32 	%r127, %f378;
	mov.b32 	%r128, 1;
	mov.b32 	%r149, 31;
	mov.b32 	%r150, -1;
	// begin inline asm
	shfl.sync.down.b32 %r126, %r127, %r128, %r149, %r150;
	// end inline asm
	setp.gt.s32 	%p16, %r125, 30;
	mov.b32 	%f159, %r126;
	add.f32 	%f160, %f378, %f159;
	selp.f32 	%f161, %f378, %f160, %p16;
	mov.b32 	%r132, %f161;
	mov.b32 	%r133, 2;
	// begin inline asm
	shfl.sync.down.b32 %r131, %r132, %r133, %r149, %r150;
	// end inline asm
	setp.gt.s32 	%p17, %r125, 29;
	mov.b32 	%f162, %r131;
	add.f32 	%f163, %f161, %f162;
	selp.f32 	%f164, %f161, %f163, %p17;
	mov.b32 	%r137, %f164;
	mov.b32 	%r138, 4;
	// begin inline asm
	shfl.sync.down.b32 %r136, %r137, %r138, %r149, %r150;
	// end inline asm
	setp.gt.s32 	%p18, %r125, 27;
	mov.b32 	%f165, %r136;
	add.f32 	%f166, %f164, %f165;
	selp.f32 	%f167, %f164, %f166, %p18;
	mov.b32 	%r142, %f167;
	mov.b32 	%r143, 8;
	// begin inline asm
	shfl.sync.down.b32 %r141, %r142, %r143, %r149, %r150;
	// end inline asm
	setp.gt.s32 	%p19, %r125, 23;
	mov.b32 	%f168, %r141;
	add.f32 	%f169, %f167, %f168;
	selp.f32 	%f170, %f167, %f169, %p19;
	mov.b32 	%r147, %f170;
	mov.b32 	%r148, 16;
	// begin inline asm
	shfl.sync.down.b32 %r146, %r147, %r148, %r149, %r150;
	// end inline asm
	setp.gt.s32 	%p20, %r125, 15;
	mov.b32 	%f171, %r146;
	add.f32 	%f37, %f170, %f171;
	selp.f32 	%f379, %f170, %f37, %p20;
	setp.ne.s32 	%p21, %r125, 0;
	@%p21 bra 	$L__BB4_46;
	shr.u32 	%r151, %r35, 3;
	and.b32  	%r152, %r151, 124;
	mov.u32 	%r153, _ZZN3cub18CUB_300001_SM_10006detail6reduce18DeviceReduceKernelINS2_10policy_hubIfjN4cuda3std3__44plusIfEEE10Policy1000EN6thrust24THRUST_300001_SM_1000_NS10device_ptrIfEEjS9_fNS7_10__identityEEEvT0_PT3_T1_NS0_13GridEvenShareISK_EET2_T4_E12temp_storage;
	add.s32 	%r154, %r153, %r152;
	st.shared.f32 	[%r154+16], %f37;
$L__BB4_46:
	bar.sync 	0;
	setp.ne.s32 	%p22, %r35, 0;
	@%p22 bra 	$L__BB4_48;
	ld.shared.f32 	%f172, [_ZZN3cub18CUB_300001_SM_10006detail6reduce18DeviceReduceKernelINS2_10policy_hubIfjN4cuda3std3__44plusIfEEE10Policy1000EN6thrust24THRUST_300001_SM_1000_NS10device_ptrIfEEjS9_fNS7_10__identityEEEvT0_PT3_T1_NS0_13GridEvenShareISK_EET2_T4_E12temp_storage+20];
	add.f32 	%f173, %f379, %f172;
	ld.shared.f32 	%f174, [_ZZN3cub18CUB_300001_SM_10006detail6reduce18DeviceReduceKernelINS2_10policy_hubIfjN4cuda3std3__44plusIfEEE10Policy1000EN6thrust24THRUST_300001_SM_1000_NS10device_ptrIfEEjS9_fNS7_10__identityEEEvT0_PT3_T1_NS0_13GridEvenShareISK_EET2_T4_E12temp_storage+24];
	add.f32 	%f175, %f173, %f174;
	ld.shared.f32 	%f176, [_ZZN3cub18CUB_300001_SM_10006detail6reduce18DeviceReduceKernelINS2_10policy_hubIfjN4cuda3std3__44plusIfEEE10Policy1000EN6thrust24THRUST_300001_SM_1000_NS10device_ptrIfEEjS9_fNS7_10__identityEEEvT0_PT3_T1_NS0_13GridEvenShareISK_EET2_T4_E12temp_storage+28];
	add.f32 	%f177, %f175, %f176;
	ld.shared.f32 	%f178, [_ZZN3cub18CUB_300001_SM_10006detail6reduce18DeviceReduceKernelINS2_10policy_hubIfjN4cuda3std3__44plusIfEEE10Policy1000EN6thrust24THRUST_300001_SM_1000_NS10device_ptrIfEEjS9_fNS7_10__identityEEEvT0_PT3_T1_NS0_13GridEvenShareISK_EET2_T4_E12temp_storage+32];
	add.f32 	%f179, %f177, %f178;
	ld.shared.f32 	%f180, [_ZZN3cub18CUB_300001_SM_10006detail6reduce18DeviceReduceKernelINS2_10policy_hubIfjN4cuda3std3__44plusIfEEE10Policy1000EN6thrust24THRUST_300001_SM_1000_NS10device_ptrIfEEjS9_fNS7_10__identityEEEvT0_PT3_T1_NS0_13GridEvenShareISK_EET2_T4_E12temp_storage+36];
	add.f32 	%f181, %f179, %f180;
	ld.shared.f32 	%f182, [_ZZN3cub18CUB_300001_SM_10006detail6reduce18DeviceReduceKernelINS2_10policy_hubIfjN4cuda3std3__44plusIfEEE10Policy1000EN6thrust24THRUST_300001_SM_1000_NS10device_ptrIfEEjS9_fNS7_10__identityEEEvT0_PT3_T1_NS0_13GridEvenShareISK_EET2_T4_E12temp_storage+40];
	add.f32 	%f183, %f181, %f182;
	ld.shared.f32 	%f184, [_ZZN3cub18CUB_300001_SM_10006detail6reduce18DeviceReduceKernelINS2_10policy_hubIfjN4cuda3std3__44plusIfEEE10Policy1000EN6thrust24THRUST_300001_SM_1000_NS10device_ptrIfEEjS9_fNS7_10__identityEEEvT0_PT3_T1_NS0_13GridEvenShareISK_EET2_T4_E12temp_storage+44];
	add.f32 	%f185, %f183, %f184;
	ld.shared.f32 	%f186, [_ZZN3cub18CUB_300001_SM_10006detail6reduce18DeviceReduceKernelINS2_10policy_hubIfjN4cuda3std3__44plusIfEEE10Policy1000EN6thrust24THRUST_300001_SM_1000_NS10device_ptrIfEEjS9_fNS7_10__identityEEEvT0_PT3_T1_NS0_13GridEvenShareISK_EET2_T4_E12temp_storage+48];
	add.f32 	%f187, %f185, %f186;
	ld.shared.f32 	%f188, [_ZZN3cub18CUB_300001_SM_10006detail6reduce18DeviceReduceKernelINS2_10policy_hubIfjN4cuda3std3__44plusIfEEE10Policy1000EN6thrust24THRUST_300001_SM_1000_NS10device_ptrIfEEjS9_fNS7_10__identityEEEvT0_PT3_T1_NS0_13GridEvenShareISK_EET2_T4_E12temp_storage+52];
	add.f32 	%f189, %f187, %f188;
	ld.shared.f32 	%f190, [_ZZN3cub18CUB_300001_SM_10006detail6reduce18DeviceReduceKernelINS2_10policy_hubIfjN4cuda3std3__44plusIfEEE10Policy1000EN6thrust24THRUST_300001_SM_1000_NS10device_ptrIfEEjS9_fNS7_10__identityEEEvT0_PT3_T1_NS0_13GridEvenShareISK_EET2_T4_E12temp_storage+56];
	add.f32 	%f191, %f189, %f190;
	ld.shared.f32 	%f192, [_ZZN3cub18CUB_300001_SM_10006detail6reduce18DeviceReduceKernelINS2_10policy_hubIfjN4cuda3std3__44plusIfEEE10Policy1000EN6thrust24THRUST_300001_SM_1000_NS10device_ptrIfEEjS9_fNS7_10__identityEEEvT0_PT3_T1_NS0_13GridEvenShareISK_EET2_T4_E12temp_storage+60];
	add.f32 	%f193, %f191, %f192;
	ld.shared.f32 	%f194, [_ZZN3cub18CUB_300001_SM_10006detail6reduce18DeviceReduceKernelINS2_10policy_hubIfjN4cuda3std3__44plusIfEEE10Policy1000EN6thrust24THRUST_300001_SM_1000_NS10device_ptrIfEEjS9_fNS7_10__identityEEEvT0_PT3_T1_NS0_13GridEvenShareISK_EET2_T4_E12temp_storage+64];
	add.f32 	%f195, %f193, %f194;
	ld.shared.f32 	%f196, [_ZZN3cub18CUB_300001_SM_10006detail6reduce18DeviceReduceKernelINS2_10policy_hubIfjN4cuda3std3__44plusIfEEE10Policy1000EN6thrust24THRUST_300001_SM_1000_NS10device_ptrIfEEjS9_fNS7_10__identityEEEvT0_PT3_T1_NS0_13GridEvenShareISK_EET2_T4_E12temp_storage+68];
	add.f32 	%f197, %f195, %f196;
	ld.shared.f32 	%f198, [_ZZN3cub18CUB_300001_SM_10006detail6reduce18DeviceReduceKernelINS2_10policy_hubIfjN4cuda3std3__44plusIfEEE10Policy1000EN6thrust24THRUST_300001_SM_1000_NS10device_ptrIfEEjS9_fNS7_10__identityEEEvT0_PT3_T1_NS0_13GridEvenShareISK_EET2_T4_E12temp_storage+72];
	add.f32 	%f199, %f197, %f198;
	ld.shared.f32 	%f200, [_ZZN3cub18CUB_300001_SM_10006detail6reduce18DeviceReduceKernelINS2_10policy_hubIfjN4cuda3std3__44plusIfEEE10Policy1000EN6thrust24THRUST_300001_SM_1000_NS10device_ptrIfEEjS9_fNS7_10__identityEEEvT0_PT3_T1_NS0_13GridEvenShareISK_EET2_T4_E12temp_storage+76];
	add.f32 	%f379, %f199, %f200;
$L__BB4_48:
	mov.u32 	%r256, %tid.x;
	setp.ne.s32 	%p64, %r256, 0;
	@%p64 bra 	$L__BB4_50;
	ld.param.u64 	%rd129, [_ZN3cub18CUB_300001_SM_10006detail6reduce18DeviceReduceKernelINS2_10policy_hubIfjN4cuda3std3__44plusIfEEE10Policy1000EN6thrust24THRUST_300001_SM_1000_NS10device_ptrIfEEjS9_fNS7_10__identityEEEvT0_PT3_T1_NS0_13GridEvenShareISK_EET2_T4__param_1];
	cvta.to.global.u64 	%rd126, %rd129;
	mul.wide.u32 	%rd127, %r3, 4;
	add.s64 	%rd128, %rd126, %rd127;
	st.global.f32 	[%rd128], %f379;
$L__BB4_50:
	ret;

}
	// .globl	_ZN3cub18CUB_300001_SM_10006detail6reduce28DeviceReduceSingleTileKernelINS2_10policy_hubIfjN4cuda3std3__44plusIfEEE10Policy1000EPfSC_iS9_ffNS7_10__identityEEEvT0_T1_T2_T3_T4_T6_
.visible .entry _ZN3cub18CUB_300001_SM_10006detail6reduce28DeviceReduceSingleTileKernelINS2_10policy_hubIfjN4cuda3std3__44plusIfEEE10Policy1000EPfSC_iS9_ffNS7_10__identityEEEvT0_T1_T2_T3_T4_T6_(
	.param .u64 .ptr .align 1 _ZN3cub18CUB_300001_SM_10006detail6reduce28DeviceReduceSingleTileKernelINS2_10policy_hubIfjN4cuda3std3__44plusIfEEE10Policy1000EPfSC_iS9_ffNS7_10__identityEEEvT0_T1_T2_T3_T4_T6__param_0,
	.param .u64 .ptr .align 1 _ZN3cub18CUB_300001_SM_10006detail6reduce28DeviceReduceSingleTileKernelINS2_10policy_hubIfjN4cuda3std3__44plusIfEEE10Policy1000EPfSC_iS9_ffNS7_10__identityEEEvT0_T1_T2_T3_T4_T6__param_1,
	.param .u32 _ZN3cub18CUB_300001_SM_10006detail6reduce28DeviceReduceSingleTileKernelINS2_10policy_hubIfjN4cuda3std3__44plusIfEEE10Policy1000EPfSC_iS9_ffNS7_10__identityEEEvT0_T1_T2_T3_T4_T6__param_2,
	.param .align 1 .b8 _ZN3cub18CUB_300001_SM_10006detail6reduce28DeviceReduceSingleTileKernelINS2_10policy_hubIfjN4cuda3std3__44plusIfEEE10Policy1000EPfSC_iS9_ffNS7_10__identityEEEvT0_T1_T2_T3_T4_T6__param_3[1],
	.param .f32 _ZN3cub18CUB_300001_SM_10006detail6reduce28DeviceReduceSingleTileKernelINS2_10policy_hubIfjN4cuda3std3__44plusIfEEE10Policy1000EPfSC_iS9_ffNS7_10__identityEEEvT0_T1_T2_T3_T4_T6__param_4,
	.param .align 1 .b8 _ZN3cub18CUB_300001_SM_10006detail6reduce28DeviceReduceSingleTileKernelINS2_10policy_hubIfjN4cuda3std3__44plusIfEEE10Policy1000EPfSC_iS9_ffNS7_10__identityEEEvT0_T1_T2_T3_T4_T6__param_5[1]
)
.maxntid 512
.minnctapersm 1
{
	.reg .pred 	%p<113>;
	.reg .b32 	%r<407>;
	.reg .b32 	%f<531>;
	.reg .b64 	%rd<133>;
	// demoted variable
	.shared .align 4 .b8 _ZZN3cub18CUB_300001_SM_10006detail6reduce28DeviceReduceSingleTileKernelINS2_10policy_hubIfjN4cuda3std3__44plusIfEEE10Policy1000EPfSC_iS9_ffNS7_10__identityEEEvT0_T1_T2_T3_T4_T6_E12temp_storage[84];
	ld.param.u64 	%rd16, [_ZN3cub18CUB_300001_SM_10006detail6reduce28DeviceReduceSingleTileKernelINS2_10policy_hubIfjN4cuda3std3__44plusIfEEE10Policy1000EPfSC_iS9_ffNS7_10__identityEEEvT0_T1_T2_T3_T4_T6__param_0];
	ld.param.u64 	%rd17, [_ZN3cub18CUB_300001_SM_10006detail6reduce28DeviceReduceSingleTileKernelINS2_10policy_hubIfjN4cuda3std3__44plusIfEEE10Policy1000EPfSC_iS9_ffNS7_10__identityEEEvT0_T1_T2_T3_T4_T6__param_1];
	ld.param.u32 	%r67, [_ZN3cub18CUB_300001_SM_10006detail6reduce28DeviceReduceSingleTileKernelINS2_10policy_hubIfjN4cuda3std3__44plusIfEEE10Policy1000EPfSC_iS9_ffNS7_10__identityEEEvT0_T1_T2_T3_T4_T6__param_2];
	ld.param.f32 	%f58, [_ZN3cub18CUB_300001_SM_10006detail6reduce28DeviceReduceSingleTileKernelINS2_10policy_hubIfjN4cuda3std3__44plusIfEEE10Policy1000EPfSC_iS9_ffNS7_10__identityEEEvT0_T1_T2_T3_T4_T6__param_4];
	cvta.to.global.u64 	%rd1, %rd17;
	setp.ne.s32 	%p1, %r67, 0;
	@%p1 bra 	$L__BB5_3;
	mov.u32 	%r380, %tid.x;
	setp.ne.s32 	%p112, %r380, 0;
	@%p112 bra 	$L__BB5_74;
	st.global.f32 	[%rd1], %f58;
	bra.uni 	$L__BB5_74;
$L__BB5_3:
	and.b64  	%rd18, %rd16, 7;
	setp.ne.s64 	%p2, %rd18, 0;
	@%p2 bra 	$L__BB5_38;
	setp.gt.s32 	%p57, %r67, 8191;
	@%p57 bra 	$L__BB5_22;
	mov.u32 	%r1, %tid.x;
	setp.ge.s32 	%p74, %r1, %r67;
	mov.f32 	%f509, 0f00000000;
	mov.u32 	%r384, %r1;
	@%p74 bra 	$L__BB5_7;
	mul.wide.u32 	%rd121, %r1, 4;
	add.s64 	%rd120, %rd16, %rd121;
	// begin inline asm
	ld.global.nc.u32 %r300, [%rd120];
	// end inline asm
	mov.b32 	%f509, %r300;
	add.s32 	%r384, %r1, 512;
$L__BB5_7:
	setp.ge.s32 	%p75, %r384, %r67;
	@%p75 bra 	$L__BB5_13;
	not.b32 	%r301, %r384;
	add.s32 	%r4, %r67, %r301;
	and.b32  	%r302, %r4, 1536;
	setp.eq.s32 	%p76, %r302, 1536;
	@%p76 bra 	$L__BB5_11;
	mul.wide.u32 	%rd122, %r384, 4;
	add.s64 	%rd129, %rd16, %rd122;
	shr.u32 	%r303, %r4, 9;
	add.s32 	%r304, %r303, 1;
	and.b32  	%r305, %r304, 3;
	neg.s32 	%r382, %r305;
$L__BB5_10:
	.pragma "nounroll";
	// begin inline asm
	ld.global.nc.u32 %r306, [%rd129];
	// end inline asm
	mov.b32 	%f395, %r306;
	add.f32 	%f509, %f509, %f395;
	add.s32 	%r384, %r384, 512;
	add.s64 	%rd129, %rd129, 2048;
	add.s32 	%r382, %r382, 1;
	setp.ne.s32 	%p77, %r382, 0;
	@%p77 bra 	$L__BB5_10;
$L__BB5_11:
	setp.lt.u32 	%p78, %r4, 1536;
	@%p78 bra 	$L__BB5_13;
$L__BB5_12:
	mul.wide.s32 	%rd128, %r384, 4;
	add.s64 	%rd124, %rd16, %rd128;
	// begin inline asm
	ld.global.nc.u32 %r307, [%rd124];
	// end inline asm
	mov.b32 	%f396, %r307;
	add.f32 	%f397, %f509, %f396;
	add.s64 	%rd125, %rd124, 2048;
	// begin inline asm
	ld.global.nc.u32 %r308, [%rd125];
	// end inline asm
	mov.b32 	%f398, %r308;
	add.f32 	%f399, %f397, %f398;
	add.s64 	%rd126, %rd124, 4096;
	// begin inline asm
	ld.global.nc.u32 %r309, [%rd126];
	// end inline asm
	mov.b32 	%f400, %r309;
	add.f32 	%f401, %f399, %f400;
	add.s64 	%rd127, %rd124, 6144;
	// begin inline asm
	ld.global.nc.u32 %r310, [%rd127];
	// end inline asm
	mov.b32 	%f402, %r310;
	add.f32 	%f509, %f401, %f402;
	add.s32 	%r384, %r384, 2048;
	setp.lt.s32 	%p79, %r384, %r67;
	@%p79 bra 	$L__BB5_12;
$L__BB5_13:
	setp.lt.s32 	%p80, %r67, 512;
	@%p80 bra 	$L__BB5_18;
	// begin inline asm
	mov.u32 %r349, %laneid;
	// end inline asm
	mov.b32 	%r351, %f509;
	mov.b32 	%r352, 1;
	mov.b32 	%r373, 31;
	mov.b32 	%r374, -1;
	// begin inline asm
	shfl.sync.down.b32 %r350, %r351, %r352, %r373, %r374;
	// end inline asm
	setp.gt.s32 	%p104, %r349, 30;
	mov.b32 	%f461, %r350;
	add.f32 	%f462, %f509, %f461;
	selp.f32 	%f463, %f509, %f462, %p104;
	mov.b32 	%r356, %f463;
	mov.b32 	%r357, 2;
	// begin inline asm
	shfl.sync.down.b32 %r355, %r356, %r357, %r373, %r374;
	// end inline asm
	setp.gt.s32 	%p105, %r349, 29;
	mov.b32 	%f464, %r355;
	add.f32 	%f465, %f463, %f464;
	selp.f32 	%f466, %f463, %f465, %p105;
	mov.b32 	%r361, %f466;
	mov.b32 	%r362, 4;
	// begin inline asm
	shfl.sync.down.b32 %r360, %r361, %r362, %r373, %r374;
	// end inline asm
	setp.gt.s32 	%p106, %r349, 27;
	mov.b32 	%f467, %r360;
	add.f32 	%f468, %f466, %f467;
	selp.f32 	%f469, %f466, %f468, %p106;
	mov.b32 	%r366, %f469;
	mov.b32 	%r367, 8;
	// begin inline asm
	shfl.sync.down.b32 %r365, %r366, %r367, %r373, %r374;
	// end inline asm
	setp.gt.s32 	%p107, %r349, 23;
	mov.b32 	%f470, %r365;
	add.f32 	%f471, %f469, %f470;
	selp.f32 	%f472, %f469, %f471, %p107;
	mov.b32 	%r371, %f472;
	mov.b32 	%r372, 16;
	// begin inline asm
	shfl.sync.down.b32 %r370, %r371, %r372, %r373, %r374;
	// end inline asm
	setp.gt.s32 	%p108, %r349, 15;
	mov.b32 	%f473, %r370;
	add.f32 	%f10, %f472, %f473;
	selp.f32 	%f530, %f472, %f10, %p108;
	setp.ne.s32 	%p109, %r349, 0;
	@%p109 bra 	$L__BB5_16;
	shr.u32 	%r375, %r1, 3;
	and.b32  	%r376, %r375, 124;
	mov.u32 	%r377, _ZZN3cub18CUB_300001_SM_10006detail6reduce28DeviceReduceSingleTileKernelINS2_10policy_hubIfjN4cuda3std3__44plusIfEEE10Policy1000EPfSC_iS9_ffNS7_10__identityEEEvT0_T1_T2_T3_T4_T6_E12temp_storage;
	add.s32 	%r378, %r377, %r376;
	st.shared.f32 	[%r378+16], %f10;
$L__BB5_16:
	bar.sync 	0;
	setp.ne.s32 	%p110, %r1, 0;
	@%p110 bra 	$L__BB5_72;
	ld.shared.f32 	%f474, [_ZZN3cub18CUB_300001_SM_10006detail6reduce28DeviceReduceSingleTileKernelINS2_10policy_hubIfjN4cuda3std3__44plusIfEEE10Policy1000EPfSC_iS9_ffNS7_10__identityEEEvT0_T1_T2_T3_T4_T6_E12temp_storage+20];
	add.f32 	%f475, %f530, %f474;
	ld.shared.f32 	%f476, [_ZZN3cub18CUB_300001_SM_10006detail6reduce28DeviceReduceSingleTileKernelINS2_10policy_hubIfjN4cuda3std3__44plusIfEEE10Policy1000EPfSC_iS9_ffNS7_10__identityEEEvT0_T1_T2_T3_T4_T6_E12temp_storage+24];
	add.f32 	%f477, %f475, %f476;
	ld.shared.f32 	%f478, [_ZZN3cub18CUB_300001_SM_10006detail6reduce28DeviceReduceSingleTileKernelINS2_10policy_hubIfjN4cuda3std3__44plusIfEEE10Policy1000EPfSC_iS9_ffNS7_10__identityEEEvT0_T1_T2_T3_T4_T6_E12temp_storage+28];
	add.f32 	%f479, %f477, %f478;
	ld.shared.f32 	%f480, [_ZZN3cub18CUB_300001_SM_10006detail6reduce28DeviceReduceSingleTileKernelINS2_10policy_hubIfjN4cuda3std3__44plusIfEEE10Policy1000EPfSC_iS9_ffNS7_10__identityEEEvT0_T1_T2_T3_T4_T6_E12temp_storage+32];
	add.f32 	%f481, %f479, %f480;
	ld.shared.f32 	%f482, [_ZZN3cub18CUB_300001_SM_10006detail6reduce28DeviceReduceSingleTileKernelINS2_10policy_hubIfjN4cuda3std3__44plusIfEEE10Policy1000EPfSC_iS9_ffNS7_10__identityEEEvT0_T1_T2_T3_T4_T6_E12temp_storage+36];
	add.f32 	%f483, %f481, %f482;
	ld.shared.f32 	%f484, [_ZZN3cub18CUB_300001_SM_10006detail6reduce28DeviceReduceSingleTileKernelINS2_10policy_hubIfjN4cuda3std3__44plusIfEEE10Policy1000EPfSC_iS9_ffNS7_10__identityEEEvT0_T1_T2_T3_T4_T6_E12temp_storage+40];
	add.f32 	%f485, %f483, %f484;
	ld.shared.f32 	%f486, [_ZZN3cub18CUB_300001_SM_10006detail6reduce28DeviceReduceSingleTileKernelINS2_10policy_hubIfjN4cuda3std3__44plusIfEEE10Policy1000EPfSC_iS9_ffNS7_10__identityEEEvT0_T1_T2_T3_T4_T6_E12temp_storage+44];
	add.f32 	%f487, %f485, %f486;
	ld.shared.f32 	%f488, [_ZZN3cub18CUB_300001_SM_10006detail6reduce28DeviceReduceSingleTileKernelINS2_10policy_hubIfjN4cuda3std3__44plusIfEEE10Policy1000EPfSC_iS9_ffNS7_10__identityEEEvT0_T1_T2_T3_T4_T6_E12temp_storage+48];
	add.f32 	%f489, %f487, %f488;
	ld.shared.f32 	%f490, [_ZZN3cub18CUB_300001_SM_10006detail6reduce28DeviceReduceSingleTileKernelINS2_10policy_hubIfjN4cuda3std3__44plusIfEEE10Policy1000EPfSC_iS9_ffNS7_10__identityEEEvT0_T1_T2_T3_T4_T6_E12temp_storage+52];
	add.f32 	%f491, %f489, %f490;
	ld.shared.f32 	%f492, [_ZZN3cub18CUB_300001_SM_10006detail6reduce28DeviceReduceSingleTileKernelINS2_10policy_hubIfjN4cuda3std3__44plusIfEEE10Policy1000EPfSC_iS9_ffNS7_10__identityEEEvT0_T1_T2_T3_T4_T6_E12temp_storage+56];
	add.f32 	%f493, %f491, %f492;
	ld.shared.f32 	%f494, [_ZZN3cub18CUB_300001_SM_10006detail6reduce28DeviceReduceSingleTileKernelINS2_10policy_hubIfjN4cuda3std3__44plusIfEEE10Policy1000EPfSC_iS9_ffNS7_10__identityEEEvT0_T1_T2_T3_T4_T6_E12temp_storage+60];
	add.f32 	%f495, %f493, %f494;
	ld.shared.f32 	%f496, [_ZZN3cub18CUB_300001_SM_10006detail6reduce28DeviceReduceSingleTileKernelINS2_10policy_hubIfjN4cuda3std3__44plusIfEEE10Policy1000EPfSC_iS9_ffNS7_10__identityEEEvT0_T1_T2_T3_T4_T6_E12temp_storage+64];
	add.f32 	%f497, %f495, %f496;
	ld.shared.f32 	%f498, [_ZZN3cub18CUB_300001_SM_10006detail6reduce28DeviceReduceSingleTileKernelINS2_10policy_hubIfjN4cuda3std3__44plusIfEEE10Policy1000EPfSC_iS9_ffNS7_10__identityEEEvT0_T1_T2_T3_T4_T6_E12temp_storage+68];
	add.f32 	%f499, %f497, %f498;
	ld.shared.f32 	%f500, [_ZZN3cub18CUB_300001_SM_10006detail6reduce28DeviceReduceSingleTileKernelINS2_10policy_hubIfjN4cuda3std3__44plusIfEEE10Policy1000EPfSC_iS9_ffNS7_10__identityEEEvT0_T1_T2_T3_T4_T6_E12temp_storage+72];
	add.f32 	%f501, %f499, %f500;
	ld.shared.f32 	%f502, [_ZZN3cub18CUB_300001_SM_10006detail6reduce28DeviceReduceSingleTileKernelINS2_10policy_hubIfjN4cuda3std3__44plusIfEEE10Policy1000EPfSC_iS9_ffNS7_10__identityEEEvT0_T1_T2_T3_T4_T6_E12temp_storage+76];
	add.f32 	%f530, %f501, %f502;
	bra.uni 	$L__BB5_72;
$L__BB5_18:
	// begin inline asm
	mov.u32 %r311, %laneid;
	// end inline asm
	and.b32  	%r337, %r1, 992;
	add.s32 	%r338, %r337, 32;
	setp.gt.s32 	%p81, %r338, %r67;
	not.b32 	%r339, %r337;
	add.s32 	%r340, %r67, %r339;
	selp.b32 	%r335, %r340, 31, %p81;
	mov.b32 	%r313, %f509;
	mov.b32 	%r314, 1;
	mov.b32 	%r336, -1;
	// begin inline asm
	shfl.sync.down.b32 %r312, %r313, %r314, %r335, %r336;
	// end inline asm
	setp.lt.s32 	%p82, %r311, %r335;
	mov.b32 	%f403, %r312;
	add.f32 	%f404, %f509, %f403;
	selp.f32 	%f405, %f404, %f509, %p82;
	mov.b32 	%r318, %f405;
	mov.b32 	%r319, 2;
	// begin inline asm
	shfl.sync.down.b32 %r317, %r318, %r319, %r335, %r336;
	// end inline asm
	add.s32 	%r341, %r311, 2;
	setp.gt.s32 	%p83, %r341, %r335;
	mov.b32 	%f406, %r317;
	add.f32 	%f407, %f405, %f406;
	selp.f32 	%f408, %f405, %f407, %p83;
	mov.b32 	%r323, %f408;
	mov.b32 	%r324, 4;
	// begin inline asm
	shfl.sync.down.b32 %r322, %r323, %r324, %r335, %r336;
	// end inline asm
	add.s32 	%r342, %r311, 4;
	setp.gt.s32 	%p84, %r342, %r335;
	mov.b32 	%f409, %r322;
	add.f32 	%f410, %f408, %f409;
	selp.f32 	%f411, %f408, %f410, %p84;
	mov.b32 	%r328, %f411;
	mov.b32 	%r329, 8;
	// begin inline asm
	shfl.sync.down.b32 %r327, %r328, %r329, %r335, %r336;
	// end inline asm
	add.s32 	%r343, %r311, 8;
	setp.gt.s32 	%p85, %r343, %r335;
	mov.b32 	%f412, %r327;
	add.f32 	%f413, %f411, %f412;
	selp.f32 	%f414, %f411, %f413, %p85;
	mov.b32 	%r333, %f414;
	mov.b32 	%r334, 16;
	// begin inline asm
	shfl.sync.down.b32 %r332, %r333, %r334, %r335, %r336;
	// end inline asm
	add.s32 	%r344, %r311, 16;
	setp.gt.s32 	%p86, %r344, %r335;
	mov.b32 	%f415, %r332;
	add.f32 	%f416, %f414, %f415;
	selp.f32 	%f530, %f414, %f416, %p86;
	setp.ne.s32 	%p87, %r311, 0;
	@%p87 bra 	$L__BB5_20;
	shr.u32 	%r345, %r1, 3;
	and.b32  	%r346, %r345, 124;
	mov.u32 	%r347, _ZZN3cub18CUB_300001_SM_10006detail6reduce28DeviceReduceSingleTileKernelINS2_10policy_hubIfjN4cuda3std3__44plusIfEEE10Policy1000EPfSC_iS9_ffNS7_10__identityEEEvT0_T1_T2_T3_T4_T6_E12temp_storage;
	add.s32 	%r348, %r347, %r346;
	st.shared.f32 	[%r348+16], %f530;
$L__BB5_20:
	bar.sync 	0;
	setp.ne.s32 	%p88, %r1, 0;
	@%p88 bra 	$L__BB5_72;
	setp.gt.s32 	%p89, %r67, 32;
	ld.shared.f32 	%f417, [_ZZN3cub18CUB_300001_SM_10006detail6reduce28DeviceReduceSingleTileKernelINS2_10policy_hubIfjN4cuda3std3__44plusIfEEE10Policy1000EPfSC_iS9_ffNS7_10__identityEEEvT0_T1_T2_T3_T4_T6_E12temp_storage+20];
	add.f32 	%f418, %f530, %f417;
	selp.f32 	%f419, %f418, %f530, %p89;
	setp.gt.s32 	%p90, %r67, 64;
	ld.shared.f32 	%f420, [_ZZN3cub18CUB_300001_SM_10006detail6reduce28DeviceReduceSingleTileKernelINS2_10policy_hubIfjN4cuda3std3__44plusIfEEE10Policy1000EPfSC_iS9_ffNS7_10__identityEEEvT0_T1_T2_T3_T4_T6_E12temp_storage+24];
	add.f32 	%f421, %f420, %f419;
	selp.f32 	%f422, %f421, %f419, %p90;
	setp.gt.s32 	%p91, %r67, 96;
	ld.shared.f32 	%f423, [_ZZN3cub18CUB_300001_SM_10006detail6reduce28DeviceReduceSingleTileKernelINS2_10policy_hubIfjN4cuda3std3__44plusIfEEE10Policy1000EPfSC_iS9_ffNS7_10__identityEEEvT0_T1_T2_T3_T4_T6_E12temp_storage+28];
	add.f32 	%f424, %f423, %f422;
	selp.f32 	%f425, %f424, %f422, %p91;
	setp.gt.s32 	%p92, %r67, 128;
	ld.shared.f32 	%f426, [_ZZN3cub18CUB_300001_SM_10006detail6reduce28DeviceReduceSingleTileKernelINS2_10policy_hubIfjN4cuda3std3__44plusIfEEE10Policy1000EPfSC_iS9_ffNS7_10__identityEEEvT0_T1_T2_T3_T4_T6_E12temp_storage+32];
	add.f32 	%f427, %f426, %f425;
	selp.f32 	%f428, %f427, %f425, %p92;
	setp.gt.s32 	%p93, %r67, 160;
	ld.shared.f32 	%f429, [_ZZN3cub18CUB_300001_SM_10006detail6reduce28DeviceReduceSingleTileKernelINS2_10policy_hubIfjN4cuda3std3__44plusIfEEE10Policy1000EPfSC_iS9_ffNS7_10__identityEEEvT0_T1_T2_T3_T4_T6_E12temp_storage+36];
	add.f32 	%f430, %f429, %f428;
	selp.f32 	%f431, %f430, %f428, %p93;
	setp.gt.s32 	%p94, %r67, 192;
	ld.shared.f32 	%f432, [_ZZN3cub18CUB_300001_SM_10006detail6reduce28DeviceReduceSingleTileKernelINS2_10policy_hubIfjN4cuda3std3__44plusIfEEE10Policy1000EPfSC_iS9_ffNS7_10__identityEEEvT0_T1_T2_T3_T4_T6_E12temp_storage+40];
	add.f32 	%f433, %f432, %f431;
	selp.f32 	%f434, %f433, %f431, %p94;
	setp.gt.s32 	%p95, %r67, 224;
	ld.shared.f32 	%f435, [_ZZN3cub18CUB_300001_SM_10006detail6reduce28DeviceReduceSingleTileKernelINS2_10policy_hubIfjN4cuda3std3__44plusIfEEE10Policy1000EPfSC_iS9_ffNS7_10__identityEEEvT0_T1_T2_T3_T4_T6_E12temp_storage+44];
	add.f32 	%f436, %f435, %f434;
	selp.f32 	%f437, %f436, %f434, %p95;
	setp.gt.s32 	%p96, %r67, 256;
	ld.shared.f32 	%f438, [_ZZN3cub18CUB_300001_SM_10006detail6reduce28DeviceReduceSingleTileKernelINS2_10policy_hubIfjN4cuda3std3__44plusIfEEE10Policy1000EPfSC_iS9_ffNS7_10__identityEEEvT0_T1_T2_T3_T4_T6_E12temp_storage+48];
	add.f32 	%f439, %f438, %f437;
	selp.f32 	%f440, %f439, %f437, %p96;
	setp.gt.s32 	%p97, %r67, 288;
	ld.shared.f32 	%f441, [_ZZN3cub18CUB_300001_SM_10006detail6reduce28DeviceReduceSingleTileKernelINS2_10policy_hubIfjN4cuda3std3__44plusIfEEE10Policy1000EPfSC_iS9_ffNS7_10__identityEEEvT0_T1_T2_T3_T4_T6_E12temp_storage+52];
	add.f32 	%f442, %f441, %f440;
	selp.f32 	%f443, %f442, %f440, %p97;
	setp.gt.s32 	%p98, %r67, 320;
	ld.shared.f32 	%f444, [_ZZN3cub18CUB_300001_SM_10006detail6reduce28DeviceReduceSingleTileKernelINS2_10policy_hubIfjN4cuda3std3__44plusIfEEE10Policy1000EPfSC_iS9_ffNS7_10__identityEEEvT0_T1_T2_T3_T4_T6_E12temp_storage+56];
	add.f32 	%f445, %f444, %f443;
	selp.f32 	%f446, %f445, %f443, %p98;
	setp.gt.s32 	%p99, %r67, 352;
	ld.shared.f32 	%f447, [_ZZN3cub18CUB_300001_SM_10006detail6reduce28DeviceReduceSingleTileKernelINS2_10policy_hubIfjN4cuda3std3__44plusIfEEE10Policy1000EPfSC_iS9_ffNS7_10__identityEEEvT0_T1_T2_T3_T4_T6_E12temp_storage+60];
	add.f32 	%f448, %f447, %f446;
	selp.f32 	%f449, %f448, %f446, %p99;
	setp.gt.s32 	%p100, %r67, 384;
	ld.shared.f32 	%f450, [_ZZN3cub18CUB_300001_SM_10006detail6reduce28DeviceReduceSingleTileKernelINS2_10policy_hubIfjN4cuda3std3__44plusIfEEE10Policy1000EPfSC_iS9_ffNS7_10__identityEEEvT0_T1_T2_T3_T4_T6_E12temp_storage+64];
	add.f32 	%f451, %f450, %f449;
	selp.f32 	%f452, %f451, %f449, %p100;
	setp.gt.s32 	%p101, %r67, 416;
	ld.shared.f32 	%f453, [_ZZN3cub18CUB_300001_SM_10006detail6reduce28DeviceReduceSingleTileKernelINS2_10policy_hubIfjN4cuda3std3__44plusIfEEE10Policy1000EPfSC_iS9_ffNS7_10__identityEEEvT0_T1_T2_T3_T4_T6_E12temp_storage+68];
	add.f32 	%f454, %f453, %f452;
	selp.f32 	%f455, %f454, %f452, %p101;
	setp.gt.s32 	%p102, %r67, 448;
	ld.shared.f32 	%f456, [_ZZN3cub18CUB_300001_SM_10006detail6reduce28DeviceReduceSingleTileKernelINS2_10policy_hubIfjN4cuda3std3__44plusIfEEE10Policy1000EPfSC_iS9_ffNS7_10__identityEEEvT0_T1_T2_T3_T4_T6_E12temp_storage+72];
	add.f32 	%f457, %f456, %f455;
	selp.f32 	%f458, %f457, %f455, %p102;
	setp.gt.s32 	%p103, %r67, 480;
	ld.shared.f32 	%f459, [_ZZN3cub18CUB_300001_SM_10006detail6reduce28DeviceReduceSingleTileKernelINS2_10policy_hubIfjN4cuda3std3__44plusIfEEE10Policy1000EPfSC_iS9_ffNS7_10__identityEEEvT0_T1_T2_T3_T4_T6_E12temp_storage+76];
	add.f32 	%f460, %f459, %f458;
	selp.f32 	%f530, %f460, %f458, %p103;
	bra.uni 	$L__BB5_72;
$L__BB5_22:
	mov.u32 	%r13, %tid.x;
	shl.b32 	%r224, %r13, 1;
	mul.wide.u32 	%rd90, %r224, 4;
	add.s64 	%rd75, %rd16, %rd90;
	// begin inline asm
	ld.global.nc.u64 %rd74, [%rd75];
	// end inline asm
	mov.b64 	{%r225, %r226}, %rd74;
	mov.b32 	%f281, %r226;
	mov.b32 	%f282, %r225;
	add.s64 	%rd77, %rd75, 4096;
	// begin inline asm
	ld.global.nc.u64 %rd76, [%rd77];
	// end inline asm
	mov.b64 	{%r227, %r228}, %rd76;
	mov.b32 	%f283, %r228;
	mov.b32 	%f284, %r227;
	add.s64 	%rd79, %rd75, 8192;
	// begin inline asm
	ld.global.nc.u64 %rd78, [%rd79];
	// end inline asm
	mov.b64 	{%r229, %r230}, %rd78;
	mov.b32 	%f285, %r230;
	mov.b32 	%f286, %r229;
	add.s64 	%rd81, %rd75, 12288;
	// begin inline asm
	ld.global.nc.u64 %rd80, [%rd81];
	// end inline asm
	mov.b64 	{%r231, %r232}, %rd80;
	mov.b32 	%f287, %r232;
	mov.b32 	%f288, %r231;
	add.s64 	%rd83, %rd75, 16384;
	// begin inline asm
	ld.global.nc.u64 %rd82, [%rd83];
	// end inline asm
	mov.b64 	{%r233, %r234}, %rd82;
	mov.b32 	%f289, %r234;
	mov.b32 	%f290, %r233;
	add.s64 	%rd85, %rd75, 20480;
	// begin inline asm
	ld.global.nc.u64 %rd84, [%rd85];
	// end inline asm
	mov.b64 	{%r235, %r236}, %rd84;
	mov.b32 	%f291, %r236;
	mov.b32 	%f292, %r235;
	add.s64 	%rd87, %rd75, 24576;
	// begin inline asm
	ld.global.nc.u64 %rd86, [%rd87];
	// end inline asm
	mov.b64 	{%r237, %r238}, %rd86;
	mov.b32 	%f293, %r238;
	mov.b32 	%f294, %r237;
	add.s64 	%rd89, %rd75, 28672;
	// begin inline asm
	ld.global.nc.u64 %rd88, [%rd89];
	// end inline asm
	mov.b64 	{%r239, %r240}, %rd88;
	mov.b32 	%f295, %r240;
	mov.b32 	%f296, %r239;
	add.f32 	%f297, %f282, %f281;
	add.f32 	%f298, %f284, %f283;
	add.f32 	%f299, %f286, %f285;
	add.f32 	%f300, %f288, %f287;
	add.f32 	%f301, %f290, %f289;
	add.f32 	%f302, %f292, %f291;
	add.f32 	%f303, %f294, %f293;
	add.f32 	%f304, %f296, %f295;
	add.f32 	%f305, %f297, %f298;
	add.f32 	%f306, %f299, %f300;
	add.f32 	%f307, %f301, %f302;
	add.f32 	%f308, %f303, %f304;
	add.f32 	%f309, %f305, %f306;
	add.f32 	%f310, %f307, %f308;
	add.f32 	%f516, %f309, %f310;
	setp.lt.u32 	%p58, %r67, 16384;
	mov.b32 	%r387, 8192;
	@%p58 bra 	$L__BB5_26;
	add.s32 	%r14, %r67, -8192;
	mov.b32 	%r387, 8192;
$L__BB5_24:
	mul.wide.s32 	%rd107, %r387, 4;
	add.s64 	%rd92, %rd75, %rd107;
	// begin inline asm
	ld.global.nc.u64 %rd91, [%rd92];
	// end inline asm
	mov.b64 	{%r242, %r243}, %rd91;
	mov.b32 	%f311, %r243;
	mov.b32 	%f312, %r242;
	add.s64 	%rd94, %rd92, 4096;
	// begin inline asm
	ld.global.nc.u64 %rd93, [%rd94];
	// end inline asm
	mov.b64 	{%r244, %r245}, %rd93;
	mov.b32 	%f313, %r245;
	mov.b32 	%f314, %r244;
	add.s64 	%rd96, %rd92, 8192;
	// begin inline asm
	ld.global.nc.u64 %rd95, [%rd96];
	// end inline asm
	mov.b64 	{%r246, %r247}, %rd95;
	mov.b32 	%f315, %r247;
	mov.b32 	%f316, %r246;
	add.s64 	%rd98, %rd92, 12288;
	// begin inline asm
	ld.global.nc.u64 %rd97, [%rd98];
	// end inline asm
	mov.b64 	{%r248, %r249}, %rd97;
	mov.b32 	%f317, %r249;
	mov.b32 	%f318, %r248;
	add.s64 	%rd100, %rd92, 16384;
	// begin inline asm
	ld.global.nc.u64 %rd99, [%rd100];
	// end inline asm
	mov.b64 	{%r250, %r251}, %rd99;
	mov.b32 	%f319, %r251;
	mov.b32 	%f320, %r250;
	add.s64 	%rd102, %rd92, 20480;
	// begin inline asm
	ld.global.nc.u64 %rd101, [%rd102];
	// end inline asm
	mov.b64 	{%r252, %r253}, %rd101;
	mov.b32 	%f321, %r253;
	mov.b32 	%f322, %r252;
	add.s64 	%rd104, %rd92, 24576;
	// begin inline asm
	ld.global.nc.u64 %rd103, [%rd104];
	// end inline asm
	mov.b64 	{%r254, %r255}, %rd103;
	mov.b32 	%f323, %r255;
	mov.b32 	%f324, %r254;
	add.s64 	%rd106, %rd92, 28672;
	// begin inline asm
	ld.global.nc.u64 %rd105, [%rd106];
	// end inline asm
	mov.b64 	{%r256, %r257}, %rd105;
	mov.b32 	%f325, %r257;
	mov.b32 	%f326, %r256;
	add.f32 	%f327, %f516, %f312;
	add.f32 	%f328, %f311, %f314;
	add.f32 	%f329, %f313, %f316;
	add.f32 	%f330, %f315, %f318;
	add.f32 	%f331, %f317, %f320;
	add.f32 	%f332, %f319, %f322;
	add.f32 	%f333, %f321, %f324;
	add.f32 	%f334, %f323, %f326;
	add.f32 	%f335, %f327, %f328;
	add.f32 	%f336, %f329, %f330;
	add.f32 	%f337, %f331, %f332;
	add.f32 	%f338, %f333, %f334;
	add.f32 	%f339, %f335, %f336;
	add.f32 	%f340, %f337, %f338;
	add.f32 	%f341, %f339, %f340;
	add.f32 	%f516, %f341, %f325;
	sub.s32 	%r258, %r67, %r387;
	setp.lt.s32 	%p59, %r258, 8192;
	@%p59 bra 	$L__BB5_34;
	add.s32 	%r387, %r387, 8192;
	setp.le.s32 	%p60, %r387, %r14;
	@%p60 bra 	$L__BB5_24;
$L__BB5_26:
	setp.le.s32 	%p61, %r67, %r387;
	@%p61 bra 	$L__BB5_34;
	sub.s32 	%r18, %r67, %r387;
	setp.ge.s32 	%p62, %r13, %r18;
	@%p62 bra 	$L__BB5_34;
	not.b32 	%r259, %r13;
	add.s32 	%r260, %r67, %r259;
	sub.s32 	%r19, %r260, %r387;
	and.b32  	%r261, %r19, 1536;
	setp.eq.s32 	%p63, %r261, 1536;
	mov.u32 	%r391, %r13;
	@%p63 bra 	$L__BB5_31;
	add.s32 	%r389, %r13, %r387;
	shr.u32 	%r262, %r19, 9;
	add.s32 	%r263, %r262, 1;
	and.b32  	%r264, %r263, 3;
	neg.s32 	%r388, %r264;
	mov.u32 	%r391, %r13;
$L__BB5_30:
	.pragma "nounroll";
	mul.wide.u32 	%rd109, %r389, 4;
	add.s64 	%rd108, %rd16, %rd109;
	// begin inline asm
	ld.global.nc.u32 %r265, [%rd108];
	// end inline asm
	mov.b32 	%f343, %r265;
	add.f32 	%f516, %f516, %f343;
	add.s32 	%r391, %r391, 512;
	add.s32 	%r389, %r389, 512;
	add.s32 	%r388, %r388, 1;
	setp.ne.s32 	%p64, %r388, 0;
	@%p64 bra 	$L__BB5_30;
$L__BB5_31:
	setp.lt.u32 	%p65, %r19, 1536;
	@%p65 bra 	$L__BB5_34;
	cvt.u64.u32 	%rd110, %r391;
	cvt.u64.u32 	%rd111, %r387;
	add.s64 	%rd112, %rd110, %rd111;
	shl.b64 	%rd113, %rd112, 2;
	add.s64 	%rd114, %rd113, %rd16;
	add.s64 	%rd130, %rd114, 4096;
	add.s32 	%r392, %r391, %r387;
$L__BB5_33:
	mul.wide.u32 	%rd119, %r392, 4;
	add.s64 	%rd115, %rd16, %rd119;
	// begin inline asm
	ld.global.nc.u32 %r266, [%rd115];
	// end inline asm
	mov.b32 	%f344, %r266;
	add.f32 	%f345, %f516, %f344;
	add.s64 	%rd116, %rd130, -2048;
	// begin inline asm
	ld.global.nc.u32 %r267, [%rd116];
	// end inline asm
	mov.b32 	%f346, %r267;
	add.f32 	%f347, %f345, %f346;
	// begin inline asm
	ld.global.nc.u32 %r268, [%rd130];
	// end inline asm
	mov.b32 	%f348, %r268;
	add.f32 	%f349, %f347, %f348;
	add.s64 	%rd118, %rd130, 2048;
	// begin inline asm
	ld.global.nc.u32 %r269, [%rd118];
	// end inline asm
	mov.b32 	%f350, %r269;
	add.f32 	%f516, %f349, %f350;
	add.s32 	%r391, %r391, 2048;
	add.s64 	%rd130, %rd130, 8192;
	add.s32 	%r392, %r392, 2048;
	setp.lt.s32 	%p66, %r391, %r18;
	@%p66 bra 	$L__BB5_33;
$L__BB5_34:
	// begin inline asm
	mov.u32 %r270, %laneid;
	// end inline asm
	mov.b32 	%r272, %f516;
	mov.b32 	%r273, 1;
	mov.b32 	%r294, 31;
	mov.b32 	%r295, -1;
	// begin inline asm
	shfl.sync.down.b32 %r271, %r272, %r273, %r294, %r295;
	// end inline asm
	setp.gt.s32 	%p67, %r270, 30;
	mov.b32 	%f351, %r271;
	add.f32 	%f352, %f516, %f351;
	selp.f32 	%f353, %f516, %f352, %p67;
	mov.b32 	%r277, %f353;
	mov.b32 	%r278, 2;
	// begin inline asm
	shfl.sync.down.b32 %r276, %r277, %r278, %r294, %r295;
	// end inline asm
	setp.gt.s32 	%p68, %r270, 29;
	mov.b32 	%f354, %r276;
	add.f32 	%f355, %f353, %f354;
	selp.f32 	%f356, %f353, %f355, %p68;
	mov.b32 	%r282, %f356;
	mov.b32 	%r283, 4;
	// begin inline asm
	shfl.sync.down.b32 %r281, %r282, %r283, %r294, %r295;
	// end inline asm
	setp.gt.s32 	%p69, %r270, 27;
	mov.b32 	%f357, %r281;
	add.f32 	%f358, %f356, %f357;
	selp.f32 	%f359, %f356, %f358, %p69;
	mov.b32 	%r287, %f359;
	mov.b32 	%r288, 8;
	// begin inline asm
	shfl.sync.down.b32 %r286, %r287, %r288, %r294, %r295;
	// end inline asm
	setp.gt.s32 	%p70, %r270, 23;
	mov.b32 	%f360, %r286;
	add.f32 	%f361, %f359, %f360;
	selp.f32 	%f362, %f359, %f361, %p70;
	mov.b32 	%r292, %f362;
	mov.b32 	%r293, 16;
	// begin inline asm
	shfl.sync.down.b32 %r291, %r292, %r293, %r294, %r295;
	// end inline asm
	setp.gt.s32 	%p71, %r270, 15;
	mov.b32 	%f363, %r291;
	add.f32 	%f26, %f362, %f363;
	selp.f32 	%f530, %f362, %f26, %p71;
	setp.ne.s32 	%p72, %r270, 0;
	@%p72 bra 	$L__BB5_36;
	shr.u32 	%r296, %r13, 3;
	and.b32  	%r297, %r296, 124;
	mov.u32 	%r298, _ZZN3cub18CUB_300001_SM_10006detail6reduce28DeviceReduceSingleTileKernelINS2_10policy_hubIfjN4cuda3std3__44plusIfEEE10Policy1000EPfSC_iS9_ffNS7_10__identityEEEvT0_T1_T2_T3_T4_T6_E12temp_storage;
	add.s32 	%r299, %r298, %r297;
	st.shared.f32 	[%r299+16], %f26;
$L__BB5_36:
	bar.sync 	0;
	setp.ne.s32 	%p73, %r13, 0;
	@%p73 bra 	$L__BB5_72;
	ld.shared.f32 	%f364, [_ZZN3cub18CUB_300001_SM_10006detail6reduce28DeviceReduceSingleTileKernelINS2_10policy_hubIfjN4cuda3std3__44plusIfEEE10Policy1000EPfSC_iS9_ffNS7_10__identityEEEvT0_T1_T2_T3_T4_T6_E12temp_storage+20];
	add.f32 	%f365, %f530, %f364;
	ld.shared.f32 	%f366, [_ZZN3cub18CUB_300001_SM_10006detail6reduce28DeviceReduceSingleTileKernelINS2_10policy_hubIfjN4cuda3std3__44plusIfEEE10Policy1000EPfSC_iS9_ffNS7_10__identityEEEvT0_T1_T2_T3_T4_T6_E12temp_storage+24];
	add.f32 	%f367, %f365, %f366;
	ld.shared.f32 	%f368, [_ZZN3cub18CUB_300001_SM_10006detail6reduce28DeviceReduceSingleTileKernelINS2_10policy_hubIfjN4cuda3std3__44plusIfEEE10Policy1000EPfSC_iS9_ffNS7_10__identityEEEvT0_T1_T2_T3_T4_T6_E12temp_storage+28];
	add.f32 	%f369, %f367, %f368;
	ld.shared.f32 	%f370, [_ZZN3cub18CUB_300001_SM_10006detail6reduce28DeviceReduceSingleTileKernelINS2_10policy_hubIfjN4cuda3std3__44plusIfEEE10Policy1000EPfSC_iS9_ffNS7_10__identityEEEvT0_T1_T2_T3_T4_T6_E12temp_storage+32];
	add.f32 	%f371, %f369, %f370;
	ld.shared.f32 	%f372, [_ZZN3cub18CUB_300001_SM_10006detail6reduce28DeviceReduceSingleTileKernelINS2_10policy_hubIfjN4cuda3std3__44plusIfEEE10Policy1000EPfSC_iS9_ffNS7_10__identityEEEvT0_T1_T2_T3_T4_T6_E12temp_storage+36];
	add.f32 	%f373, %f371, %f372;
	ld.shared.f32 	%f374, [_ZZN3cub18CUB_300001_SM_10006detail6reduce28DeviceReduceSingleTileKernelINS2_10policy_hubIfjN4cuda3std3__44plusIfEEE10Policy1000EPfSC_iS9_ffNS7_10__identityEEEvT0_T1_T2_T3_T4_T6_E12temp_storage+40];
	add.f32 	%f375, %f373, %f374;
	ld.shared.f32 	%f376, [_ZZN3cub18CUB_300001_SM_10006detail6reduce28DeviceReduceSingleTileKernelINS2_10policy_hubIfjN4cuda3std3__44plusIfEEE10Policy1000EPfSC_iS9_ffNS7_10__identityEEEvT0_T1_T2_T3_T4_T6_E12temp_storage+44];
	add.f32 	%f377, %f375, %f376;
	ld.shared.f32 	%f378, [_ZZN3cub18CUB_300001_SM_10006detail6reduce28DeviceReduceSingleTileKernelINS2_10policy_hubIfjN4cuda3std3__44plusIfEEE10Policy1000EPfSC_iS9_ffNS7_10__identityEEEvT0_T1_T2_T3_T4_T6_E12temp_storage+48];
	add.f32 	%f379, %f377, %f378;
	ld.shared.f32 	%f380, [_ZZN3cub18CUB_300001_SM_10006detail6reduce28DeviceReduceSingleTileKernelINS2_10policy_hubIfjN4cuda3std3__44plusIfEEE10Policy1000EPfSC_iS9_ffNS7_10__identityEEEvT0_T1_T2_T3_T4_T6_E12temp_storage+52];
	add.f32 	%f381, %f379, %f380;
	ld.shared.f32 	%f382, [_ZZN3cub18CUB_300001_SM_10006detail6reduce28DeviceReduceSingleTileKernelINS2_10policy_hubIfjN4cuda3std3__44plusIfEEE10Policy1000EPfSC_iS9_ffNS7_10__identityEEEvT0_T1_T2_T3_T4_T6_E12temp_storage+56];
	add.f32 	%f383, %f381, %f382;
	ld.shared.f32 	%f384, [_ZZN3cub18CUB_300001_SM_10006detail6reduce28DeviceReduceSingleTileKernelINS2_10policy_hubIfjN4cuda3std3__44plusIfEEE10Policy1000EPfSC_iS9_ffNS7_10__identityEEEvT0_T1_T2_T3_T4_T6_E12temp_storage+60];
	add.f32 	%f385, %f383, %f384;
	ld.shared.f32 	%f386, [_ZZN3cub18CUB_300001_SM_10006detail6reduce28DeviceReduceSingleTileKernelINS2_10policy_hubIfjN4cuda3std3__44plusIfEEE10Policy1000EPfSC_iS9_ffNS7_10__identityEEEvT0_T1_T2_T3_T4_T6_E12temp_storage+64];
	add.f32 	%f387, %f385, %f386;
	ld.shared.f32 	%f388, [_ZZN3cub18CUB_300001_SM_10006detail6reduce28DeviceReduceSingleTileKernelINS2_10policy_hubIfjN4cuda3std3__44plusIfEEE10Policy1000EPfSC_iS9_ffNS7_10__identityEEEvT0_T1_T2_T3_T4_T6_E12temp_storage+68];
	add.f32 	%f389, %f387, %f388;
	ld.shared.f32 	%f390, [_ZZN3cub18CUB_300001_SM_10006detail6reduce28DeviceReduceSingleTileKernelINS2_10policy_hubIfjN4cuda3std3__44plusIfEEE10Policy1000EPfSC_iS9_ffNS7_10__identityEEEvT0_T1_T2_T3_T4_T6_E12temp_storage+72];
	add.f32 	%f391, %f389, %f390;
	ld.shared.f32 	%f392, [_ZZN3cub18CUB_300001_SM_10006detail6reduce28DeviceReduceSingleTileKernelINS2_10policy_hubIfjN4cuda3std3__44plusIfEEE10Policy1000EPfSC_iS9_ffNS7_10__identityEEEvT0_T1_T2_T3_T4_T6_E12temp_storage+76];
	add.f32 	%f530, %f391, %f392;
	bra.uni 	$L__BB5_72;
$L__BB5_38:
	setp.gt.s32 	%p3, %r67, 8191;
	@%p3 bra 	$L__BB5_56;
	mov.u32 	%r34, %tid.x;
	setp.ge.s32 	%p20, %r34, %r67;
	mov.f32 	%f522, 0f00000000;
	mov.u32 	%r397, %r34;
	@%p20 bra 	$L__BB5_41;
	mul.wide.u32 	%rd66, %r34, 4;
	add.s64 	%rd65, %rd16, %rd66;
	// begin inline asm
	ld.global.nc.u32 %r144, [%rd65];
	// end inline asm
	mov.b32 	%f522, %r144;
	add.s32 	%r397, %r34, 512;
$L__BB5_41:
	setp.ge.s32 	%p21, %r397, %r67;
	@%p21 bra 	$L__BB5_47;
	not.b32 	%r145, %r397;
	add.s32 	%r37, %r67, %r145;
	and.b32  	%r146, %r37, 1536;
	setp.eq.s32 	%p22, %r146, 1536;
	@%p22 bra 	$L__BB5_45;
	mul.wide.u32 	%rd67, %r397, 4;
	add.s64 	%rd131, %rd16, %rd67;
	shr.u32 	%r147, %r37, 9;
	add.s32 	%r148, %r147, 1;
	and.b32  	%r149, %r148, 3;
	neg.s32 	%r395, %r149;
$L__BB5_44:
	.pragma "nounroll";
	// begin inline asm
	ld.global.nc.u32 %r150, [%rd131];
	// end inline asm
	mov.b32 	%f173, %r150;
	add.f32 	%f522, %f522, %f173;
	add.s32 	%r397, %r397, 512;
	add.s64 	%rd131, %rd131, 2048;
	add.s32 	%r395, %r395, 1;
	setp.ne.s32 	%p23, %r395, 0;
	@%p23 bra 	$L__BB5_44;
$L__BB5_45:
	setp.lt.u32 	%p24, %r37, 1536;
	@%p24 bra 	$L__BB5_47;
$L__BB5_46:
	mul.wide.s32 	%rd73, %r397, 4;
	add.s64 	%rd69, %rd16, %rd73;
	// begin inline asm
	ld.global.nc.u32 %r151, [%rd69];
	// end inline asm
	mov.b32 	%f174, %r151;
	add.f32 	%f175, %f522, %f174;
	add.s64 	%rd70, %rd69, 2048;
	// begin inline asm
	ld.global.nc.u32 %r152, [%rd70];
	// end inline asm
	mov.b32 	%f176, %r152;
	add.f32 	%f177, %f175, %f176;
	add.s64 	%rd71, %rd69, 4096;
	// begin inline asm
	ld.global.nc.u32 %r153, [%rd71];
	// end inline asm
	mov.b32 	%f178, %r153;
	add.f32 	%f179, %f177, %f178;
	add.s64 	%rd72, %rd69, 6144;
	// begin inline asm
	ld.global.nc.u32 %r154, [%rd72];
	// end inline asm
	mov.b32 	%f180, %r154;
	add.f32 	%f522, %f179, %f180;
	add.s32 	%r397, %r397, 2048;
	setp.lt.s32 	%p25, %r397, %r67;
	@%p25 bra 	$L__BB5_46;
$L__BB5_47:
	setp.lt.s32 	%p26, %r67, 512;
	@%p26 bra 	$L__BB5_52;
	// begin inline asm
	mov.u32 %r193, %laneid;
	// end inline asm
	mov.b32 	%r195, %f522;
	mov.b32 	%r196, 1;
	mov.b32 	%r217, 31;
	mov.b32 	%r218, -1;
	// begin inline asm
	shfl.sync.down.b32 %r194, %r195, %r196, %r217, %r218;
	// end inline asm
	setp.gt.s32 	%p50, %r193, 30;
	mov.b32 	%f239, %r194;
	add.f32 	%f240, %f522, %f239;
	selp.f32 	%f241, %f522, %f240, %p50;
	mov.b32 	%r200, %f241;
	mov.b32 	%r201, 2;
	// begin inline asm
	shfl.sync.down.b32 %r199, %r200, %r201, %r217, %r218;
	// end inline asm
	setp.gt.s32 	%p51, %r193, 29;
	mov.b32 	%f242, %r199;
	add.f32 	%f243, %f241, %f242;
	selp.f32 	%f244, %f241, %f243, %p51;
	mov.b32 	%r205, %f244;
	mov.b32 	%r206, 4;
	// begin inline asm
	shfl.sync.down.b32 %r204, %r205, %r206, %r217, %r218;
	// end inline asm
	setp.gt.s32 	%p52, %r193, 27;
	mov.b32 	%f245, %r204;
	add.f32 	%f246, %f244, %f245;
	selp.f32 	%f247, %f244, %f246, %p52;
	mov.b32 	%r210, %f247;
	mov.b32 	%r211, 8;
	// begin inline asm
	shfl.sync.down.b32 %r209, %r210, %r211, %r217, %r218;
	// end inline asm
	setp.gt.s32 	%p53, %r193, 23;
	mov.b32 	%f248, %r209;
	add.f32 	%f249, %f247, %f248;
	selp.f32 	%f250, %f247, %f249, %p53;
	mov.b32 	%r215, %f250;
	mov.b32 	%r216, 16;
	// begin inline asm
	shfl.sync.down.b32 %r214, %r215, %r216, %r217, %r218;
	// end inline asm
	setp.gt.s32 	%p54, %r193, 15;
	mov.b32 	%f251, %r214;
	add.f32 	%f38, %f250, %f251;
	selp.f32 	%f530, %f250, %f38, %p54;
	setp.ne.s32 	%p55, %r193, 0;
	@%p55 bra 	$L__BB5_50;
	shr.u32 	%r219, %r34, 3;
	and.b32  	%r220, %r219, 124;
	mov.u32 	%r221, _ZZN3cub18CUB_300001_SM_10006detail6reduce28DeviceReduceSingleTileKernelINS2_10policy_hubIfjN4cuda3std3__44plusIfEEE10Policy1000EPfSC_iS9_ffNS7_10__identityEEEvT0_T1_T2_T3_T4_T6_E12temp_storage;
	add.s32 	%r222, %r221, %r220;
	st.shared.f32 	[%r222+16], %f38;
$L__BB5_50:
	bar.sync 	0;
	setp.ne.s32 	%p56, %r34, 0;
	@%p56 bra 	$L__BB5_72;
	ld.shared.f32 	%f252, [_ZZN3cub18CUB_300001_SM_10006detail6reduce28DeviceReduceSingleTileKernelINS2_10policy_hubIfjN4cuda3std3__44plusIfEEE10Policy1000EPfSC_iS9_ffNS7_10__identityEEEvT0_T1_T2_T3_T4_T6_E12temp_storage+20];
	add.f32 	%f253, %f530, %f252;
	ld.shared.f32 	%f254, [_ZZN3cub18CUB_300001_SM_10006detail6reduce28DeviceReduceSingleTileKernelINS2_10policy_hubIfjN4cuda3std3__44plusIfEEE10Policy1000EPfSC_iS9_ffNS7_10__identityEEEvT0_T1_T2_T3_T4_T6_E12temp_storage+24];
	add.f32 	%f255, %f253, %f254;
	ld.shared.f32 	%f256, [_ZZN3cub18CUB_300001_SM_10006detail6reduce28DeviceReduceSingleTileKernelINS2_10policy_hubIfjN4cuda3std3__44plusIfEEE10Policy1000EPfSC_iS9_ffNS7_10__identityEEEvT0_T1_T2_T3_T4_T6_E12temp_storage+28];
	add.f32 	%f257, %f255, %f256;
	ld.shared.f32 	%f258, [_ZZN3cub18CUB_300001_SM_10006detail6reduce28DeviceReduceSingleTileKernelINS2_10policy_hubIfjN4cuda3std3__44plusIfEEE10Policy1000EPfSC_iS9_ffNS7_10__identityEEEvT0_T1_T2_T3_T4_T6_E12temp_storage+32];
	add.f32 	%f259, %f257, %f258;
	ld.shared.f32 	%f260, [_ZZN3cub18CUB_300001_SM_10006detail6reduce28DeviceReduceSingleTileKernelINS2_10policy_hubIfjN4cuda3std3__44plusIfEEE10Policy1000EPfSC_iS9_ffNS7_10__identityEEEvT0_T1_T2_T3_T4_T6_E12temp_storage+36];
	add.f32 	%f261, %f259, %f260;
	ld.shared.f32 	%f262, [_ZZN3cub18CUB_300001_SM_10006detail6reduce28DeviceReduceSingleTileKernelINS2_10policy_hubIfjN4cuda3std3__44plusIfEEE10Policy1000EPfSC_iS9_ffNS7_10__identityEEEvT0_T1_T2_T3_T4_T6_E12temp_storage+40];
	add.f32 	%f263, %f261, %f262;
	ld.shared.f32 	%f264, [_ZZN3cub18CUB_300001_SM_10006detail6reduce28DeviceReduceSingleTileKernelINS2_10policy_hubIfjN4cuda3std3__44plusIfEEE10Policy1000EPfSC_iS9_ffNS7_10__identityEEEvT0_T1_T2_T3_T4_T6_E12temp_storage+44];
	add.f32 	%f265, %f263, %f264;
	ld.shared.f32 	%f266, [_ZZN3cub18CUB_300001_SM_10006detail6reduce28DeviceReduceSingleTileKernelINS2_10policy_hubIfjN4cuda3std3__44plusIfEEE10Policy1000EPfSC_iS9_ffNS7_10__identityEEEvT0_T1_T2_T3_T4_T6_E12temp_storage+48];
	add.f32 	%f267, %f265, %f266;
	ld.shared.f32 	%f268, [_ZZN3cub18CUB_300001_SM_10006detail6reduce28DeviceReduceSingleTileKernelINS2_10policy_hubIfjN4cuda3std3__44plusIfEEE10Policy1000EPfSC_iS9_ffNS7_10__identityEEEvT0_T1_T2_T3_T4_T6_E12temp_storage+52];
	add.f32 	%f269, %f267, %f268;
	ld.shared.f32 	%f270, [_ZZN3cub18CUB_300001_SM_10006detail6reduce28DeviceReduceSingleTileKernelINS2_10policy_hubIfjN4cuda3std3__44plusIfEEE10Policy1000EPfSC_iS9_ffNS7_10__identityEEEvT0_T1_T2_T3_T4_T6_E12temp_storage+56];
	add.f32 	%f271, %f269, %f270;
	ld.shared.f32 	%f272, [_ZZN3cub18CUB_300001_SM_10006detail6reduce28DeviceReduceSingleTileKernelINS2_10policy_hubIfjN4cuda3std3__44plusIfEEE10Policy1000EPfSC_iS9_ffNS7_10__identityEEEvT0_T1_T2_T3_T4_T6_E12temp_storage+60];
	add.f32 	%f273, %f271, %f272;
	ld.shared.f32 	%f274, [_ZZN3cub18CUB_300001_SM_10006detail6reduce28DeviceReduceSingleTileKernelINS2_10policy_hubIfjN4cuda3std3__44plusIfEEE10Policy1000EPfSC_iS9_ffNS7_10__identityEEEvT0_T1_T2_T3_T4_T6_E12temp_storage+64];
	add.f32 	%f275, %f273, %f274;
	ld.shared.f32 	%f276, [_ZZN3cub18CUB_300001_SM_10006detail6reduce28DeviceReduceSingleTileKernelINS2_10policy_hubIfjN4cuda3std3__44plusIfEEE10Policy1000EPfSC_iS9_ffNS7_10__identityEEEvT0_T1_T2_T3_T4_T6_E12temp_storage+68];
	add.f32 	%f277, %f275, %f276;
	ld.shared.f32 	%f278, [_ZZN3cub18CUB_300001_SM_10006detail6reduce28DeviceReduceSingleTileKernelINS2_10policy_hubIfjN4cuda3std3__44plusIfEEE10Policy1000EPfSC_iS9_ffNS7_10__identityEEEvT0_T1_T2_T3_T4_T6_E12temp_storage+72];
	add.f32 	%f279, %f277, %f278;
	ld.shared.f32 	%f280, [_ZZN3cub18CUB_300001_SM_10006detail6reduce28DeviceReduceSingleTileKernelINS2_10policy_hubIfjN4cuda3std3__44plusIfEEE10Policy1000EPfSC_iS9_ffNS7_10__identityEEEvT0_T1_T2_T3_T4_T6_E12temp_storage+76];
	add.f32 	%f530, %f279, %f280;
	bra.uni 	$L__BB5_72;
$L__BB5_52:
	// begin inline asm
	mov.u32 %r155, %laneid;
	// end inline asm
	and.b32  	%r181, %r34, 992;
	add.s32 	%r182, %r181, 32;
	setp.gt.s32 	%p27, %r182, %r67;
	not.b32 	%r183, %r181;
	add.s32 	%r184, %r67, %r183;
	selp.b32 	%r179, %r184, 31, %p27;
	mov.b32 	%r157, %f522;
	mov.b32 	%r158, 1;
	mov.b32 	%r180, -1;
	// begin inline asm
	shfl.sync.down.b32 %r156, %r157, %r158, %r179, %r180;
	// end inline asm
	setp.lt.s32 	%p28, %r155, %r179;
	mov.b32 	%f181, %r156;
	add.f32 	%f182, %f522, %f181;
	selp.f32 	%f183, %f182, %f522, %p28;
	mov.b32 	%r162, %f183;
	mov.b32 	%r163, 2;
	// begin inline asm
	shfl.sync.down.b32 %r161, %r162, %r163, %r179, %r180;
	// end inline asm
	add.s32 	%r185, %r155, 2;
	setp.gt.s32 	%p29, %r185, %r179;
	mov.b32 	%f184, %r161;
	add.f32 	%f185, %f183, %f184;
	selp.f32 	%f186, %f183, %f185, %p29;
	mov.b32 	%r167, %f186;
	mov.b32 	%r168, 4;
	// begin inline asm
	shfl.sync.down.b32 %r166, %r167, %r168, %r179, %r180;
	// end inline asm
	add.s32 	%r186, %r155, 4;
	setp.gt.s32 	%p30, %r186, %r179;
	mov.b32 	%f187, %r166;
	add.f32 	%f188, %f186, %f187;
	selp.f32 	%f189, %f186, %f188, %p30;
	mov.b32 	%r172, %f189;
	mov.b32 	%r173, 8;
	// begin inline asm
	shfl.sync.down.b32 %r171, %r172, %r173, %r179, %r180;
	// end inline asm
	add.s32 	%r187, %r155, 8;
	setp.gt.s32 	%p31, %r187, %r179;
	mov.b32 	%f190, %r171;
	add.f32 	%f191, %f189, %f190;
	selp.f32 	%f192, %f189, %f191, %p31;
	mov.b32 	%r177, %f192;
	mov.b32 	%r178, 16;
	// begin inline asm
	shfl.sync.down.b32 %r176, %r177, %r178, %r179, %r180;
	// end inline asm
	add.s32 	%r188, %r155, 16;
	setp.gt.s32 	%p32, %r188, %r179;
	mov.b32 	%f193, %r176;
	add.f32 	%f194, %f192, %f193;
	selp.f32 	%f530, %f192, %f194, %p32;
	setp.ne.s32 	%p33, %r155, 0;
	@%p33 bra 	$L__BB5_54;
	shr.u32 	%r189, %r34, 3;
	and.b32  	%r190, %r189, 124;
	mov.u32 	%r191, _ZZN3cub18CUB_300001_SM_10006detail6reduce28DeviceReduceSingleTileKernelINS2_10policy_hubIfjN4cuda3std3__44plusIfEEE10Policy1000EPfSC_iS9_ffNS7_10__identityEEEvT0_T1_T2_T3_T4_T6_E12temp_storage;
	add.s32 	%r192, %r191, %r190;
	st.shared.f32 	[%r192+16], %f530;
$L__BB5_54:
	bar.sync 	0;
	setp.ne.s32 	%p34, %r34, 0;
	@%p34 bra 	$L__BB5_72;
	setp.gt.s32 	%p35, %r67, 32;
	ld.shared.f32 	%f195, [_ZZN3cub18CUB_300001_SM_10006detail6reduce28DeviceReduceSingleTileKernelINS2_10policy_hubIfjN4cuda3std3__44plusIfEEE10Policy1000EPfSC_iS9_ffNS7_10__identityEEEvT0_T1_T2_T3_T4_T6_E12temp_storage+20];
	add.f32 	%f196, %f530, %f195;
	selp.f32 	%f197, %f196, %f530, %p35;
	setp.gt.s32 	%p36, %r67, 64;
	ld.shared.f32 	%f198, [_ZZN3cub18CUB_300001_SM_10006detail6reduce28DeviceReduceSingleTileKernelINS2_10policy_hubIfjN4cuda3std3__44plusIfEEE10Policy1000EPfSC_iS9_ffNS7_10__identityEEEvT0_T1_T2_T3_T4_T6_E12temp_storage+24];
	add.f32 	%f199, %f198, %f197;
	selp.f32 	%f200, %f199, %f197, %p36;
	setp.gt.s32 	%p37, %r67, 96;
	ld.shared.f32 	%f201, [_ZZN3cub18CUB_300001_SM_10006detail6reduce28DeviceReduceSingleTileKernelINS2_10policy_hubIfjN4cuda3std3__44plusIfEEE10Policy1000EPfSC_iS9_ffNS7_10__identityEEEvT0_T1_T2_T3_T4_T6_E12temp_storage+28];
	add.f32 	%f202, %f201, %f200;
	selp.f32 	%f203, %f202, %f200, %p37;
	setp.gt.s32 	%p38, %r67, 128;
	ld.shared.f32 	%f204, [_ZZN3cub18CUB_300001_SM_10006detail6reduce28DeviceReduceSingleTileKernelINS2_10policy_hubIfjN4cuda3std3__44plusIfEEE10Policy1000EPfSC_iS9_ffNS7_10__identityEEEvT0_T1_T2_T3_T4_T6_E12temp_storage+32];
	add.f32 	%f205, %f204, %f203;
	selp.f32 	%f206, %f205, %f203, %p38;
	setp.gt.s32 	%p39, %r67, 160;
	ld.shared.f32 	%f207, [_ZZN3cub18CUB_300001_SM_10006detail6reduce28DeviceReduceSingleTileKernelINS2_10policy_hubIfjN4cuda3std3__44plusIfEEE10Policy1000EPfSC_iS9_ffNS7_10__identityEEEvT0_T1_T2_T3_T4_T6_E12temp_storage+36];
	add.f32 	%f208, %f207, %f206;
	selp.f32 	%f209, %f208, %f206, %p39;
	setp.gt.s32 	%p40, %r67, 192;
	ld.shared.f32 	%f210, [_ZZN3cub18CUB_300001_SM_10006detail6reduce28DeviceReduceSingleTileKernelINS2_10policy_hubIfjN4cuda3std3__44plusIfEEE10Policy1000EPfSC_iS9_ffNS7_10__identityEEEvT0_T1_T2_T3_T4_T6_E12temp_storage+40];
	add.f32 	%f211, %f210, %f209;
	selp.f32 	%f212, %f211, %f209, %p40;
	setp.gt.s32 	%p41, %r67, 224;
	ld.shared.f32 	%f213, [_ZZN3cub18CUB_300001_SM_10006detail6reduce28DeviceReduceSingleTileKernelINS2_10policy_hubIfjN4cuda3std3__44plusIfEEE10Policy1000EPfSC_iS9_ffNS7_10__identityEEEvT0_T1_T2_T3_T4_T6_E12temp_storage+44];
	add.f32 	%f214, %f213, %f212;
	selp.f32 	%f215, %f214, %f212, %p41;
	setp.gt.s32 	%p42, %r67, 256;
	ld.shared.f32 	%f216, [_ZZN3cub18CUB_300001_SM_10006detail6reduce28DeviceReduceSingleTileKernelINS2_10policy_hubIfjN4cuda3std3__44plusIfEEE10Policy1000EPfSC_iS9_ffNS7_10__identityEEEvT0_T1_T2_T3_T4_T6_E12temp_storage+48];
	add.f32 	%f217, %f216, %f215;
	selp.f32 	%f218, %f217, %f215, %p42;
	setp.gt.s32 	%p43, %r67, 288;
	ld.shared.f32 	%f219, [_ZZN3cub18CUB_300001_SM_10006detail6reduce28DeviceReduceSingleTileKernelINS2_10policy_hubIfjN4cuda3std3__44plusIfEEE10Policy1000EPfSC_iS9_ffNS7_10__identityEEEvT0_T1_T2_T3_T4_T6_E12temp_storage+52];
	add.f32 	%f220, %f219, %f218;
	selp.f32 	%f221, %f220, %f218, %p43;
	setp.gt.s32 	%p44, %r67, 320;
	ld.shared.f32 	%f222, [_ZZN3cub18CUB_300001_SM_10006detail6reduce28DeviceReduceSingleTileKernelINS2_10policy_hubIfjN4cuda3std3__44plusIfEEE10Policy1000EPfSC_iS9_ffNS7_10__identityEEEvT0_T1_T2_T3_T4_T6_E12temp_storage+56];
	add.f32 	%f223, %f222, %f221;
	selp.f32 	%f224, %f223, %f221, %p44;
	setp.gt.s32 	%p45, %r67, 352;
	ld.shared.f32 	%f225, [_ZZN3cub18CUB_300001_SM_10006detail6reduce28DeviceReduceSingleTileKernelINS2_10policy_hubIfjN4cuda3std3__44plusIfEEE10Policy1000EPfSC_iS9_ffNS7_10__identityEEEvT0_T1_T2_T3_T4_T6_E12temp_storage+60];
	add.f32 	%f226, %f225, %f224;
	selp.f32 	%f227, %f226, %f224, %p45;
	setp.gt.s32 	%p46, %r67, 384;
	ld.shared.f32 	%f228, [_ZZN3cub18CUB_300001_SM_10006detail6reduce28DeviceReduceSingleTileKernelINS2_10policy_hubIfjN4cuda3std3__44plusIfEEE10Policy1000EPfSC_iS9_ffNS7_10__identityEEEvT0_T1_T2_T3_T4_T6_E12temp_storage+64];
	add.f32 	%f229, %f228, %f227;
	selp.f32 	%f230, %f229, %f227, %p46;
	setp.gt.s32 	%p47, %r67, 416;
	ld.shared.f32 	%f231, [_ZZN3cub18CUB_300001_SM_10006detail6reduce28DeviceReduceSingleTileKernelINS2_10policy_hubIfjN4cuda3std3__44plusIfEEE10Policy1000EPfSC_iS9_ffNS7_10__identityEEEvT0_T1_T2_T3_T4_T6_E12temp_storage+68];
	add.f32 	%f232, %f231, %f230;
	selp.f32 	%f233, %f232, %f230, %p47;
	setp.gt.s32 	%p48, %r67, 448;
	ld.shared.f32 	%f234, [_ZZN3cub18CUB_300001_SM_10006detail6reduce28DeviceReduceSingleTileKernelINS2_10policy_hubIfjN4cuda3std3__44plusIfEEE10Policy1000EPfSC_iS9_ffNS7_10__identityEEEvT0_T1_T2_T3_T4_T6_E12temp_storage+72];
	add.f32 	%f235, %f234, %f233;
	selp.f32 	%f236, %f235, %f233, %p48;
	setp.gt.s32 	%p49, %r67, 480;
	ld.shared.f32 	%f237, [_ZZN3cub18CUB_300001_SM_10006detail6reduce28DeviceReduceSingleTileKernelINS2_10policy_hubIfjN4cuda3std3__44plusIfEEE10Policy1000EPfSC_iS9_ffNS7_10__identityEEEvT0_T1_T2_T3_T4_T6_E12temp_storage+76];
	add.f32 	%f238, %f237, %f236;
	selp.f32 	%f530, %f238, %f236, %p49;
	bra.uni 	$L__BB5_72;
$L__BB5_56:
	mov.u32 	%r46, %tid.x;
	mul.wide.u32 	%rd35, %r46, 4;
	add.s64 	%rd19, %rd16, %rd35;
	// begin inline asm
	ld.global.nc.u32 %r68, [%rd19];
	// end inline asm
	mov.b32 	%f59, %r68;
	add.s64 	%rd20, %rd19, 2048;
	// begin inline asm
	ld.global.nc.u32 %r69, [%rd20];
	// end inline asm
	mov.b32 	%f60, %r69;
	add.s64 	%rd21, %rd19, 4096;
	// begin inline asm
	ld.global.nc.u32 %r70, [%rd21];
	// end inline asm
	mov.b32 	%f61, %r70;
	add.s64 	%rd22, %rd19, 6144;
	// begin inline asm
	ld.global.nc.u32 %r71, [%rd22];
	// end inline asm
	mov.b32 	%f62, %r71;
	add.s64 	%rd23, %rd19, 8192;
	// begin inline asm
	ld.global.nc.u32 %r72, [%rd23];
	// end inline asm
	mov.b32 	%f63, %r72;
	add.s64 	%rd24, %rd19, 10240;
	// begin inline asm
	ld.global.nc.u32 %r73, [%rd24];
	// end inline asm
	mov.b32 	%f64, %r73;
	add.s64 	%rd25, %rd19, 12288;
	// begin inline asm
	ld.global.nc.u32 %r74, [%rd25];
	// end inline asm
	mov.b32 	%f65, %r74;
	add.s64 	%rd26, %rd19, 14336;
	// begin inline asm
	ld.global.nc.u32 %r75, [%rd26];
	// end inline asm
	mov.b32 	%f66, %r75;
	add.s64 	%rd27, %rd19, 16384;
	// begin inline asm
	ld.global.nc.u32 %r76, [%rd27];
	// end inline asm
	mov.b32 	%f67, %r76;
	add.s64 	%rd28, %rd19, 18432;
	// begin inline asm
	ld.global.nc.u32 %r77, [%rd28];
	// end inline asm
	mov.b32 	%f68, %r77;
	add.s64 	%rd29, %rd19, 20480;
	// begin inline asm
	ld.global.nc.u32 %r78, [%rd29];
	// end inline asm
	mov.b32 	%f69, %r78;
	add.s64 	%rd30, %rd19, 22528;
	// begin inline asm
	ld.global.nc.u32 %r79, [%rd30];
	// end inline asm
	mov.b32 	%f70, %r79;
	add.s64 	%rd31, %rd19, 24576;
	// begin inline asm
	ld.global.nc.u32 %r80, [%rd31];
	// end inline asm
	mov.b32 	%f71, %r80;
	add.s64 	%rd32, %rd19, 26624;
	// begin inline asm
	ld.global.nc.u32 %r81, [%rd32];
	// end inline asm
	mov.b32 	%f72, %r81;
	add.s64 	%rd33, %rd19, 28672;
	// begin inline asm
	ld.global.nc.u32 %r82, [%rd33];
	// end inline asm
	mov.b32 	%f73, %r82;
	add.s64 	%rd34, %rd19, 30720;
	// begin inline asm
	ld.global.nc.u32 %r83, [%rd34];
	// end inline asm
	mov.b32 	%f74, %r83;
	add.f32 	%f75, %f59, %f60;
	add.f32 	%f76, %f61, %f62;
	add.f32 	%f77, %f63, %f64;
	add.f32 	%f78, %f65, %f66;
	add.f32 	%f79, %f67, %f68;
	add.f32 	%f80, %f69, %f70;
	add.f32 	%f81, %f71, %f72;
	add.f32 	%f82, %f73, %f74;
	add.f32 	%f83, %f75, %f76;
	add.f32 	%f84, %f77, %f78;
	add.f32 	%f85, %f79, %f80;
	add.f32 	%f86, %f81, %f82;
	add.f32 	%f87, %f83, %f84;
	add.f32 	%f88, %f85, %f86;
	add.f32 	%f529, %f87, %f88;
	setp.lt.u32 	%p4, %r67, 16384;
	mov.b32 	%r400, 8192;
	@%p4 bra 	$L__BB5_60;
	add.s32 	%r47, %r67, -8192;
	mov.b32 	%r400, 8192;
$L__BB5_58:
	mul.wide.s32 	%rd52, %r400, 4;
	add.s64 	%rd36, %rd19, %rd52;
	// begin inline asm
	ld.global.nc.u32 %r86, [%rd36];
	// end inline asm
	mov.b32 	%f89, %r86;
	add.s64 	%rd37, %rd36, 2048;
	// begin inline asm
	ld.global.nc.u32 %r87, [%rd37];
	// end inline asm
	mov.b32 	%f90, %r87;
	add.s64 	%rd38, %rd36, 4096;
	// begin inline asm
	ld.global.nc.u32 %r88, [%rd38];
	// end inline asm
	mov.b32 	%f91, %r88;
	add.s64 	%rd39, %rd36, 6144;
	// begin inline asm
	ld.global.nc.u32 %r89, [%rd39];
	// end inline asm
	mov.b32 	%f92, %r89;
	add.s64 	%rd40, %rd36, 8192;
	// begin inline asm
	ld.global.nc.u32 %r90, [%rd40];
	// end inline asm
	mov.b32 	%f93, %r90;
	add.s64 	%rd41, %rd36, 10240;
	// begin inline asm
	ld.global.nc.u32 %r91, [%rd41];
	// end inline asm
	mov.b32 	%f94, %r91;
	add.s64 	%rd42, %rd36, 12288;
	// begin inline asm
	ld.global.nc.u32 %r92, [%rd42];
	// end inline asm
	mov.b32 	%f95, %r92;
	add.s64 	%rd43, %rd36, 14336;
	// begin inline asm
	ld.global.nc.u32 %r93, [%rd43];
	// end inline asm
	mov.b32 	%f96, %r93;
	add.s64 	%rd44, %rd36, 16384;
	// begin inline asm
	ld.global.nc.u32 %r94, [%rd44];
	// end inline asm
	mov.b32 	%f97, %r94;
	add.s64 	%rd45, %rd36, 18432;
	// begin inline asm
	ld.global.nc.u32 %r95, [%rd45];
	// end inline asm
	mov.b32 	%f98, %r95;
	add.s64 	%rd46, %rd36, 20480;
	// begin inline asm
	ld.global.nc.u32 %r96, [%rd46];
	// end inline asm
	mov.b32 	%f99, %r96;
	add.s64 	%rd47, %rd36, 22528;
	// begin inline asm
	ld.global.nc.u32 %r97, [%rd47];
	// end inline asm
	mov.b32 	%f100, %r97;
	add.s64 	%rd48, %rd36, 24576;
	// begin inline asm
	ld.global.nc.u32 %r98, [%rd48];
	// end inline asm
	mov.b32 	%f101, %r98;
	add.s64 	%rd49, %rd36, 26624;
	// begin inline asm
	ld.global.nc.u32 %r99, [%rd49];
	// end inline asm
	mov.b32 	%f102, %r99;
	add.s64 	%rd50, %rd36, 28672;
	// begin inline asm
	ld.global.nc.u32 %r100, [%rd50];
	// end inline asm
	mov.b32 	%f103, %r100;
	add.s64 	%rd51, %rd36, 30720;
	// begin inline asm
	ld.global.nc.u32 %r101, [%rd51];
	// end inline asm
	mov.b32 	%f104, %r101;
	add.f32 	%f105, %f529, %f89;
	add.f32 	%f106, %f90, %f91;
	add.f32 	%f107, %f92, %f93;
	add.f32 	%f108, %f94, %f95;
	add.f32 	%f109, %f96, %f97;
	add.f32 	%f110, %f98, %f99;
	add.f32 	%f111, %f100, %f101;
	add.f32 	%f112, %f102, %f103;
	add.f32 	%f113, %f105, %f106;
	add.f32 	%f114, %f107, %f108;
	add.f32 	%f115, %f109, %f110;
	add.f32 	%f116, %f111, %f112;
	add.f32 	%f117, %f113, %f114;
	add.f32 	%f118, %f115, %f116;
	add.f32 	%f119, %f117, %f118;
	add.f32 	%f529, %f119, %f104;
	sub.s32 	%r102, %r67, %r400;
	setp.lt.s32 	%p5, %r102, 8192;
	@%p5 bra 	$L__BB5_68;
	add.s32 	%r400, %r400, 8192;
	setp.le.s32 	%p6, %r400, %r47;
	@%p6 bra 	$L__BB5_58;
$L__BB5_60:
	setp.le.s32 	%p7, %r67, %r400;
	@%p7 bra 	$L__BB5_68;
	sub.s32 	%r51, %r67, %r400;
	setp.ge.s32 	%p8, %r46, %r51;
	@%p8 bra 	$L__BB5_68;
	not.b32 	%r103, %r46;
	add.s32 	%r104, %r67, %r103;
	sub.s32 	%r52, %r104, %r400;
	and.b32  	%r105, %r52, 1536;
	setp.eq.s32 	%p9, %r105, 1536;
	mov.u32 	%r404, %r46;
	@%p9 bra 	$L__BB5_65;
	add.s32 	%r402, %r46, %r400;
	shr.u32 	%r106, %r52, 9;
	add.s32 	%r107, %r106, 1;
	and.b32  	%r108, %r107, 3;
	neg.s32 	%r401, %r108;
	mov.u32 	%r404, %r46;
$L__BB5_64:
	.pragma "nounroll";
	mul.wide.u32 	%rd54, %r402, 4;
	add.s64 	%rd53, %rd16, %rd54;
	// begin inline asm
	ld.global.nc.u32 %r109, [%rd53];
	// end inline asm
	mov.b32 	%f121, %r109;
	add.f32 	%f529, %f529, %f121;
	add.s32 	%r404, %r404, 512;
	add.s32 	%r402, %r402, 512;
	add.s32 	%r401, %r401, 1;
	setp.ne.s32 	%p10, %r401, 0;
	@%p10 bra 	$L__BB5_64;
$L__BB5_65:
	setp.lt.u32 	%p11, %r52, 1536;
	@%p11 bra 	$L__BB5_68;
	cvt.u64.u32 	%rd55, %r404;
	cvt.u64.u32 	%rd56, %r400;
	add.s64 	%rd57, %rd55, %rd56;
	shl.b64 	%rd58, %rd57, 2;
	add.s64 	%rd59, %rd58, %rd16;
	add.s64 	%rd132, %rd59, 4096;
	add.s32 	%r405, %r404, %r400;
$L__BB5_67:
	mul.wide.u32 	%rd64, %r405, 4;
	add.s64 	%rd60, %rd16, %rd64;
	// begin inline asm
	ld.global.nc.u32 %r110, [%rd60];
	// end inline asm
	mov.b32 	%f122, %r110;
	add.f32 	%f123, %f529, %f122;
	add.s64 	%rd61, %rd132, -2048;
	// begin inline asm
	ld.global.nc.u32 %r111, [%rd61];
	// end inline asm
	mov.b32 	%f124, %r111;
	add.f32 	%f125, %f123, %f124;
	// begin inline asm
	ld.global.nc.u32 %r112, [%rd132];
	// end inline asm
	mov.b32 	%f126, %r112;
	add.f32 	%f127, %f125, %f126;
	add.s64 	%rd63, %rd132, 2048;
	// begin inline asm
	ld.global.nc.u32 %r113, [%rd63];
	// end inline asm
	mov.b32 	%f128, %r113;
	add.f32 	%f529, %f127, %f128;
	add.s32 	%r404, %r404, 2048;
	add.s64 	%rd132, %rd132, 8192;
	add.s32 	%r405, %r405, 2048;
	setp.lt.s32 	%p12, %r404, %r51;
	@%p12 bra 	$L__BB5_67;
$L__BB5_68:
	// begin inline asm
	mov.u32 %r114, %laneid;
	// end inline asm
	mov.b32 	%r116, %f529;
	mov.b32 	%r117, 1;
	mov.b32 	%r138, 31;
	mov.b32 	%r139, -1;
	// begin inline asm
	shfl.sync.down.b32 %r115, %r116, %r117, %r138, %r139;
	// end inline asm
	setp.gt.s32 	%p13, %r114, 30;
	mov.b32 	%f129, %r115;
	add.f32 	%f130, %f529, %f129;
	selp.f32 	%f131, %f529, %f130, %p13;
	mov.b32 	%r121, %f131;
	mov.b32 	%r122, 2;
	// begin inline asm
	shfl.sync.down.b32 %r120, %r121, %r122, %r138, %r139;
	// end inline asm
	setp.gt.s32 	%p14, %r114, 29;
	mov.b32 	%f132, %r120;
	add.f32 	%f133, %f131, %f132;
	selp.f32 	%f134, %f131, %f133, %p14;
	mov.b32 	%r126, %f134;
	mov.b32 	%r127, 4;
	// begin inline asm
	shfl.sync.down.b32 %r125, %r126, %r127, %r138, %r139;
	// end inline asm
	setp.gt.s32 	%p15, %r114, 27;
	mov.b32 	%f135, %r125;
	add.f32 	%f136, %f134, %f135;
	selp.f32 	%f137, %f134, %f136, %p15;
	mov.b32 	%r131, %f137;
	mov.b32 	%r132, 8;
	// begin inline asm
	shfl.sync.down.b32 %r130, %r131, %r132, %r138, %r139;
	// end inline asm
	setp.gt.s32 	%p16, %r114, 23;
	mov.b32 	%f138, %r130;
	add.f32 	%f139, %f137, %f138;
	selp.f32 	%f140, %f137, %f139, %p16;
	mov.b32 	%r136, %f140;
	mov.b32 	%r137, 16;
	// begin inline asm
	shfl.sync.down.b32 %r135, %r136, %r137, %r138, %r139;
	// end inline asm
	setp.gt.s32 	%p17, %r114, 15;
	mov.b32 	%f141, %r135;
	add.f32 	%f54, %f140, %f141;
	selp.f32 	%f530, %f140, %f54, %p17;
	setp.ne.s32 	%p18, %r114, 0;
	@%p18 bra 	$L__BB5_70;
	shr.u32 	%r140, %r46, 3;
	and.b32  	%r141, %r140, 124;
	mov.u32 	%r142, _ZZN3cub18CUB_300001_SM_10006detail6reduce28DeviceReduceSingleTileKernelINS2_10policy_hubIfjN4cuda3std3__44plusIfEEE10Policy1000EPfSC_iS9_ffNS7_10__identityEEEvT0_T1_T2_T3_T4_T6_E12temp_storage;
	add.s32 	%r143, %r142, %r141;
	st.shared.f32 	[%r143+16], %f54;
$L__BB5_70:
	bar.sync 	0;
	setp.ne.s32 	%p19, %r46, 0;
	@%p19 bra 	$L__BB5_72;
	ld.shared.f32 	%f142, [_ZZN3cub18CUB_300001_SM_10006detail6reduce28DeviceReduceSingleTileKernelINS2_10policy_hubIfjN4cuda3std3__44plusIfEEE10Policy1000EPfSC_iS9_ffNS7_10__identityEEEvT0_T1_T2_T3_T4_T6_E12temp_storage+20];
	add.f32 	%f143, %f530, %f142;
	ld.shared.f32 	%f144, [_ZZN3cub18CUB_300001_SM_10006detail6reduce28DeviceReduceSingleTileKernelINS2_10policy_hubIfjN4cuda3std3__44plusIfEEE10Policy1000EPfSC_iS9_ffNS7_10__identityEEEvT0_T1_T2_T3_T4_T6_E12temp_storage+24];
	add.f32 	%f145, %f143, %f144;
	ld.shared.f32 	%f146, [_ZZN3cub18CUB_300001_SM_10006detail6reduce28DeviceReduceSingleTileKernelINS2_10policy_hubIfjN4cuda3std3__44plusIfEEE10Policy1000EPfSC_iS9_ffNS7_10__identityEEEvT0_T1_T2_T3_T4_T6_E12temp_storage+28];
	add.f32 	%f147, %f145, %f146;
	ld.shared.f32 	%f148, [_ZZN3cub18CUB_300001_SM_10006detail6reduce28DeviceReduceSingleTileKernelINS2_10policy_hubIfjN4cuda3std3__44plusIfEEE10Policy1000EPfSC_iS9_ffNS7_10__identityEEEvT0_T1_T2_T3_T4_T6_E12temp_storage+32];
	add.f32 	%f149, %f147, %f148;
	ld.shared.f32 	%f150, [_ZZN3cub18CUB_300001_SM_10006detail6reduce28DeviceReduceSingleTileKernelINS2_10policy_hubIfjN4cuda3std3__44plusIfEEE10Policy1000EPfSC_iS9_ffNS7_10__identityEEEvT0_T1_T2_T3_T4_T6_E12temp_storage+36];
	add.f32 	%f151, %f149, %f150;
	ld.shared.f32 	%f152, [_ZZN3cub18CUB_300001_SM_10006detail6reduce28DeviceReduceSingleTileKernelINS2_10policy_hubIfjN4cuda3std3__44plusIfEEE10Policy1000EPfSC_iS9_ffNS7_10__identityEEEvT0_T1_T2_T3_T4_T6_E12temp_storage+40];
	add.f32 	%f153, %f151, %f152;
	ld.shared.f32 	%f154, [_ZZN3cub18CUB_300001_SM_10006detail6reduce28DeviceReduceSingleTileKernelINS2_10policy_hubIfjN4cuda3std3__44plusIfEEE10Policy1000EPfSC_iS9_ffNS7_10__identityEEEvT0_T1_T2_T3_T4_T6_E12temp_storage+44];
	add.f32 	%f155, %f153, %f154;
	ld.shared.f32 	%f156, [_ZZN3cub18CUB_300001_SM_10006detail6reduce28DeviceReduceSingleTileKernelINS2_10policy_hubIfjN4cuda3std3__44plusIfEEE10Policy1000EPfSC_iS9_ffNS7_10__identityEEEvT0_T1_T2_T3_T4_T6_E12temp_storage+48];
	add.f32 	%f157, %f155, %f156;
	ld.shared.f32 	%f158, [_ZZN3cub18CUB_300001_SM_10006detail6reduce28DeviceReduceSingleTileKernelINS2_10policy_hubIfjN4cuda3std3__44plusIfEEE10Policy1000EPfSC_iS9_ffNS7_10__identityEEEvT0_T1_T2_T3_T4_T6_E12temp_storage+52];
	add.f32 	%f159, %f157, %f158;
	ld.shared.f32 	%f160, [_ZZN3cub18CUB_300001_SM_10006detail6reduce28DeviceReduceSingleTileKernelINS2_10policy_hubIfjN4cuda3std3__44plusIfEEE10Policy1000EPfSC_iS9_ffNS7_10__identityEEEvT0_T1_T2_T3_T4_T6_E12temp_storage+56];
	add.f32 	%f161, %f159, %f160;
	ld.shared.f32 	%f162, [_ZZN3cub18CUB_300001_SM_10006detail6reduce28DeviceReduceSingleTileKernelINS2_10policy_hubIfjN4cuda3std3__44plusIfEEE10Policy1000EPfSC_iS9_ffNS7_10__identityEEEvT0_T1_T2_T3_T4_T6_E12temp_storage+60];
	add.f32 	%f163, %f161, %f162;
	ld.shared.f32 	%f164, [_ZZN3cub18CUB_300001_SM_10006detail6reduce28DeviceReduceSingleTileKernelINS2_10policy_hubIfjN4cuda3std3__44plusIfEEE10Policy1000EPfSC_iS9_ffNS7_10__identityEEEvT0_T1_T2_T3_T4_T6_E12temp_storage+64];
	add.f32 	%f165, %f163, %f164;
	ld.shared.f32 	%f166, [_ZZN3cub18CUB_300001_SM_10006detail6reduce28DeviceReduceSingleTileKernelINS2_10policy_hubIfjN4cuda3std3__44plusIfEEE10Policy1000EPfSC_iS9_ffNS7_10__identityEEEvT0_T1_T2_T3_T4_T6_E12temp_storage+68];
	add.f32 	%f167, %f165, %f166;
	ld.shared.f32 	%f168, [_ZZN3cub18CUB_300001_SM_10006detail6reduce28DeviceReduceSingleTileKernelINS2_10policy_hubIfjN4cuda3std3__44plusIfEEE10Policy1000EPfSC_iS9_ffNS7_10__identityEEEvT0_T1_T2_T3_T4_T6_E12temp_storage+72];
	add.f32 	%f169, %f167, %f168;
	ld.shared.f32 	%f170, [_ZZN3cub18CUB_300001_SM_10006detail6reduce28DeviceReduceSingleTileKernelINS2_10policy_hubIfjN4cuda3std3__44plusIfEEE10Policy1000EPfSC_iS9_ffNS7_10__identityEEEvT0_T1_T2_T3_T4_T6_E12temp_storage+76];
	add.f32 	%f530, %f169, %f170;
$L__BB5_72:
	mov.u32 	%r379, %tid.x;
	setp.ne.s32 	%p111, %r379, 0;
	@%p111 bra 	$L__BB5_74;
	add.f32 	%f503, %f58, %f530;
	st.global.f32 	[%rd1], %f503;
$L__BB5_74:
	ret;

}
	// .globl	_ZN3cub18CUB_300001_SM_10006detail6reduce28DeviceReduceSingleTileKernelINS2_10policy_hubIfyN4cuda3std3__44plusIfEEE10Policy1000EN6thrust24THRUST_300001_SM_1000_NS10device_ptrIfEEPfyS9_ffNS7_10__identityEEEvT0_T1_T2_T3_T4_T6_
.visible .entry _ZN3cub18CUB_300001_SM_10006detail6reduce28DeviceReduceSingleTileKernelINS2_10policy_hubIfyN4cuda3std3__44plusIfEEE10Policy1000EN6thrust24THRUST_300001_SM_1000_NS10device_ptrIfEEPfyS9_ffNS7_10__identityEEEvT0_T1_T2_T3_T4_T6_(
	.param .align 8 .b8 _ZN3cub18CUB_300001_SM_10006detail6reduce28DeviceReduceSingleTileKernelINS2_10policy_hubIfyN4cuda3std3__44plusIfEEE10Policy1000EN6thrust24THRUST_300001_SM_1000_NS10device_ptrIfEEPfyS9_ffNS7_10__identityEEEvT0_T1_T2_T3_T4_T6__param_0[8],
	.param .u64 .ptr .align 1 _ZN3cub18CUB_300001_SM_10006detail6reduce28DeviceReduceSingleTileKernelINS2_10policy_hubIfyN4cuda3std3__44plusIfEEE10Policy1000EN6thrust24THRUST_300001_SM_1000_NS10device_ptrIfEEPfyS9_ffNS7_10__identityEEEvT0_T1_T2_T3_T4_T6__param_1,
	.param .u64 _ZN3cub18CUB_300001_SM_10006detail6reduce28DeviceReduceSingleTileKernelINS2_10policy_hubIfyN4cuda3std3__44plusIfEEE10Policy1000EN6thrust24THRUST_300001_SM_1000_NS10device_ptrIfEEPfyS9_ffNS7_10__identityEEEvT0_T1_T2_T3_T4_T6__param_2,
	.param .align 1 .b8 _ZN3cub18CUB_300001_SM_10006detail6reduce28DeviceReduceSingleTileKernelINS2_10policy_hubIfyN4cuda3std3__44plusIfEEE10Policy1000EN6thrust24THRUST_300001_SM_1000_NS10device_ptrIfEEPfyS9_ffNS7_10__identityEEEvT0_T1_T2_T3_T4_T6__param_3[1],
	.param .f32 _ZN3cub18CUB_300001_SM_10006detail6reduce28DeviceReduceSingleTileKernelINS2_10policy_hubIfyN4cuda3std3__44plusIfEEE10Policy1000EN6thrust24THRUST_300001_SM_1000_NS10device_ptrIfEEPfyS9_ffNS7_10__identityEEEvT0_T1_T2_T3_T4_T6__param_4,
	.param .align 1 .b8 _ZN3cub18CUB_300001_SM_10006detail6reduce28DeviceReduceSingleTileKernelINS2_10policy_hubIfyN4cuda3std3__44plusIfEEE10Policy1000EN6thrust24THRUST_300001_SM_1000_NS10device_ptrIfEEPfyS9_ffNS7_10__identityEEEvT0_T1_T2_T3_T4_T6__param_5[1]
)
.maxntid 256
.minnctapersm 1
{
	.reg .pred 	%p<59>;
	.reg .b32 	%r<171>;
	.reg .b32 	%f<328>;
	.reg .b64 	%rd<56>;
	// demoted variable
	.shared .align 4 .b8 _ZZN3cub18CUB_300001_SM_10006detail6reduce28DeviceReduceSingleTileKernelINS2_10policy_hubIfyN4cuda3std3__44plusIfEEE10Policy1000EN6thrust24THRUST_300001_SM_1000_NS10device_ptrIfEEPfyS9_ffNS7_10__identityEEEvT0_T1_T2_T3_T4_T6_E12temp_storage[44];
	ld.param.u64 	%rd18, [_ZN3cub18CUB_300001_SM_10006detail6reduce28DeviceReduceSingleTileKernelINS2_10policy_hubIfyN4cuda3std3__44plusIfEEE10Policy1000EN6thrust24THRUST_300001_SM_1000_NS10device_ptrIfEEPfyS9_ffNS7_10__identityEEEvT0_T1_T2_T3_T4_T6__param_0];
	ld.param.u64 	%rd20, [_ZN3cub18CUB_300001_SM_10006detail6reduce28DeviceReduceSingleTileKernelINS2_10policy_hubIfyN4cuda3std3__44plusIfEEE10Policy1000EN6thrust24THRUST_300001_SM_1000_NS10device_ptrIfEEPfyS9_ffNS7_10__identityEEEvT0_T1_T2_T3_T4_T6__param_1];
	ld.param.u64 	%rd19, [_ZN3cub18CUB_300001_SM_10006detail6reduce28DeviceReduceSingleTileKernelINS2_10policy_hubIfyN4cuda3std3__44plusIfEEE10Policy1000EN6thrust24THRUST_300001_SM_1000_NS10device_ptrIfEEPfyS9_ffNS7_10__identityEEEvT0_T1_T2_T3_T4_T6__param_2];
	ld.param.f32 	%f42, [_ZN3cub18CUB_300001_SM_10006detail6reduce28DeviceReduceSingleTileKernelINS2_10policy_hubIfyN4cuda3std3__44plusIfEEE10Policy1000EN6thrust24THRUST_300001_SM_1000_NS10device_ptrIfEEPfyS9_ffNS7_10__identityEEEvT0_T1_T2_T3_T4_T6__param_4];
	cvta.to.global.u64 	%rd1, %rd20;
	setp.ne.s64 	%p1, %rd19, 0;
	@%p1 bra 	$L__BB6_3;
	mov.u32 	%r156, %tid.x;
	setp.ne.s32 	%p58, %r156, 0;
	@%p58 bra 	$L__BB6_51;
	st.global.f32 	[%rd1], %f42;
	bra.uni 	$L__BB6_51;
$L__BB6_3:
	cvta.to.global.u64 	%rd2, %rd18;
	setp.gt.u64 	%p2, %rd19, 4095;
	@%p2 bra 	$L__BB6_28;
	cvt.u32.u64 	%r1, %rd19;
	mov.u32 	%r2, %tid.x;
	setp.ge.u32 	%p24, %r2, %r1;
	mov.f32 	%f315, 0f00000000;
	mov.u32 	%r160, %r2;
	@%p24 bra 	$L__BB6_6;
	mul.wide.u32 	%rd41, %r2, 4;
	add.s64 	%rd42, %rd2, %rd41;
	ld.global.f32 	%f315, [%rd42];
	add.s32 	%r160, %r2, 256;
$L__BB6_6:
	setp.ge.u32 	%p25, %r160, %r1;
	@%p25 bra 	$L__BB6_19;
	not.b32 	%r83, %r160;
	add.s32 	%r84, %r83, %r1;
	shr.u32 	%r85, %r84, 8;
	add.s32 	%r5, %r85, 1;
	and.b32  	%r6, %r5, 15;
	setp.lt.u32 	%p26, %r84, 3840;
	@%p26 bra 	$L__BB6_10;
	and.b32  	%r86, %r5, 33554416;
	neg.s32 	%r158, %r86;
	mul.wide.u32 	%rd43, %r160, 4;
	add.s64 	%rd44, %rd43, %rd2;
	add.s64 	%rd51, %rd44, 8192;
$L__BB6_9:
	.pragma "nounroll";
	ld.global.f32 	%f189, [%rd51+-8192];
	add.f32 	%f190, %f315, %f189;
	ld.global.f32 	%f191, [%rd51+-7168];
	add.f32 	%f192, %f190, %f191;
	ld.global.f32 	%f193, [%rd51+-6144];
	add.f32 	%f194, %f192, %f193;
	ld.global.f32 	%f195, [%rd51+-5120];
	add.f32 	%f196, %f194, %f195;
	ld.global.f32 	%f197, [%rd51+-4096];
	add.f32 	%f198, %f196, %f197;
	ld.global.f32 	%f199, [%rd51+-3072];
	add.f32 	%f200, %f198, %f199;
	ld.global.f32 	%f201, [%rd51+-2048];
	add.f32 	%f202, %f200, %f201;
	ld.global.f32 	%f203, [%rd51+-1024];
	add.f32 	%f204, %f202, %f203;
	ld.global.f32 	%f205, [%rd51];
	add.f32 	%f206, %f204, %f205;
	ld.global.f32 	%f207, [%rd51+1024];
	add.f32 	%f208, %f206, %f207;
	ld.global.f32 	%f209, [%rd51+2048];
	add.f32 	%f210, %f208, %f209;
	ld.global.f32 	%f211, [%rd51+3072];
	add.f32 	%f212, %f210, %f211;
	ld.global.f32 	%f213, [%rd51+4096];
	add.f32 	%f214, %f212, %f213;
	ld.global.f32 	%f215, [%rd51+5120];
	add.f32 	%f216, %f214, %f215;
	ld.global.f32 	%f217, [%rd51+6144];
	add.f32 	%f218, %f216, %f217;
	ld.global.f32 	%f219, [%rd51+7168];
	add.f32 	%f315, %f218, %f219;
	add.s32 	%r160, %r160, 4096;
	add.s32 	%r158, %r158, 16;
	add.s64 	%rd51, %rd51, 16384;
	setp.ne.s32 	%p27, %r158, 0;
	@%p27 bra 	$L__BB6_9;
$L__BB6_10:
	setp.eq.s32 	%p28, %r6, 0;
	@%p28 bra 	$L__BB6_19;
	and.b32  	%r13, %r5, 7;
	setp.lt.u32 	%p29, %r6, 8;
	@%p29 bra 	$L__BB6_13;
	mul.wide.s32 	%rd45, %r160, 4;
	add.s64 	%rd46, %rd2, %rd45;
	ld.global.f32 	%f221, [%rd46];
	add.f32 	%f222, %f315, %f221;
	ld.global.f32 	%f223, [%rd46+1024];
	add.f32 	%f224, %f222, %f223;
	ld.global.f32 	%f225, [%rd46+2048];
	add.f32 	%f226, %f224, %f225;
	ld.global.f32 	%f227, [%rd46+3072];
	add.f32 	%f228, %f226, %f227;
	ld.global.f32 	%f229, [%rd46+4096];
	add.f32 	%f230, %f228, %f229;
	ld.global.f32 	%f231, [%rd46+5120];
	add.f32 	%f232, %f230, %f231;
	ld.global.f32 	%f233, [%rd46+6144];
	add.f32 	%f234, %f232, %f233;
	ld.global.f32 	%f235, [%rd46+7168];
	add.f32 	%f315, %f234, %f235;
	add.s32 	%r160, %r160, 2048;
$L__BB6_13:
	setp.eq.s32 	%p30, %r13, 0;
	@%p30 bra 	$L__BB6_19;
	and.b32  	%r16, %r5, 3;
	setp.lt.u32 	%p31, %r13, 4;
	@%p31 bra 	$L__BB6_16;
	mul.wide.s32 	%rd47, %r160, 4;
	add.s64 	%rd48, %rd2, %rd47;
	ld.global.f32 	%f237, [%rd48];
	add.f32 	%f238, %f315, %f237;
	ld.global.f32 	%f239, [%rd48+1024];
	add.f32 	%f240, %f238, %f239;
	ld.global.f32 	%f241, [%rd48+2048];
	add.f32 	%f242, %f240, %f241;
	ld.global.f32 	%f243, [%rd48+3072];
	add.f32 	%f315, %f242, %f243;
	add.s32 	%r160, %r160, 1024;
$L__BB6_16:
	setp.eq.s32 	%p32, %r16, 0;
	@%p32 bra 	$L__BB6_19;
	neg.s32 	%r163, %r16;
$L__BB6_18:
	.pragma "nounroll";
	mul.wide.s32 	%rd49, %r160, 4;
	add.s64 	%rd50, %rd2, %rd49;
	ld.global.f32 	%f244, [%rd50];
	add.f32 	%f315, %f315, %f244;
	add.s32 	%r160, %r160, 256;
	add.s32 	%r163, %r163, 1;
	setp.ne.s32 	%p33, %r163, 0;
	@%p33 bra 	$L__BB6_18;
$L__BB6_19:
	setp.lt.u64 	%p34, %rd19, 256;
	@%p34 bra 	$L__BB6_24;
	// begin inline asm
	mov.u32 %r125, %laneid;
	// end inline asm
	mov.b32 	%r127, %f315;
	mov.b32 	%r128, 1;
	mov.b32 	%r149, 31;
	mov.b32 	%r150, -1;
	// begin inline asm
	shfl.sync.down.b32 %r126, %r127, %r128, %r149, %r150;
	// end inline asm
	setp.gt.s32 	%p50, %r125, 30;
	mov.b32 	%f279, %r126;
	add.f32 	%f280, %f315, %f279;
	selp.f32 	%f281, %f315, %f280, %p50;
	mov.b32 	%r132, %f281;
	mov.b32 	%r133, 2;
	// begin inline asm
	shfl.sync.down.b32 %r131, %r132, %r133, %r149, %r150;
	// end inline asm
	setp.gt.s32 	%p51, %r125, 29;
	mov.b32 	%f282, %r131;
	add.f32 	%f283, %f281, %f282;
	selp.f32 	%f284, %f281, %f283, %p51;
	mov.b32 	%r137, %f284;
	mov.b32 	%r138, 4;
	// begin inline asm
	shfl.sync.down.b32 %r136, %r137, %r138, %r149, %r150;
	// end inline asm
	setp.gt.s32 	%p52, %r125, 27;
	mov.b32 	%f285, %r136;
	add.f32 	%f286, %f284, %f285;
	selp.f32 	%f287, %f284, %f286, %p52;
	mov.b32 	%r142, %f287;
	mov.b32 	%r143, 8;
	// begin inline asm
	shfl.sync.down.b32 %r141, %r142, %r143, %r149, %r150;
	// end inline asm
	setp.gt.s32 	%p53, %r125, 23;
	mov.b32 	%f288, %r141;
	add.f32 	%f289, %f287, %f288;
	selp.f32 	%f290, %f287, %f289, %p53;
	mov.b32 	%r147, %f290;
	mov.b32 	%r148, 16;
	// begin inline asm
	shfl.sync.down.b32 %r146, %r147, %r148, %r149, %r150;
	// end inline asm
	setp.gt.s32 	%p54, %r125, 15;
	mov.b32 	%f291, %r146;
	add.f32 	%f16, %f290, %f291;
	selp.f32 	%f327, %f290, %f16, %p54;
	setp.ne.s32 	%p55, %r125, 0;
	@%p55 bra 	$L__BB6_22;
	shr.u32 	%r151, %r2, 3;
	and.b32  	%r152, %r151, 124;
	mov.u32 	%r153, _ZZN3cub18CUB_300001_SM_10006detail6reduce28DeviceReduceSingleTileKernelINS2_10policy_hubIfyN4cuda3std3__44plusIfEEE10Policy1000EN6thrust24THRUST_300001_SM_1000_NS10device_ptrIfEEPfyS9_ffNS7_10__identityEEEvT0_T1_T2_T3_T4_T6_E12temp_storage;
	add.s32 	%r154, %r153, %r152;
	st.shared.f32 	[%r154+8], %f16;
$L__BB6_22:
	bar.sync 	0;
	setp.ne.s32 	%p56, %r2, 0;
	@%p56 bra 	$L__BB6_49;
	ld.shared.f32 	%f292, [_ZZN3cub18CUB_300001_SM_10006detail6reduce28DeviceReduceSingleTileKernelINS2_10policy_hubIfyN4cuda3std3__44plusIfEEE10Policy1000EN6thrust24THRUST_300001_SM_1000_NS10device_ptrIfEEPfyS9_ffNS7_10__identityEEEvT0_T1_T2_T3_T4_T6_E12temp_storage+12];
	add.f32 	%f293, %f327, %f292;
	ld.shared.f32 	%f294, [_ZZN3cub18CUB_300001_SM_10006detail6reduce28DeviceReduceSingleTileKernelINS2_10policy_hubIfyN4cuda3std3__44plusIfEEE10Policy1000EN6thrust24THRUST_300001_SM_1000_NS10device_ptrIfEEPfyS9_ffNS7_10__identityEEEvT0_T1_T2_T3_T4_T6_E12temp_storage+16];
	add.f32 	%f295, %f293, %f294;
	ld.shared.f32 	%f296, [_ZZN3cub18CUB_300001_SM_10006detail6reduce28DeviceReduceSingleTileKernelINS2_10policy_hubIfyN4cuda3std3__44plusIfEEE10Policy1000EN6thrust24THRUST_300001_SM_1000_NS10device_ptrIfEEPfyS9_ffNS7_10__identityEEEvT0_T1_T2_T3_T4_T6_E12temp_storage+20];
	add.f32 	%f297, %f295, %f296;
	ld.shared.f32 	%f298, [_ZZN3cub18CUB_300001_SM_10006detail6reduce28DeviceReduceSingleTileKernelINS2_10policy_hubIfyN4cuda3std3__44plusIfEEE10Policy1000EN6thrust24THRUST_300001_SM_1000_NS10device_ptrIfEEPfyS9_ffNS7_10__identityEEEvT0_T1_T2_T3_T4_T6_E12temp_storage+24];
	add.f32 	%f299, %f297, %f298;
	ld.shared.f32 	%f300, [_ZZN3cub18CUB_300001_SM_10006detail6reduce28DeviceReduceSingleTileKernelINS2_10policy_hubIfyN4cuda3std3__44plusIfEEE10Policy1000EN6thrust24THRUST_300001_SM_1000_NS10device_ptrIfEEPfyS9_ffNS7_10__identityEEEvT0_T1_T2_T3_T4_T6_E12temp_storage+28];
	add.f32 	%f301, %f299, %f300;
	ld.shared.f32 	%f302, [_ZZN3cub18CUB_300001_SM_10006detail6reduce28DeviceReduceSingleTileKernelINS2_10policy_hubIfyN4cuda3std3__44plusIfEEE10Policy1000EN6thrust24THRUST_300001_SM_1000_NS10device_ptrIfEEPfyS9_ffNS7_10__identityEEEvT0_T1_T2_T3_T4_T6_E12temp_storage+32];
	add.f32 	%f303, %f301, %f302;
	ld.shared.f32 	%f304, [_ZZN3cub18CUB_300001_SM_10006detail6reduce28DeviceReduceSingleTileKernelINS2_10policy_hubIfyN4cuda3std3__44plusIfEEE10Policy1000EN6thrust24THRUST_300001_SM_1000_NS10device_ptrIfEEPfyS9_ffNS7_10__identityEEEvT0_T1_T2_T3_T4_T6_E12temp_storage+36];
	add.f32 	%f327, %f303, %f304;
	bra.uni 	$L__BB6_49;
$L__BB6_24:
	// begin inline asm
	mov.u32 %r87, %laneid;
	// end inline asm
	and.b32  	%r113, %r2, 992;
	add.s32 	%r114, %r113, 32;
	setp.gt.u32 	%p35, %r114, %r1;
	not.b32 	%r115, %r113;
	add.s32 	%r116, %r1, %r115;
	selp.b32 	%r111, %r116, 31, %p35;
	mov.b32 	%r89, %f315;
	mov.b32 	%r90, 1;
	mov.b32 	%r112, -1;
	// begin inline asm
	shfl.sync.down.b32 %r88, %r89, %r90, %r111, %r112;
	// end inline asm
	setp.lt.s32 	%p36, %r87, %r111;
	mov.b32 	%f245, %r88;
	add.f32 	%f246, %f315, %f245;
	selp.f32 	%f247, %f246, %f315, %p36;
	mov.b32 	%r94, %f247;
	mov.b32 	%r95, 2;
	// begin inline asm
	shfl.sync.down.b32 %r93, %r94, %r95, %r111, %r112;
	// end inline asm
	add.s32 	%r117, %r87, 2;
	setp.gt.s32 	%p37, %r117, %r111;
	mov.b32 	%f248, %r93;
	add.f32 	%f249, %f247, %f248;
	selp.f32 	%f250, %f247, %f249, %p37;
	mov.b32 	%r99, %f250;
	mov.b32 	%r100, 4;
	// begin inline asm
	shfl.sync.down.b32 %r98, %r99, %r100, %r111, %r112;
	// end inline asm
	add.s32 	%r118, %r87, 4;
	setp.gt.s32 	%p38, %r118, %r111;
	mov.b32 	%f251, %r98;
	add.f32 	%f252, %f250, %f251;
	selp.f32 	%f253, %f250, %f252, %p38;
	mov.b32 	%r104, %f253;
	mov.b32 	%r105, 8;
	// begin inline asm
	shfl.sync.down.b32 %r103, %r104, %r105, %r111, %r112;
	// end inline asm
	add.s32 	%r119, %r87, 8;
	setp.gt.s32 	%p39, %r119, %r111;
	mov.b32 	%f254, %r103;
	add.f32 	%f255, %f253, %f254;
	selp.f32 	%f256, %f253, %f255, %p39;
	mov.b32 	%r109, %f256;
	mov.b32 	%r110, 16;
	// begin inline asm
	shfl.sync.down.b32 %r108, %r109, %r110, %r111, %r112;
	// end inline asm
	add.s32 	%r120, %r87, 16;
	setp.gt.s32 	%p40, %r120, %r111;
	mov.b32 	%f257, %r108;
	add.f32 	%f258, %f256, %f257;
	selp.f32 	%f327, %f256, %f258, %p40;
	setp.ne.s32 	%p41, %r87, 0;
	@%p41 bra 	$L__BB6_26;
	shr.u32 	%r121, %r2, 3;
	and.b32  	%r122, %r121, 124;
	mov.u32 	%r123, _ZZN3cub18CUB_300001_SM_10006detail6reduce28DeviceReduceSingleTileKernelINS2_10policy_hubIfyN4cuda3std3__44plusIfEEE10Policy1000EN6thrust24THRUST_300001_SM_1000_NS10device_ptrIfEEPfyS9_ffNS7_10__identityEEEvT0_T1_T2_T3_T4_T6_E12temp_storage;
	add.s32 	%r124, %r123, %r122;
	st.shared.f32 	[%r124+8], %f327;
$L__BB6_26:
	bar.sync 	0;
	setp.ne.s32 	%p42, %r2, 0;
	@%p42 bra 	$L__BB6_49;
	setp.gt.u64 	%p43, %rd19, 32;
	ld.shared.f32 	%f259, [_ZZN3cub18CUB_300001_SM_10006detail6reduce28DeviceReduceSingleTileKernelINS2_10policy_hubIfyN4cuda3std3__44plusIfEEE10Policy1000EN6thrust24THRUST_300001_SM_1000_NS10device_ptrIfEEPfyS9_ffNS7_10__identityEEEvT0_T1_T2_T3_T4_T6_E12temp_storage+12];
	add.f32 	%f260, %f327, %f259;
	selp.f32 	%f261, %f260, %f327, %p43;
	setp.gt.u64 	%p44, %rd19, 64;
	ld.shared.f32 	%f262, [_ZZN3cub18CUB_300001_SM_10006detail6reduce28DeviceReduceSingleTileKernelINS2_10policy_hubIfyN4cuda3std3__44plusIfEEE10Policy1000EN6thrust24THRUST_300001_SM_1000_NS10device_ptrIfEEPfyS9_ffNS7_10__identityEEEvT0_T1_T2_T3_T4_T6_E12temp_storage+16];
	add.f32 	%f263, %f262, %f261;
	selp.f32 	%f264, %f263, %f261, %p44;
	setp.gt.u64 	%p45, %rd19, 96;
	ld.shared.f32 	%f265, [_ZZN3cub18CUB_300001_SM_10006detail6reduce28DeviceReduceSingleTileKernelINS2_10policy_hubIfyN4cuda3std3__44plusIfEEE10Policy1000EN6thrust24THRUST_300001_SM_1000_NS10device_ptrIfEEPfyS9_ffNS7_10__identityEEEvT0_T1_T2_T3_T4_T6_E12temp_storage+20];
	add.f32 	%f266, %f265, %f264;
	selp.f32 	%f267, %f266, %f264, %p45;
	setp.gt.u64 	%p46, %rd19, 128;
	ld.shared.f32 	%f268, [_ZZN3cub18CUB_300001_SM_10006detail6reduce28DeviceReduceSingleTileKernelINS2_10policy_hubIfyN4cuda3std3__44plusIfEEE10Policy1000EN6thrust24THRUST_300001_SM_1000_NS10device_ptrIfEEPfyS9_ffNS7_10__identityEEEvT0_T1_T2_T3_T4_T6_E12temp_storage+24];
	add.f32 	%f269, %f268, %f267;
	selp.f32 	%f270, %f269, %f267, %p46;
	setp.gt.u64 	%p47, %rd19, 160;
	ld.shared.f32 	%f271, [_ZZN3cub18CUB_300001_SM_10006detail6reduce28DeviceReduceSingleTileKernelINS2_10policy_hubIfyN4cuda3std3__44plusIfEEE10Policy1000EN6thrust24THRUST_300001_SM_1000_NS10device_ptrIfEEPfyS9_ffNS7_10__identityEEEvT0_T1_T2_T3_T4_T6_E12temp_storage+28];
	add.f32 	%f272, %f271, %f270;
	selp.f32 	%f273, %f272, %f270, %p47;
	setp.gt.u64 	%p48, %rd19, 192;
	ld.shared.f32 	%f274, [_ZZN3cub18CUB_300001_SM_10006detail6reduce28DeviceReduceSingleTileKernelINS2_10policy_hubIfyN4cuda3std3__44plusIfEEE10Policy1000EN6thrust24THRUST_300001_SM_1000_NS10device_ptrIfEEPfyS9_ffNS7_10__identityEEEvT0_T1_T2_T3_T4_T6_E12temp_storage+32];
	add.f32 	%f275, %f274, %f273;
	selp.f32 	%f276, %f275, %f273, %p48;
	setp.gt.u64 	%p49, %rd19, 224;
	ld.shared.f32 	%f277, [_ZZN3cub18CUB_300001_SM_10006detail6reduce28DeviceReduceSingleTileKernelINS2_10policy_hubIfyN4cuda3std3__44plusIfEEE10Policy1000EN6thrust24THRUST_300001_SM_1000_NS10device_ptrIfEEPfyS9_ffNS7_10__identityEEEvT0_T1_T2_T3_T4_T6_E12temp_storage+36];
	add.f32 	%f278, %f277, %f276;
	selp.f32 	%f327, %f278, %f276, %p49;
	bra.uni 	$L__BB6_49;
$L__BB6_28:
	mov.u32 	%r24, %tid.x;
	cvt.u64.u32 	%rd6, %r24;
	mul.wide.u32 	%rd22, %r24, 4;
	add.s64 	%rd7, %rd2, %rd22;
	ld.global.f32 	%f43, [%rd7];
	ld.global.f32 	%f44, [%rd7+1024];
	ld.global.f32 	%f45, [%rd7+2048];
	ld.global.f32 	%f46, [%rd7+3072];
	ld.global.f32 	%f47, [%rd7+4096];
	ld.global.f32 	%f48, [%rd7+5120];
	ld.global.f32 	%f49, [%rd7+6144];
	ld.global.f32 	%f50, [%rd7+7168];
	ld.global.f32 	%f51, [%rd7+8192];
	ld.global.f32 	%f52, [%rd7+9216];
	ld.global.f32 	%f53, [%rd7+10240];
	ld.global.f32 	%f54, [%rd7+11264];
	ld.global.f32 	%f55, [%rd7+12288];
	ld.global.f32 	%f56, [%rd7+13312];
	ld.global.f32 	%f57, [%rd7+14336];
	ld.global.f32 	%f58, [%rd7+15360];
	add.f32 	%f59, %f43, %f44;
	add.f32 	%f60, %f45, %f46;
	add.f32 	%f61, %f47, %f48;
	add.f32 	%f62, %f49, %f50;
	add.f32 	%f63, %f51, %f52;
	add.f32 	%f64, %f53, %f54;
	add.f32 	%f65, %f55, %f56;
	add.f32 	%f66, %f57, %f58;
	add.f32 	%f67, %f59, %f60;
	add.f32 	%f68, %f61, %f62;
	add.f32 	%f69, %f63, %f64;
	add.f32 	%f70, %f65, %f66;
	add.f32 	%f71, %f67, %f68;
	add.f32 	%f72, %f69, %f70;
	add.f32 	%f326, %f71, %f72;
	add.s64 	%rd8, %rd19, -4096;
	setp.lt.u64 	%p3, %rd8, 4096;
	mov.b64 	%rd53, 4096;
	@%p3 bra 	$L__BB6_32;
	mov.b64 	%rd53, 4096;
$L__BB6_30:
	shl.b64 	%rd24, %rd53, 2;
	add.s64 	%rd25, %rd7, %rd24;
	ld.global.f32 	%f73, [%rd25];
	ld.global.f32 	%f74, [%rd25+1024];
	ld.global.f32 	%f75, [%rd25+2048];
	ld.global.f32 	%f76, [%rd25+3072];
	ld.global.f32 	%f77, [%rd25+4096];
	ld.global.f32 	%f78, [%rd25+5120];
	ld.global.f32 	%f79, [%rd25+6144];
	ld.global.f32 	%f80, [%rd25+7168];
	ld.global.f32 	%f81, [%rd25+8192];
	ld.global.f32 	%f82, [%rd25+9216];
	ld.global.f32 	%f83, [%rd25+10240];
	ld.global.f32 	%f84, [%rd25+11264];
	ld.global.f32 	%f85, [%rd25+12288];
	ld.global.f32 	%f86, [%rd25+13312];
	ld.global.f32 	%f87, [%rd25+14336];
	ld.global.f32 	%f88, [%rd25+15360];
	add.f32 	%f89, %f326, %f73;
	add.f32 	%f90, %f74, %f75;
	add.f32 	%f91, %f76, %f77;
	add.f32 	%f92, %f78, %f79;
	add.f32 	%f93, %f80, %f81;
	add.f32 	%f94, %f82, %f83;
	add.f32 	%f95, %f84, %f85;
	add.f32 	%f96, %f86, %f87;
	add.f32 	%f97, %f89, %f90;
	add.f32 	%f98, %f91, %f92;
	add.f32 	%f99, %f93, %f94;
	add.f32 	%f100, %f95, %f96;
	add.f32 	%f101, %f97, %f98;
	add.f32 	%f102, %f99, %f100;
	add.f32 	%f103, %f101, %f102;
	add.f32 	%f326, %f103, %f88;
	sub.s64 	%rd26, %rd19, %rd53;
	setp.lt.u64 	%p4, %rd26, 4096;
	@%p4 bra 	$L__BB6_45;
	add.s64 	%rd53, %rd53, 4096;
	setp.le.u64 	%p5, %rd53, %rd8;
	@%p5 bra 	$L__BB6_30;
$L__BB6_32:
	setp.le.u64 	%p6, %rd19, %rd53;
	cvt.u32.u64 	%r42, %rd53;
	cvt.u32.u64 	%r43, %rd19;
	sub.s32 	%r44, %r43, %r42;
	setp.ge.s32 	%p7, %r24, %r44;
	or.pred  	%p8, %p6, %p7;
	@%p8 bra 	$L__BB6_45;
	not.b32 	%r47, %r24;
	add.s32 	%r48, %r47, %r43;
	sub.s32 	%r50, %r48, %r42;
	shr.u32 	%r51, %r50, 8;
	add.s32 	%r25, %r51, 1;
	and.b32  	%r26, %r25, 15;
	setp.lt.u32 	%p9, %r50, 3840;
	mov.u32 	%r167, %r24;
	@%p9 bra 	$L__BB6_36;
	and.b32  	%r52, %r25, 33554416;
	neg.s32 	%r165, %r52;
	add.s64 	%rd27, %rd53, %rd6;
	shl.b64 	%rd28, %rd27, 2;
	add.s64 	%rd29, %rd28, %rd2;
	add.s64 	%rd54, %rd29, 8192;
	mov.u32 	%r167, %r24;
$L__BB6_35:
	.pragma "nounroll";
	ld.global.f32 	%f105, [%rd54+-8192];
	add.f32 	%f106, %f326, %f105;
	ld.global.f32 	%f107, [%rd54+-7168];
	add.f32 	%f108, %f106, %f107;
	ld.global.f32 	%f109, [%rd54+-6144];
	add.f32 	%f110, %f108, %f109;
	ld.global.f32 	%f111, [%rd54+-5120];
	add.f32 	%f112, %f110, %f111;
	ld.global.f32 	%f113, [%rd54+-4096];
	add.f32 	%f114, %f112, %f113;
	ld.global.f32 	%f115, [%rd54+-3072];
	add.f32 	%f116, %f114, %f115;
	ld.global.f32 	%f117, [%rd54+-2048];
	add.f32 	%f118, %f116, %f117;
	ld.global.f32 	%f119, [%rd54+-1024];
	add.f32 	%f120, %f118, %f119;
	ld.global.f32 	%f121, [%rd54];
	add.f32 	%f122, %f120, %f121;
	ld.global.f32 	%f123, [%rd54+1024];
	add.f32 	%f124, %f122, %f123;
	ld.global.f32 	%f125, [%rd54+2048];
	add.f32 	%f126, %f124, %f125;
	ld.global.f32 	%f127, [%rd54+3072];
	add.f32 	%f128, %f126, %f127;
	ld.global.f32 	%f129, [%rd54+4096];
	add.f32 	%f130, %f128, %f129;
	ld.global.f32 	%f131, [%rd54+5120];
	add.f32 	%f132, %f130, %f131;
	ld.global.f32 	%f133, [%rd54+6144];
	add.f32 	%f134, %f132, %f133;
	ld.global.f32 	%f135, [%rd54+7168];
	add.f32 	%f326, %f134, %f135;
	add.s32 	%r167, %r167, 4096;
	add.s32 	%r165, %r165, 16;
	add.s64 	%rd54, %rd54, 16384;
	setp.ne.s32 	%p10, %r165, 0;
	@%p10 bra 	$L__BB6_35;
$L__BB6_36:
	setp.eq.s32 	%p11, %r26, 0;
	@%p11 bra 	$L__BB6_45;
	and.b32  	%r33, %r25, 7;
	setp.lt.u32 	%p12, %r26, 8;
	@%p12 bra 	$L__BB6_39;
	cvt.u64.u32 	%rd30, %r167;
	add.s64 	%rd31, %rd53, %rd30;
	shl.b64 	%rd32, %rd31, 2;
	add.s64 	%rd33, %rd2, %rd32;
	ld.global.f32 	%f137, [%rd33];
	add.f32 	%f138, %f326, %f137;
	ld.global.f32 	%f139, [%rd33+1024];
	add.f32 	%f140, %f138, %f139;
	ld.global.f32 	%f141, [%rd33+2048];
	add.f32 	%f142, %f140, %f141;
	ld.global.f32 	%f143, [%rd33+3072];
	add.f32 	%f144, %f142, %f143;
	ld.global.f32 	%f145, [%rd33+4096];
	add.f32 	%f146, %f144, %f145;
	ld.global.f32 	%f147, [%rd33+5120];
	add.f32 	%f148, %f146, %f147;
	ld.global.f32 	%f149, [%rd33+6144];
	add.f32 	%f150, %f148, %f149;
	ld.global.f32 	%f151, [%rd33+7168];
	add.f32 	%f326, %f150, %f151;
	add.s32 	%r167, %r167, 2048;
$L__BB6_39:
	setp.eq.s32 	%p13, %r33, 0;
	@%p13 bra 	$L__BB6_45;
	and.b32  	%r36, %r25, 3;
	setp.lt.u32 	%p14, %r33, 4;
	@%p14 bra 	$L__BB6_42;
	cvt.u64.u32 	%rd34, %r167;
	add.s64 	%rd35, %rd53, %rd34;
	shl.b64 	%rd36, %rd35, 2;
	add.s64 	%rd37, %rd2, %rd36;
	ld.global.f32 	%f153, [%rd37];
	add.f32 	%f154, %f326, %f153;
	ld.global.f32 	%f155, [%rd37+1024];
	add.f32 	%f156, %f154, %f155;
	ld.global.f32 	%f157, [%rd37+2048];
	add.f32 	%f158, %f156, %f157;
	ld.global.f32 	%f159, [%rd37+3072];
	add.f32 	%f326, %f158, %f159;
	add.s32 	%r167, %r167, 1024;
$L__BB6_42:
	setp.eq.s32 	%p15, %r36, 0;
	@%p15 bra 	$L__BB6_45;
	cvt.u64.u32 	%rd38, %r167;
	add.s64 	%rd39, %rd53, %rd38;
	shl.b64 	%rd40, %rd39, 2;
	add.s64 	%rd55, %rd2, %rd40;
	neg.s32 	%r170, %r36;
$L__BB6_44:
	.pragma "nounroll";
	ld.global.f32 	%f160, [%rd55];
	add.f32 	%f326, %f326, %f160;
	add.s64 	%rd55, %rd55, 1024;
	add.s32 	%r170, %r170, 1;
	setp.ne.s32 	%p16, %r170, 0;
	@%p16 bra 	$L__BB6_44;
$L__BB6_45:
	// begin inline asm
	mov.u32 %r53, %laneid;
	// end inline asm
	mov.b32 	%r55, %f326;
	mov.b32 	%r56, 1;
	mov.b32 	%r77, 31;
	mov.b32 	%r78, -1;
	// begin inline asm
	shfl.sync.down.b32 %r54, %r55, %r56, %r77, %r78;
	// end inline asm
	setp.gt.s32 	%p17, %r53, 30;
	mov.b32 	%f161, %r54;
	add.f32 	%f162, %f326, %f161;
	selp.f32 	%f163, %f326, %f162, %p17;
	mov.b32 	%r60, %f163;
	mov.b32 	%r61, 2;
	// begin inline asm
	shfl.sync.down.b32 %r59, %r60, %r61, %r77, %r78;
	// end inline asm
	setp.gt.s32 	%p18, %r53, 29;
	mov.b32 	%f164, %r59;
	add.f32 	%f165, %f163, %f164;
	selp.f32 	%f166, %f163, %f165, %p18;
	mov.b32 	%r65, %f166;
	mov.b32 	%r66, 4;
	// begin inline asm
	shfl.sync.down.b32 %r64, %r65, %r66, %r77, %r78;
	// end inline asm
	setp.gt.s32 	%p19, %r53, 27;
	mov.b32 	%f167, %r64;
	add.f32 	%f168, %f166, %f167;
	selp.f32 	%f169, %f166, %f168, %p19;
	mov.b32 	%r70, %f169;
	mov.b32 	%r71, 8;
	// begin inline asm
	shfl.sync.down.b32 %r69, %r70, %r71, %r77, %r78;
	// end inline asm
	setp.gt.s32 	%p20, %r53, 23;
	mov.b32 	%f170, %r69;
	add.f32 	%f171, %f169, %f170;
	selp.f32 	%f172, %f169, %f171, %p20;
	mov.b32 	%r75, %f172;
	mov.b32 	%r76, 16;
	// begin inline asm
	shfl.sync.down.b32 %r74, %r75, %r76, %r77, %r78;
	// end inline asm
	setp.gt.s32 	%p21, %r53, 15;
	mov.b32 	%f173, %r74;
	add.f32 	%f38, %f172, %f173;
	selp.f32 	%f327, %f172, %f38, %p21;
	setp.ne.s32 	%p22, %r53, 0;
	@%p22 bra 	$L__BB6_47;
	shr.u32 	%r79, %r24, 3;
	and.b32  	%r80, %r79, 124;
	mov.u32 	%r81, _ZZN3cub18CUB_300001_SM_10006detail6reduce28DeviceReduceSingleTileKernelINS2_10policy_hubIfyN4cuda3std3__44plusIfEEE10Policy1000EN6thrust24THRUST_300001_SM_1000_NS10device_ptrIfEEPfyS9_ffNS7_10__identityEEEvT0_T1_T2_T3_T4_T6_E12temp_storage;
	add.s32 	%r82, %r81, %r80;
	st.shared.f32 	[%r82+8], %f38;
$L__BB6_47:
	bar.sync 	0;
	setp.ne.s32 	%p23, %r24, 0;
	@%p23 bra 	$L__BB6_49;
	ld.shared.f32 	%f174, [_ZZN3cub18CUB_300001_SM_10006detail6reduce28DeviceReduceSingleTileKernelINS2_10policy_hubIfyN4cuda3std3__44plusIfEEE10Policy1000EN6thrust24THRUST_300001_SM_1000_NS10device_ptrIfEEPfyS9_ffNS7_10__identityEEEvT0_T1_T2_T3_T4_T6_E12temp_storage+12];
	add.f32 	%f175, %f327, %f174;
	ld.shared.f32 	%f176, [_ZZN3cub18CUB_300001_SM_10006detail6reduce28DeviceReduceSingleTileKernelINS2_10policy_hubIfyN4cuda3std3__44plusIfEEE10Policy1000EN6thrust24THRUST_300001_SM_1000_NS10device_ptrIfEEPfyS9_ffNS7_10__identityEEEvT0_T1_T2_T3_T4_T6_E12temp_storage+16];
	add.f32 	%f177, %f175, %f176;
	ld.shared.f32 	%f178, [_ZZN3cub18CUB_300001_SM_10006detail6reduce28DeviceReduceSingleTileKernelINS2_10policy_hubIfyN4cuda3std3__44plusIfEEE10Policy1000EN6thrust24THRUST_300001_SM_1000_NS10device_ptrIfEEPfyS9_ffNS7_10__identityEEEvT0_T1_T2_T3_T4_T6_E12temp_storage+20];
	add.f32 	%f179, %f177, %f178;
	ld.shared.f32 	%f180, [_ZZN3cub18CUB_300001_SM_10006detail6reduce28DeviceReduceSingleTileKernelINS2_10policy_hubIfyN4cuda3std3__44plusIfEEE10Policy1000EN6thrust24THRUST_300001_SM_1000_NS10device_ptrIfEEPfyS9_ffNS7_10__identityEEEvT0_T1_T2_T3_T4_T6_E12temp_storage+24];
	add.f32 	%f181, %f179, %f180;
	ld.shared.f32 	%f182, [_ZZN3cub18CUB_300001_SM_10006detail6reduce28DeviceReduceSingleTileKernelINS2_10policy_hubIfyN4cuda3std3__44plusIfEEE10Policy1000EN6thrust24THRUST_300001_SM_1000_NS10device_ptrIfEEPfyS9_ffNS7_10__identityEEEvT0_T1_T2_T3_T4_T6_E12temp_storage+28];
	add.f32 	%f183, %f181, %f182;
	ld.shared.f32 	%f184, [_ZZN3cub18CUB_300001_SM_10006detail6reduce28DeviceReduceSingleTileKernelINS2_10policy_hubIfyN4cuda3std3__44plusIfEEE10Policy1000EN6thrust24THRUST_300001_SM_1000_NS10device_ptrIfEEPfyS9_ffNS7_10__identityEEEvT0_T1_T2_T3_T4_T6_E12temp_storage+32];
	add.f32 	%f185, %f183, %f184;
	ld.shared.f32 	%f186, [_ZZN3cub18CUB_300001_SM_10006detail6reduce28DeviceReduceSingleTileKernelINS2_10policy_hubIfyN4cuda3std3__44plusIfEEE10Policy1000EN6thrust24THRUST_300001_SM_1000_NS10device_ptrIfEEPfyS9_ffNS7_10__identityEEEvT0_T1_T2_T3_T4_T6_E12temp_storage+36];
	add.f32 	%f327, %f185, %f186;
$L__BB6_49:
	mov.u32 	%r155, %tid.x;
	setp.ne.s32 	%p57, %r155, 0;
	@%p57 bra 	$L__BB6_51;
	add.f32 	%f305, %f42, %f327;
	st.global.f32 	[%rd1], %f305;
$L__BB6_51:
	ret;

}
	// .globl	_ZN3cub18CUB_300001_SM_10006detail6reduce18DeviceReduceKernelINS2_10policy_hubIfyN4cuda3std3__44plusIfEEE10Policy1000EN6thrust24THRUST_300001_SM_1000_NS10device_ptrIfEEyS9_fNS7_10__identityEEEvT0_PT3_T1_NS0_13GridEvenShareISK_EET2_T4_
.visible .entry _ZN3cub18CUB_300001_SM_10006detail6reduce18DeviceReduceKernelINS2_10policy_hubIfyN4cuda3std3__44plusIfEEE10Policy1000EN6thrust24THRUST_300001_SM_1000_NS10device_ptrIfEEyS9_fNS7_10__identityEEEvT0_PT3_T1_NS0_13GridEvenShareISK_EET2_T4_(
	.param .align 8 .b8 _ZN3cub18CUB_300001_SM_10006detail6reduce18DeviceReduceKernelINS2_10policy_hubIfyN4cuda3std3__44plusIfEEE10Policy1000EN6thrust24THRUST_300001_SM_1000_NS10device_ptrIfEEyS9_fNS7_10__identityEEEvT0_PT3_T1_NS0_13GridEvenShareISK_EET2_T4__param_0[8],
	.param .u64 .ptr .align 1 _ZN3cub18CUB_300001_SM_10006detail6reduce18DeviceReduceKernelINS2_10policy_hubIfyN4cuda3std3__44plusIfEEE10Policy1000EN6thrust24THRUST_300001_SM_1000_NS10device_ptrIfEEyS9_fNS7_10__identityEEEvT0_PT3_T1_NS0_13GridEvenShareISK_EET2_T4__param_1,
	.param .u64 _ZN3cub18CUB_300001_SM_10006detail6reduce18DeviceReduceKernelINS2_10policy_hubIfyN4cuda3std3__44plusIfEEE10Policy1000EN6thrust24THRUST_300001_SM_1000_NS10device_ptrIfEEyS9_fNS7_10__identityEEEvT0_PT3_T1_NS0_13GridEvenShareISK_EET2_T4__param_2,
	.param .align 8 .b8 _ZN3cub18CUB_300001_SM_10006detail6reduce18DeviceReduceKernelINS2_10policy_hubIfyN4cuda3std3__44plusIfEEE10Policy1000EN6thrust24THRUST_300001_SM_1000_NS10device_ptrIfEEyS9_fNS7_10__identityEEEvT0_PT3_T1_NS0_13GridEvenShareISK_EET2_T4__param_3[72],
	.param .align 1 .b8 _ZN3cub18CUB_300001_SM_10006detail6reduce18DeviceReduceKernelINS2_10policy_hubIfyN4cuda3std3__44plusIfEEE10Policy1000EN6thrust24THRUST_300001_SM_1000_NS10device_ptrIfEEyS9_fNS7_10__identityEEEvT0_PT3_T1_NS0_13GridEvenShareISK_EET2_T4__param_4[1],
	.param .align 1 .b8 _ZN3cub18CUB_300001_SM_10006detail6reduce18DeviceReduceKernelINS2_10policy_hubIfyN4cuda3std3__44plusIfEEE10Policy1000EN6thrust24THRUST_300001_SM_1000_NS10device_ptrIfEEyS9_fNS7_10__identityEEEvT0_PT3_T1_NS0_13GridEvenShareISK_EET2_T4__param_5[1]
)
.maxntid 256
{
	.reg .pred 	%p<57>;
	.reg .b16 	%rs<4>;
	.reg .b32 	%r<206>;
	.reg .b32 	%f<324>;
	.reg .b64 	%rd<78>;
	// demoted variable
	.shared .align 4 .b8 _ZZN3cub18CUB_300001_SM_10006detail6reduce18DeviceReduceKernelINS2_10policy_hubIfyN4cuda3std3__44plusIfEEE10Policy1000EN6thrust24THRUST_300001_SM_1000_NS10device_ptrIfEEyS9_fNS7_10__identityEEEvT0_PT3_T1_NS0_13GridEvenShareISK_EET2_T4_E12temp_storage[44];
	ld.param.u64 	%rd1, [_ZN3cub18CUB_300001_SM_10006detail6reduce18DeviceReduceKernelINS2_10policy_hubIfyN4cuda3std3__44plusIfEEE10Policy1000EN6thrust24THRUST_300001_SM_1000_NS10device_ptrIfEEyS9_fNS7_10__identityEEEvT0_PT3_T1_NS0_13GridEvenShareISK_EET2_T4__param_3+32];
	ld.param.u32 	%r1, [_ZN3cub18CUB_300001_SM_10006detail6reduce18DeviceReduceKernelINS2_10policy_hubIfyN4cuda3std3__44plusIfEEE10Policy1000EN6thrust24THRUST_300001_SM_1000_NS10device_ptrIfEEyS9_fNS7_10__identityEEEvT0_PT3_T1_NS0_13GridEvenShareISK_EET2_T4__param_3+40];
	ld.param.u64 	%rd25, [_ZN3cub18CUB_300001_SM_10006detail6reduce18DeviceReduceKernelINS2_10policy_hubIfyN4cuda3std3__44plusIfEEE10Policy1000EN6thrust24THRUST_300001_SM_1000_NS10device_ptrIfEEyS9_fNS7_10__identityEEEvT0_PT3_T1_NS0_13GridEvenShareISK_EET2_T4__param_0];
	cvta.to.global.u64 	%rd2, %rd25;
	mov.u32 	%r2, %ctaid.x;
	shl.b32 	%r50, %r1, 12;
	cvt.s64.s32 	%rd3, %r50;
	shl.b32 	%r51, %r2, 12;
	cvt.u64.u32 	%rd4, %r51;
	sub.s64 	%rd5, %rd1, %rd4;
	setp.gt.u64 	%p1, %rd5, 4095;
	@%p1 bra 	$L__BB7_25;
	cvt.u32.u64 	%r112, %rd4;
	cvt.u32.u64 	%r3, %rd1;
	sub.s32 	%r4, %r3, %r112;
	mov.u32 	%r5, %tid.x;
	setp.ge.s32 	%p23, %r5, %r4;
	mov.f32 	%f312, 0f00000000;
	mov.u32 	%r193, %r5;
	@%p23 bra 	$L__BB7_3;
	add.s32 	%r114, %r112, %r5;
	mul.wide.u32 	%rd51, %r114, 4;
	add.s64 	%rd52, %rd2, %rd51;
	ld.global.f32 	%f312, [%rd52];
	add.s32 	%r193, %r5, 256;
$L__BB7_3:
	setp.ge.s32 	%p24, %r193, %r4;
	@%p24 bra 	$L__BB7_16;
	not.b32 	%r116, %r193;
	add.s32 	%r117, %r116, %r3;
	sub.s32 	%r118, %r117, %r112;
	shr.u32 	%r119, %r118, 8;
	add.s32 	%r8, %r119, 1;
	and.b32  	%r9, %r8, 15;
	setp.lt.u32 	%p25, %r118, 3840;
	@%p25 bra 	$L__BB7_7;
	and.b32  	%r120, %r8, 33554416;
	neg.s32 	%r191, %r120;
	mul.wide.u32 	%rd53, %r2, 16384;
	mul.wide.u32 	%rd54, %r193, 4;
	or.b64  	%rd55, %rd53, %rd54;
	add.s64 	%rd56, %rd55, %rd2;
	add.s64 	%rd72, %rd56, 8192;
$L__BB7_6:
	.pragma "nounroll";
	ld.global.f32 	%f187, [%rd72+-8192];
	add.f32 	%f188, %f312, %f187;
	ld.global.f32 	%f189, [%rd72+-7168];
	add.f32 	%f190, %f188, %f189;
	ld.global.f32 	%f191, [%rd72+-6144];
	add.f32 	%f192, %f190, %f191;
	ld.global.f32 	%f193, [%rd72+-5120];
	add.f32 	%f194, %f192, %f193;
	ld.global.f32 	%f195, [%rd72+-4096];
	add.f32 	%f196, %f194, %f195;
	ld.global.f32 	%f197, [%rd72+-3072];
	add.f32 	%f198, %f196, %f197;
	ld.global.f32 	%f199, [%rd72+-2048];
	add.f32 	%f200, %f198, %f199;
	ld.global.f32 	%f201, [%rd72+-1024];
	add.f32 	%f202, %f200, %f201;
	ld.global.f32 	%f203, [%rd72];
	add.f32 	%f204, %f202, %f203;
	ld.global.f32 	%f205, [%rd72+1024];
	add.f32 	%f206, %f204, %f205;
	ld.global.f32 	%f207, [%rd72+2048];
	add.f32 	%f208, %f206, %f207;
	ld.global.f32 	%f209, [%rd72+3072];
	add.f32 	%f210, %f208, %f209;
	ld.global.f32 	%f211, [%rd72+4096];
	add.f32 	%f212, %f210, %f211;
	ld.global.f32 	%f213, [%rd72+5120];
	add.f32 	%f214, %f212, %f213;
	ld.global.f32 	%f215, [%rd72+6144];
	add.f32 	%f216, %f214, %f215;
	ld.global.f32 	%f217, [%rd72+7168];
	add.f32 	%f312, %f216, %f217;
	add.s32 	%r193, %r193, 4096;
	add.s32 	%r191, %r191, 16;
	add.s64 	%rd72, %rd72, 16384;
	setp.ne.s32 	%p26, %r191, 0;
	@%p26 bra 	$L__BB7_6;
$L__BB7_7:
	setp.eq.s32 	%p27, %r9, 0;
	@%p27 bra 	$L__BB7_16;
	and.b32  	%r16, %r8, 7;
	setp.lt.u32 	%p28, %r9, 8;
	@%p28 bra 	$L__BB7_10;
	cvt.s64.s32 	%rd57, %r193;
	add.s64 	%rd58, %rd57, %rd4;
	shl.b64 	%rd59, %rd58, 2;
	add.s64 	%rd60, %rd2, %rd59;
	ld.global.f32 	%f219, [%rd60];
	add.f32 	%f220, %f312, %f219;
	ld.global.f32 	%f221, [%rd60+1024];
	add.f32 	%f222, %f220, %f221;
	ld.global.f32 	%f223, [%rd60+2048];
	add.f32 	%f224, %f222, %f223;
	ld.global.f32 	%f225, [%rd60+3072];
	add.f32 	%f226, %f224, %f225;
	ld.global.f32 	%f227, [%rd60+4096];
	add.f32 	%f228, %f226, %f227;
	ld.global.f32 	%f229, [%rd60+5120];
	add.f32 	%f230, %f228, %f229;
	ld.global.f32 	%f231, [%rd60+6144];
	add.f32 	%f232, %f230, %f231;
	ld.global.f32 	%f233, [%rd60+7168];
	add.f32 	%f312, %f232, %f233;
	add.s32 	%r193, %r193, 2048;
$L__BB7_10:
	setp.eq.s32 	%p29, %r16, 0;
	@%p29 bra 	$L__BB7_16;
	and.b32  	%r19, %r8, 3;
	setp.lt.u32 	%p30, %r16, 4;
	@%p30 bra 	$L__BB7_13;
	cvt.s64.s32 	%rd61, %r193;
	add.s64 	%rd62, %rd61, %rd4;
	shl.b64 	%rd63, %rd62, 2;
	add.s64 	%rd64, %rd2, %rd63;
	ld.global.f32 	%f235, [%rd64];
	add.f32 	%f236, %f312, %f235;
	ld.global.f32 	%f237, [%rd64+1024];
	add.f32 	%f238, %f236, %f237;
	ld.global.f32 	%f239, [%rd64+2048];
	add.f32 	%f240, %f238, %f239;
	ld.global.f32 	%f241, [%rd64+3072];
	add.f32 	%f312, %f240, %f241;
	add.s32 	%r193, %r193, 1024;
$L__BB7_13:
	setp.eq.s32 	%p31, %r19, 0;
	@%p31 bra 	$L__BB7_16;
	mul.wide.u32 	%rd65, %r2, 16384;
	add.s64 	%rd9, %rd2, %rd65;
	neg.s32 	%r196, %r19;
$L__BB7_15:
	.pragma "nounroll";
	mul.wide.s32 	%rd66, %r193, 4;
	add.s64 	%rd67, %rd9, %rd66;
	ld.global.f32 	%f242, [%rd67];
	add.f32 	%f312, %f312, %f242;
	add.s32 	%r193, %r193, 256;
	add.s32 	%r196, %r196, 1;
	setp.ne.s32 	%p32, %r196, 0;
	@%p32 bra 	$L__BB7_15;
$L__BB7_16:
	setp.lt.s32 	%p33, %r4, 256;
	@%p33 bra 	$L__BB7_21;
	// begin inline asm
	mov.u32 %r159, %laneid;
	// end inline asm
	mov.b32 	%r161, %f312;
	mov.b32 	%r162, 1;
	mov.b32 	%r183, 31;
	mov.b32 	%r184, -1;
	// begin inline asm
	shfl.sync.down.b32 %r160, %r161, %r162, %r183, %r184;
	// end inline asm
	setp.gt.s32 	%p49, %r159, 30;
	mov.b32 	%f277, %r160;
	add.f32 	%f278, %f312, %f277;
	selp.f32 	%f279, %f312, %f278, %p49;
	mov.b32 	%r166, %f279;
	mov.b32 	%r167, 2;
	// begin inline asm
	shfl.sync.down.b32 %r165, %r166, %r167, %r183, %r184;
	// end inline asm
	setp.gt.s32 	%p50, %r159, 29;
	mov.b32 	%f280, %r165;
	add.f32 	%f281, %f279, %f280;
	selp.f32 	%f282, %f279, %f281, %p50;
	mov.b32 	%r171, %f282;
	mov.b32 	%r172, 4;
	// begin inline asm
	shfl.sync.down.b32 %r170, %r171, %r172, %r183, %r184;
	// end inline asm
	setp.gt.s32 	%p51, %r159, 27;
	mov.b32 	%f283, %r170;
	add.f32 	%f284, %f282, %f283;
	selp.f32 	%f285, %f282, %f284, %p51;
	mov.b32 	%r176, %f285;
	mov.b32 	%r177, 8;
	// begin inline asm
	shfl.sync.down.b32 %r175, %r176, %r177, %r183, %r184;
	// end inline asm
	setp.gt.s32 	%p52, %r159, 23;
	mov.b32 	%f286, %r175;
	add.f32 	%f287, %f285, %f286;
	selp.f32 	%f288, %f285, %f287, %p52;
	mov.b32 	%r181, %f288;
	mov.b32 	%r182, 16;
	// begin inline asm
	shfl.sync.down.b32 %r180, %r181, %r182, %r183, %r184;
	// end inline asm
	setp.gt.s32 	%p53, %r159, 15;
	mov.b32 	%f289, %r180;
	add.f32 	%f16, %f288, %f289;
	selp.f32 	%f323, %f288, %f16, %p53;
	setp.ne.s32 	%p54, %r159, 0;
	@%p54 bra 	$L__BB7_19;
	shr.u32 	%r185, %r5, 3;
	and.b32  	%r186, %r185, 124;
	mov.u32 	%r187, _ZZN3cub18CUB_300001_SM_10006detail6reduce18DeviceReduceKernelINS2_10policy_hubIfyN4cuda3std3__44plusIfEEE10Policy1000EN6thrust24THRUST_300001_SM_1000_NS10device_ptrIfEEyS9_fNS7_10__identityEEEvT0_PT3_T1_NS0_13GridEvenShareISK_EET2_T4_E12temp_storage;
	add.s32 	%r188, %r187, %r186;
	st.shared.f32 	[%r188+8], %f16;
$L__BB7_19:
	bar.sync 	0;
	setp.ne.s32 	%p55, %r5, 0;
	@%p55 bra 	$L__BB7_46;
	ld.shared.f32 	%f290, [_ZZN3cub18CUB_300001_SM_10006detail6reduce18DeviceReduceKernelINS2_10policy_hubIfyN4cuda3std3__44plusIfEEE10Policy1000EN6thrust24THRUST_300001_SM_1000_NS10device_ptrIfEEyS9_fNS7_10__identityEEEvT0_PT3_T1_NS0_13GridEvenShareISK_EET2_T4_E12temp_storage+12];
	add.f32 	%f291, %f323, %f290;
	ld.shared.f32 	%f292, [_ZZN3cub18CUB_300001_SM_10006detail6reduce18DeviceReduceKernelINS2_10policy_hubIfyN4cuda3std3__44plusIfEEE10Policy1000EN6thrust24THRUST_300001_SM_1000_NS10device_ptrIfEEyS9_fNS7_10__identityEEEvT0_PT3_T1_NS0_13GridEvenShareISK_EET2_T4_E12temp_storage+16];
	add.f32 	%f293, %f291, %f292;
	ld.shared.f32 	%f294, [_ZZN3cub18CUB_300001_SM_10006detail6reduce18DeviceReduceKernelINS2_10policy_hubIfyN4cuda3std3__44plusIfEEE10Policy1000EN6thrust24THRUST_300001_SM_1000_NS10device_ptrIfEEyS9_fNS7_10__identityEEEvT0_PT3_T1_NS0_13GridEvenShareISK_EET2_T4_E12temp_storage+20];
	add.f32 	%f295, %f293, %f294;
	ld.shared.f32 	%f296, [_ZZN3cub18CUB_300001_SM_10006detail6reduce18DeviceReduceKernelINS2_10policy_hubIfyN4cuda3std3__44plusIfEEE10Policy1000EN6thrust24THRUST_300001_SM_1000_NS10device_ptrIfEEyS9_fNS7_10__identityEEEvT0_PT3_T1_NS0_13GridEvenShareISK_EET2_T4_E12temp_storage+24];
	add.f32 	%f297, %f295, %f296;
	ld.shared.f32 	%f298, [_ZZN3cub18CUB_300001_SM_10006detail6reduce18DeviceReduceKernelINS2_10policy_hubIfyN4cuda3std3__44plusIfEEE10Policy1000EN6thrust24THRUST_300001_SM_1000_NS10device_ptrIfEEyS9_fNS7_10__identityEEEvT0_PT3_T1_NS0_13GridEvenShareISK_EET2_T4_E12temp_storage+28];
	add.f32 	%f299, %f297, %f298;
	ld.shared.f32 	%f300, [_ZZN3cub18CUB_300001_SM_10006detail6reduce18DeviceReduceKernelINS2_10policy_hubIfyN4cuda3std3__44plusIfEEE10Policy1000EN6thrust24THRUST_300001_SM_1000_NS10device_ptrIfEEyS9_fNS7_10__identityEEEvT0_PT3_T1_NS0_13GridEvenShareISK_EET2_T4_E12temp_storage+32];
	add.f32 	%f301, %f299, %f300;
	ld.shared.f32 	%f302, [_ZZN3cub18CUB_300001_SM_10006detail6reduce18DeviceReduceKernelINS2_10policy_hubIfyN4cuda3std3__44plusIfEEE10Policy1000EN6thrust24THRUST_300001_SM_1000_NS10device_ptrIfEEyS9_fNS7_10__identityEEEvT0_PT3_T1_NS0_13GridEvenShareISK_EET2_T4_E12temp_storage+36];
	add.f32 	%f323, %f301, %f302;
	bra.uni 	$L__BB7_46;
$L__BB7_21:
	// begin inline asm
	mov.u32 %r121, %laneid;
	// end inline asm
	and.b32  	%r147, %r5, 992;
	add.s32 	%r148, %r147, 32;
	setp.gt.s32 	%p34, %r148, %r4;
	not.b32 	%r149, %r147;
	add.s32 	%r150, %r4, %r149;
	selp.b32 	%r145, %r150, 31, %p34;
	mov.b32 	%r123, %f312;
	mov.b32 	%r124, 1;
	mov.b32 	%r146, -1;
	// begin inline asm
	shfl.sync.down.b32 %r122, %r123, %r124, %r145, %r146;
	// end inline asm
	setp.lt.s32 	%p35, %r121, %r145;
	mov.b32 	%f243, %r122;
	add.f32 	%f244, %f312, %f243;
	selp.f32 	%f245, %f244, %f312, %p35;
	mov.b32 	%r128, %f245;
	mov.b32 	%r129, 2;
	// begin inline asm
	shfl.sync.down.b32 %r127, %r128, %r129, %r145, %r146;
	// end inline asm
	add.s32 	%r151, %r121, 2;
	setp.gt.s32 	%p36, %r151, %r145;
	mov.b32 	%f246, %r127;
	add.f32 	%f247, %f245, %f246;
	selp.f32 	%f248, %f245, %f247, %p36;
	mov.b32 	%r133, %f248;
	mov.b32 	%r134, 4;
	// begin inline asm
	shfl.sync.down.b32 %r132, %r133, %r134, %r145, %r146;
	// end inline asm
	add.s32 	%r152, %r121, 4;
	setp.gt.s32 	%p37, %r152, %r145;
	mov.b32 	%f249, %r132;
	add.f32 	%f250, %f248, %f249;
	selp.f32 	%f251, %f248, %f250, %p37;
	mov.b32 	%r138, %f251;
	mov.b32 	%r139, 8;
	// begin inline asm
	shfl.sync.down.b32 %r137, %r138, %r139, %r145, %r146;
	// end inline asm
	add.s32 	%r153, %r121, 8;
	setp.gt.s32 	%p38, %r153, %r145;
	mov.b32 	%f252, %r137;
	add.f32 	%f253, %f251, %f252;
	selp.f32 	%f254, %f251, %f253, %p38;
	mov.b32 	%r143, %f254;
	mov.b32 	%r144, 16;
	// begin inline asm
	shfl.sync.down.b32 %r142, %r143, %r144, %r145, %r146;
	// end inline asm
	add.s32 	%r154, %r121, 16;
	setp.gt.s32 	%p39, %r154, %r145;
	mov.b32 	%f255, %r142;
	add.f32 	%f256, %f254, %f255;
	selp.f32 	%f323, %f254, %f256, %p39;
	setp.ne.s32 	%p40, %r121, 0;
	@%p40 bra 	$L__BB7_23;
	shr.u32 	%r155, %r5, 3;
	and.b32  	%r156, %r155, 124;
	mov.u32 	%r157, _ZZN3cub18CUB_300001_SM_10006detail6reduce18DeviceReduceKernelINS2_10policy_hubIfyN4cuda3std3__44plusIfEEE10Policy1000EN6thrust24THRUST_300001_SM_1000_NS10device_ptrIfEEyS9_fNS7_10__identityEEEvT0_PT3_T1_NS0_13GridEvenShareISK_EET2_T4_E12temp_storage;
	add.s32 	%r158, %r157, %r156;
	st.shared.f32 	[%r158+8], %f323;
$L__BB7_23:
	bar.sync 	0;
	setp.ne.s32 	%p41, %r5, 0;
	@%p41 bra 	$L__BB7_46;
	setp.gt.s32 	%p42, %r4, 32;
	ld.shared.f32 	%f257, [_ZZN3cub18CUB_300001_SM_10006detail6reduce18DeviceReduceKernelINS2_10policy_hubIfyN4cuda3std3__44plusIfEEE10Policy1000EN6thrust24THRUST_300001_SM_1000_NS10device_ptrIfEEyS9_fNS7_10__identityEEEvT0_PT3_T1_NS0_13GridEvenShareISK_EET2_T4_E12temp_storage+12];
	add.f32 	%f258, %f323, %f257;
	selp.f32 	%f259, %f258, %f323, %p42;
	setp.gt.s32 	%p43, %r4, 64;
	ld.shared.f32 	%f260, [_ZZN3cub18CUB_300001_SM_10006detail6reduce18DeviceReduceKernelINS2_10policy_hubIfyN4cuda3std3__44plusIfEEE10Policy1000EN6thrust24THRUST_300001_SM_1000_NS10device_ptrIfEEyS9_fNS7_10__identityEEEvT0_PT3_T1_NS0_13GridEvenShareISK_EET2_T4_E12temp_storage+16];
	add.f32 	%f261, %f260, %f259;
	selp.f32 	%f262, %f261, %f259, %p43;
	setp.gt.s32 	%p44, %r4, 96;
	ld.shared.f32 	%f263, [_ZZN3cub18CUB_300001_SM_10006detail6reduce18DeviceReduceKernelINS2_10policy_hubIfyN4cuda3std3__44plusIfEEE10Policy1000EN6thrust24THRUST_300001_SM_1000_NS10device_ptrIfEEyS9_fNS7_10__identityEEEvT0_PT3_T1_NS0_13GridEvenShareISK_EET2_T4_E12temp_storage+20];
	add.f32 	%f264, %f263, %f262;
	selp.f32 	%f265, %f264, %f262, %p44;
	setp.gt.s32 	%p45, %r4, 128;
	ld.shared.f32 	%f266, [_ZZN3cub18CUB_300001_SM_10006detail6reduce18DeviceReduceKernelINS2_10policy_hubIfyN4cuda3std3__44plusIfEEE10Policy1000EN6thrust24THRUST_300001_SM_1000_NS10device_ptrIfEEyS9_fNS7_10__identityEEEvT0_PT3_T1_NS0_13GridEvenShareISK_EET2_T4_E12temp_storage+24];
	add.f32 	%f267, %f266, %f265;
	selp.f32 	%f268, %f267, %f265, %p45;
	setp.gt.s32 	%p46, %r4, 160;
	ld.shared.f32 	%f269, [_ZZN3cub18CUB_300001_SM_10006detail6reduce18DeviceReduceKernelINS2_10policy_hubIfyN4cuda3std3__44plusIfEEE10Policy1000EN6thrust24THRUST_300001_SM_1000_NS10device_ptrIfEEyS9_fNS7_10__identityEEEvT0_PT3_T1_NS0_13GridEvenShareISK_EET2_T4_E12temp_storage+28];
	add.f32 	%f270, %f269, %f268;
	selp.f32 	%f271, %f270, %f268, %p46;
	setp.gt.s32 	%p47, %r4, 192;
	ld.shared.f32 	%f272, [_ZZN3cub18CUB_300001_SM_10006detail6reduce18DeviceReduceKernelINS2_10policy_hubIfyN4cuda3std3__44plusIfEEE10Policy1000EN6thrust24THRUST_300001_SM_1000_NS10device_ptrIfEEyS9_fNS7_10__identityEEEvT0_PT3_T1_NS0_13GridEvenShareISK_EET2_T4_E12temp_storage+32];
	add.f32 	%f273, %f272, %f271;
	selp.f32 	%f274, %f273, %f271, %p47;
	setp.gt.s32 	%p48, %r4, 224;
	ld.shared.f32 	%f275, [_ZZN3cub18CUB_300001_SM_10006detail6reduce18DeviceReduceKernelINS2_10policy_hubIfyN4cuda3std3__44plusIfEEE10Policy1000EN6thrust24THRUST_300001_SM_1000_NS10device_ptrIfEEyS9_fNS7_10__identityEEEvT0_PT3_T1_NS0_13GridEvenShareISK_EET2_T4_E12temp_storage+36];
	add.f32 	%f276, %f275, %f274;
	selp.f32 	%f323, %f276, %f274, %p48;
	bra.uni 	$L__BB7_46;
$L__BB7_25:
	cvt.u32.u64 	%r52, %rd4;
	mov.u32 	%r27, %tid.x;
	add.s32 	%r53, %r27, %r52;
	mul.wide.u32 	%rd26, %r53, 4;
	add.s64 	%rd27, %rd2, %rd26;
	ld.global.f32 	%f41, [%rd27];
	ld.global.f32 	%f42, [%rd27+1024];
	ld.global.f32 	%f43, [%rd27+2048];
	ld.global.f32 	%f44, [%rd27+3072];
	ld.global.f32 	%f45, [%rd27+4096];
	ld.global.f32 	%f46, [%rd27+5120];
	ld.global.f32 	%f47, [%rd27+6144];
	ld.global.f32 	%f48, [%rd27+7168];
	ld.global.f32 	%f49, [%rd27+8192];
	ld.global.f32 	%f50, [%rd27+9216];
	ld.global.f32 	%f51, [%rd27+10240];
	ld.global.f32 	%f52, [%rd27+11264];
	ld.global.f32 	%f53, [%rd27+12288];
	ld.global.f32 	%f54, [%rd27+13312];
	ld.global.f32 	%f55, [%rd27+14336];
	ld.global.f32 	%f56, [%rd27+15360];
	add.f32 	%f57, %f41, %f42;
	add.f32 	%f58, %f43, %f44;
	add.f32 	%f59, %f45, %f46;
	add.f32 	%f60, %f47, %f48;
	add.f32 	%f61, %f49, %f50;
	add.f32 	%f62, %f51, %f52;
	add.f32 	%f63, %f53, %f54;
	add.f32 	%f64, %f55, %f56;
	add.f32 	%f65, %f57, %f58;
	add.f32 	%f66, %f59, %f60;
	add.f32 	%f67, %f61, %f62;
	add.f32 	%f68, %f63, %f64;
	add.f32 	%f69, %f65, %f66;
	add.f32 	%f70, %f67, %f68;
	add.f32 	%f322, %f69, %f70;
	setp.lt.u64 	%p2, %rd5, %rd3;
	@%p2 bra 	$L__BB7_42;
	cvt.u32.u64 	%r55, %rd3;
	cvt.u64.u32 	%rd28, %r27;
	add.s64 	%rd74, %rd4, %rd3;
	cvt.u32.u64 	%r28, %rd1;
	not.b32 	%r57, %r27;
	add.s32 	%r58, %r57, %r28;
	sub.s32 	%r59, %r58, %r55;
	sub.s32 	%r198, %r59, %r52;
	add.s64 	%rd29, %rd74, %rd28;
	shl.b64 	%rd30, %rd29, 2;
	add.s64 	%rd31, %rd30, %rd2;
	add.s64 	%rd73, %rd31, 8192;
	mov.b32 	%r199, 0;
	shl.b32 	%r60, %r1, 12;
	mov.u64 	%rd75, %rd4;
$L__BB7_27:
	cvt.s64.s32 	%rd15, %r60;
	add.s64 	%rd75, %rd75, %rd15;
	add.s64 	%rd32, %rd1, -4096;
	setp.gt.u64 	%p3, %rd75, %rd32;
	@%p3 bra 	$L__BB7_29;
	shl.b32 	%r61, %r1, 12;
	cvt.s64.s32 	%rd33, %r61;
	cvt.u64.u32 	%rd34, %r27;
	add.s64 	%rd35, %rd75, %rd34;
	shl.b64 	%rd36, %rd35, 2;
	add.s64 	%rd37, %rd2, %rd36;
	ld.global.f32 	%f71, [%rd37];
	ld.global.f32 	%f72, [%rd37+1024];
	ld.global.f32 	%f73, [%rd37+2048];
	ld.global.f32 	%f74, [%rd37+3072];
	ld.global.f32 	%f75, [%rd37+4096];
	ld.global.f32 	%f76, [%rd37+5120];
	ld.global.f32 	%f77, [%rd37+6144];
	ld.global.f32 	%f78, [%rd37+7168];
	ld.global.f32 	%f79, [%rd37+8192];
	ld.global.f32 	%f80, [%rd37+9216];
	ld.global.f32 	%f81, [%rd37+10240];
	ld.global.f32 	%f82, [%rd37+11264];
	ld.global.f32 	%f83, [%rd37+12288];
	ld.global.f32 	%f84, [%rd37+13312];
	ld.global.f32 	%f85, [%rd37+14336];
	ld.global.f32 	%f86, [%rd37+15360];
	add.f32 	%f87, %f322, %f71;
	add.f32 	%f88, %f72, %f73;
	add.f32 	%f89, %f74, %f75;
	add.f32 	%f90, %f76, %f77;
	add.f32 	%f91, %f78, %f79;
	add.f32 	%f92, %f80, %f81;
	add.f32 	%f93, %f82, %f83;
	add.f32 	%f94, %f84, %f85;
	add.f32 	%f95, %f87, %f88;
	add.f32 	%f96, %f89, %f90;
	add.f32 	%f97, %f91, %f92;
	add.f32 	%f98, %f93, %f94;
	add.f32 	%f99, %f95, %f96;
	add.f32 	%f100, %f97, %f98;
	add.f32 	%f101, %f99, %f100;
	add.f32 	%f322, %f101, %f86;
	sub.s64 	%rd38, %rd1, %rd75;
	setp.lt.u64 	%p4, %rd38, %rd33;
	add.s32 	%r199, %r199, 1;
	add.s64 	%rd74, %rd74, %rd33;
	sub.s32 	%r198, %r198, %r61;
	mul.wide.s32 	%rd39, %r61, 4;
	add.s64 	%rd73, %rd73, %rd39;
	@%p4 bra 	$L__BB7_42;
	bra.uni 	$L__BB7_27;
$L__BB7_29:
	setp.le.u64 	%p5, %rd1, %rd75;
	cvt.u32.u64 	%r62, %rd75;
	cvt.u32.u64 	%r63, %rd1;
	sub.s32 	%r64, %r63, %r62;
	setp.ge.s32 	%p6, %r27, %r64;
	or.pred  	%p7, %p5, %p6;
	@%p7 bra 	$L__BB7_42;
	cvt.u32.u64 	%r66, %rd15;
	cvt.u32.u64 	%r67, %rd4;
	not.b32 	%r68, %r27;
	add.s32 	%r69, %r68, %r28;
	add.s32 	%r70, %r66, %r67;
	sub.s32 	%r71, %r69, %r70;
	mul.lo.s32 	%r72, %r1, %r199;
	shl.b32 	%r73, %r72, 12;
	sub.s32 	%r74, %r71, %r73;
	shr.u32 	%r75, %r74, 8;
	add.s32 	%r34, %r75, 1;
	and.b32  	%r35, %r34, 15;
	setp.lt.u32 	%p8, %r74, 3840;
	mov.u32 	%r202, %r27;
	@%p8 bra 	$L__BB7_33;
	shr.u32 	%r76, %r198, 8;
	add.s32 	%r77, %r76, 1;
	and.b32  	%r78, %r77, 33554416;
	neg.s32 	%r200, %r78;
	mov.u32 	%r202, %r27;
$L__BB7_32:
	.pragma "nounroll";
	ld.global.f32 	%f103, [%rd73+-8192];
	add.f32 	%f104, %f322, %f103;
	ld.global.f32 	%f105, [%rd73+-7168];
	add.f32 	%f106, %f104, %f105;
	ld.global.f32 	%f107, [%rd73+-6144];
	add.f32 	%f108, %f106, %f107;
	ld.global.f32 	%f109, [%rd73+-5120];
	add.f32 	%f110, %f108, %f109;
	ld.global.f32 	%f111, [%rd73+-4096];
	add.f32 	%f112, %f110, %f111;
	ld.global.f32 	%f113, [%rd73+-3072];
	add.f32 	%f114, %f112, %f113;
	ld.global.f32 	%f115, [%rd73+-2048];
	add.f32 	%f116, %f114, %f115;
	ld.global.f32 	%f117, [%rd73+-1024];
	add.f32 	%f118, %f116, %f117;
	ld.global.f32 	%f119, [%rd73];
	add.f32 	%f120, %f118, %f119;
	ld.global.f32 	%f121, [%rd73+1024];
	add.f32 	%f122, %f120, %f121;
	ld.global.f32 	%f123, [%rd73+2048];
	add.f32 	%f124, %f122, %f123;
	ld.global.f32 	%f125, [%rd73+3072];
	add.f32 	%f126, %f124, %f125;
	ld.global.f32 	%f127, [%rd73+4096];
	add.f32 	%f128, %f126, %f127;
	ld.global.f32 	%f129, [%rd73+5120];
	add.f32 	%f130, %f128, %f129;
	ld.global.f32 	%f131, [%rd73+6144];
	add.f32 	%f132, %f130, %f131;
	ld.global.f32 	%f133, [%rd73+7168];
	add.f32 	%f322, %f132, %f133;
	add.s32 	%r202, %r202, 4096;
	add.s32 	%r200, %r200, 16;
	add.s64 	%rd73, %rd73, 16384;
	setp.ne.s32 	%p9, %r200, 0;
	@%p9 bra 	$L__BB7_32;
$L__BB7_33:
	setp.eq.s32 	%p10, %r35, 0;
	@%p10 bra 	$L__BB7_42;
	and.b32  	%r42, %r34, 7;
	setp.lt.u32 	%p11, %r35, 8;
	@%p11 bra 	$L__BB7_36;
	cvt.u64.u32 	%rd40, %r202;
	add.s64 	%rd41, %rd75, %rd40;
	shl.b64 	%rd42, %rd41, 2;
	add.s64 	%rd43, %rd2, %rd42;
	ld.global.f32 	%f135, [%rd43];
	add.f32 	%f136, %f322, %f135;
	ld.global.f32 	%f137, [%rd43+1024];
	add.f32 	%f138, %f136, %f137;
	ld.global.f32 	%f139, [%rd43+2048];
	add.f32 	%f140, %f138, %f139;
	ld.global.f32 	%f141, [%rd43+3072];
	add.f32 	%f142, %f140, %f141;
	ld.global.f32 	%f143, [%rd43+4096];
	add.f32 	%f144, %f142, %f143;
	ld.global.f32 	%f145, [%rd43+5120];
	add.f32 	%f146, %f144, %f145;
	ld.global.f32 	%f147, [%rd43+6144];
	add.f32 	%f148, %f146, %f147;
	ld.global.f32 	%f149, [%rd43+7168];
	add.f32 	%f322, %f148, %f149;
	add.s32 	%r202, %r202, 2048;
$L__BB7_36:
	setp.eq.s32 	%p12, %r42, 0;
	@%p12 bra 	$L__BB7_42;
	setp.lt.u32 	%p13, %r42, 4;
	@%p13 bra 	$L__BB7_39;
	cvt.u64.u32 	%rd44, %r202;
	add.s64 	%rd45, %rd75, %rd44;
	shl.b64 	%rd46, %rd45, 2;
	add.s64 	%rd47, %rd2, %rd46;
	ld.global.f32 	%f151, [%rd47];
	add.f32 	%f152, %f322, %f151;
	ld.global.f32 	%f153, [%rd47+1024];
	add.f32 	%f154, %f152, %f153;
	ld.global.f32 	%f155, [%rd47+2048];
	add.f32 	%f156, %f154, %f155;
	ld.global.f32 	%f157, [%rd47+3072];
	add.f32 	%f322, %f156, %f157;
	add.s32 	%r202, %r202, 1024;
$L__BB7_39:
	and.b32  	%r79, %r34, 3;
	setp.eq.s32 	%p14, %r79, 0;
	@%p14 bra 	$L__BB7_42;
	cvt.u64.u32 	%rd48, %r202;
	add.s64 	%rd49, %rd48, %rd74;
	shl.b64 	%rd50, %rd49, 2;
	add.s64 	%rd77, %rd2, %rd50;
	cvt.u16.u32 	%rs1, %r198;
	shr.u16 	%rs2, %rs1, 8;
	add.s16 	%rs3, %rs2, 1;
	cvt.u32.u16 	%r80, %rs3;
	and.b32  	%r81, %r80, 3;
	neg.s32 	%r205, %r81;
$L__BB7_41:
	.pragma "nounroll";
	ld.global.f32 	%f158, [%rd77];
	add.f32 	%f322, %f322, %f158;
	add.s64 	%rd77, %rd77, 1024;
	add.s32 	%r205, %r205, 1;
	setp.ne.s32 	%p15, %r205, 0;
	@%p15 bra 	$L__BB7_41;
$L__BB7_42:
	// begin inline asm
	mov.u32 %r82, %laneid;
	// end inline asm
	mov.b32 	%r84, %f322;
	mov.b32 	%r85, 1;
	mov.b32 	%r106, 31;
	mov.b32 	%r107, -1;
	// begin inline asm
	shfl.sync.down.b32 %r83, %r84, %r85, %r106, %r107;
	// end inline asm
	setp.gt.s32 	%p16, %r82, 30;
	mov.b32 	%f159, %r83;
	add.f32 	%f160, %f322, %f159;
	selp.f32 	%f161, %f322, %f160, %p16;
	mov.b32 	%r89, %f161;
	mov.b32 	%r90, 2;
	// begin inline asm
	shfl.sync.down.b32 %r88, %r89, %r90, %r106, %r107;
	// end inline asm
	setp.gt.s32 	%p17, %r82, 29;
	mov.b32 	%f162, %r88;
	add.f32 	%f163, %f161, %f162;
	selp.f32 	%f164, %f161, %f163, %p17;
	mov.b32 	%r94, %f164;
	mov.b32 	%r95, 4;
	// begin inline asm
	shfl.sync.down.b32 %r93, %r94, %r95, %r106, %r107;
	// end inline asm
	setp.gt.s32 	%p18, %r82, 27;
	mov.b32 	%f165, %r93;
	add.f32 	%f166, %f164, %f165;
	selp.f32 	%f167, %f164, %f166, %p18;
	mov.b32 	%r99, %f167;
	mov.b32 	%r100, 8;
	// begin inline asm
	shfl.sync.down.b32 %r98, %r99, %r100, %r106, %r107;
	// end inline asm
	setp.gt.s32 	%p19, %r82, 23;
	mov.b32 	%f168, %r98;
	add.f32 	%f169, %f167, %f168;
	selp.f32 	%f170, %f167, %f169, %p19;
	mov.b32 	%r104, %f170;
	mov.b32 	%r105, 16;
	// begin inline asm
	shfl.sync.down.b32 %r103, %r104, %r105, %r106, %r107;
	// end inline asm
	setp.gt.s32 	%p20, %r82, 15;
	mov.b32 	%f171, %r103;
	add.f32 	%f37, %f170, %f171;
	selp.f32 	%f323, %f170, %f37, %p20;
	setp.ne.s32 	%p21, %r82, 0;
	@%p21 bra 	$L__BB7_44;
	shr.u32 	%r108, %r27, 3;
	and.b32  	%r109, %r108, 124;
	mov.u32 	%r110, _ZZN3cub18CUB_300001_SM_10006detail6reduce18DeviceReduceKernelINS2_10policy_hubIfyN4cuda3std3__44plusIfEEE10Policy1000EN6thrust24THRUST_300001_SM_1000_NS10device_ptrIfEEyS9_fNS7_10__identityEEEvT0_PT3_T1_NS0_13GridEvenShareISK_EET2_T4_E12temp_storage;
	add.s32 	%r111, %r110, %r109;
	st.shared.f32 	[%r111+8], %f37;
$L__BB7_44:
	bar.sync 	0;
	setp.ne.s32 	%p22, %r27, 0;
	@%p22 bra 	$L__BB7_46;
	ld.shared.f32 	%f172, [_ZZN3cub18CUB_300001_SM_10006detail6reduce18DeviceReduceKernelINS2_10policy_hubIfyN4cuda3std3__44plusIfEEE10Policy1000EN6thrust24THRUST_300001_SM_1000_NS10device_ptrIfEEyS9_fNS7_10__identityEEEvT0_PT3_T1_NS0_13GridEvenShareISK_EET2_T4_E12temp_storage+12];
	add.f32 	%f173, %f323, %f172;
	ld.shared.f32 	%f174, [_ZZN3cub18CUB_300001_SM_10006detail6reduce18DeviceReduceKernelINS2_10policy_hubIfyN4cuda3std3__44plusIfEEE10Policy1000EN6thrust24THRUST_300001_SM_1000_NS10device_ptrIfEEyS9_fNS7_10__identityEEEvT0_PT3_T1_NS0_13GridEvenShareISK_EET2_T4_E12temp_storage+16];
	add.f32 	%f175, %f173, %f174;
	ld.shared.f32 	%f176, [_ZZN3cub18CUB_300001_SM_10006detail6reduce18DeviceReduceKernelINS2_10policy_hubIfyN4cuda3std3__44plusIfEEE10Policy1000EN6thrust24THRUST_300001_SM_1000_NS10device_ptrIfEEyS9_fNS7_10__identityEEEvT0_PT3_T1_NS0_13GridEvenShareISK_EET2_T4_E12temp_storage+20];
	add.f32 	%f177, %f175, %f176;
	ld.shared.f32 	%f178, [_ZZN3cub18CUB_300001_SM_10006detail6reduce18DeviceReduceKernelINS2_10policy_hubIfyN4cuda3std3__44plusIfEEE10Policy1000EN6thrust24THRUST_300001_SM_1000_NS10device_ptrIfEEyS9_fNS7_10__identityEEEvT0_PT3_T1_NS0_13GridEvenShareISK_EET2_T4_E12temp_storage+24];
	add.f32 	%f179, %f177, %f178;
	ld.shared.f32 	%f180, [_ZZN3cub18CUB_300001_SM_10006detail6reduce18DeviceReduceKernelINS2_10policy_hubIfyN4cuda3std3__44plusIfEEE10Policy1000EN6thrust24THRUST_300001_SM_1000_NS10device_ptrIfEEyS9_fNS7_10__identityEEEvT0_PT3_T1_NS0_13GridEvenShareISK_EET2_T4_E12temp_storage+28];
	add.f32 	%f181, %f179, %f180;
	ld.shared.f32 	%f182, [_ZZN3cub18CUB_300001_SM_10006detail6reduce18DeviceReduceKernelINS2_10policy_hubIfyN4cuda3std3__44plusIfEEE10Policy1000EN6thrust24THRUST_300001_SM_1000_NS10device_ptrIfEEyS9_fNS7_10__identityEEEvT0_PT3_T1_NS0_13GridEvenShareISK_EET2_T4_E12temp_storage+32];
	add.f32 	%f183, %f181, %f182;
	ld.shared.f32 	%f184, [_ZZN3cub18CUB_300001_SM_10006detail6reduce18DeviceReduceKernelINS2_10policy_hubIfyN4cuda3std3__44plusIfEEE10Policy1000EN6thrust24THRUST_300001_SM_1000_NS10device_ptrIfEEyS9_fNS7_10__identityEEEvT0_PT3_T1_NS0_13GridEvenShareISK_EET2_T4_E12temp_storage+36];
	add.f32 	%f323, %f183, %f184;
$L__BB7_46:
	mov.u32 	%r189, %tid.x;
	setp.ne.s32 	%p56, %r189, 0;
	@%p56 bra 	$L__BB7_48;
	ld.param.u64 	%rd71, [_ZN3cub18CUB_300001_SM_10006detail6reduce18DeviceReduceKernelINS2_10policy_hubIfyN4cuda3std3__44plusIfEEE10Policy1000EN6thrust24THRUST_300001_SM_1000_NS10device_ptrIfEEyS9_fNS7_10__identityEEEvT0_PT3_T1_NS0_13GridEvenShareISK_EET2_T4__param_1];
	cvta.to.global.u64 	%rd68, %rd71;
	mul.wide.u32 	%rd69, %r2, 4;
	add.s64 	%rd70, %rd68, %rd69;
	st.global.f32 	[%rd70], %f323;
$L__BB7_48:
	ret;

}
	// .globl	_ZN3cub18CUB_300001_SM_10006detail6reduce28DeviceReduceSingleTileKernelINS2_10policy_hubIfyN4cuda3std3__44plusIfEEE10Policy1000EPfSC_iS9_ffNS7_10__identityEEEvT0_T1_T2_T3_T4_T6_
.visible .entry _ZN3cub18CUB_300001_SM_10006detail6reduce28DeviceReduceSingleTileKernelINS2_10policy_hubIfyN4cuda3std3__44plusIfEEE10Policy1000EPfSC_iS9_ffNS7_10__identityEEEvT0_T1_T2_T3_T4_T6_(
	.param .u64 .ptr .align 1 _ZN3cub18CUB_300001_SM_10006detail6reduce28DeviceReduceSingleTileKernelINS2_10policy_hubIfyN4cuda3std3__44plusIfEEE10Policy1000EPfSC_iS9_ffNS7_10__identityEEEvT0_T1_T2_T3_T4_T6__param_0,
	.param .u64 .ptr .align 1 _ZN3cub18CUB_300001_SM_10006detail6reduce28DeviceReduceSingleTileKernelINS2_10policy_hubIfyN4cuda3std3__44plusIfEEE10Policy1000EPfSC_iS9_ffNS7_10__identityEEEvT0_T1_T2_T3_T4_T6__param_1,
	.param .u32 _ZN3cub18CUB_300001_SM_10006detail6reduce28DeviceReduceSingleTileKernelINS2_10policy_hubIfyN4cuda3std3__44plusIfEEE10Policy1000EPfSC_iS9_ffNS7_10__identityEEEvT0_T1_T2_T3_T4_T6__param_2,
	.param .align 1 .b8 _ZN3cub18CUB_300001_SM_10006detail6reduce28DeviceReduceSingleTileKernelINS2_10policy_hubIfyN4cuda3std3__44plusIfEEE10Policy1000EPfSC_iS9_ffNS7_10__identityEEEvT0_T1_T2_T3_T4_T6__param_3[1],
	.param .f32 _ZN3cub18CUB_300001_SM_10006detail6reduce28DeviceReduceSingleTileKernelINS2_10policy_hubIfyN4cuda3std3__44plusIfEEE10Policy1000EPfSC_iS9_ffNS7_10__identityEEEvT0_T1_T2_T3_T4_T6__param_4,
	.param .align 1 .b8 _ZN3cub18CUB_300001_SM_10006detail6reduce28DeviceReduceSingleTileKernelINS2_10policy_hubIfyN4cuda3std3__44plusIfEEE10Policy1000EPfSC_iS9_ffNS7_10__identityEEEvT0_T1_T2_T3_T4_T6__param_5[1]
)
.maxntid 256
.minnctapersm 1
{
	.reg .pred 	%p<97>;
	.reg .b32 	%r<407>;
	.reg .b32 	%f<419>;
	.reg .b64 	%rd<125>;
	// demoted variable
	.shared .align 4 .b8 _ZZN3cub18CUB_300001_SM_10006detail6reduce28DeviceReduceSingleTileKernelINS2_10policy_hubIfyN4cuda3std3__44plusIfEEE10Policy1000EPfSC_iS9_ffNS7_10__identityEEEvT0_T1_T2_T3_T4_T6_E12temp_storage[44];
	ld.param.u64 	%rd16, [_ZN3cub18CUB_300001_SM_10006detail6reduce28DeviceReduceSingleTileKernelINS2_10policy_hubIfyN4cuda3std3__44plusIfEEE10Policy1000EPfSC_iS9_ffNS7_10__identityEEEvT0_T1_T2_T3_T4_T6__param_0];
	ld.param.u64 	%rd17, [_ZN3cub18CUB_300001_SM_10006detail6reduce28DeviceReduceSingleTileKernelINS2_10policy_hubIfyN4cuda3std3__44plusIfEEE10Policy1000EPfSC_iS9_ffNS7_10__identityEEEvT0_T1_T2_T3_T4_T6__param_1];
	ld.param.u32 	%r67, [_ZN3cub18CUB_300001_SM_10006detail6reduce28DeviceReduceSingleTileKernelINS2_10policy_hubIfyN4cuda3std3__44plusIfEEE10Policy1000EPfSC_iS9_ffNS7_10__identityEEEvT0_T1_T2_T3_T4_T6__param_2];
	ld.param.f32 	%f58, [_ZN3cub18CUB_300001_SM_10006detail6reduce28DeviceReduceSingleTileKernelINS2_10policy_hubIfyN4cuda3std3__44plusIfEEE10Policy1000EPfSC_iS9_ffNS7_10__identityEEEvT0_T1_T2_T3_T4_T6__param_4];
	cvta.to.global.u64 	%rd1, %rd17;
	setp.ne.s32 	%p1, %r67, 0;
	@%p1 bra 	$L__BB8_3;
	mov.u32 	%r380, %tid.x;
	setp.ne.s32 	%p96, %r380, 0;
	@%p96 bra 	$L__BB8_74;
	st.global.f32 	[%rd1], %f58;
	bra.uni 	$L__BB8_74;
$L__BB8_3:
	and.b64  	%rd18, %rd16, 15;
	setp.ne.s64 	%p2, %rd18, 0;
	@%p2 bra 	$L__BB8_38;
	setp.gt.s32 	%p49, %r67, 4095;
	@%p49 bra 	$L__BB8_22;
	mov.u32 	%r1, %tid.x;
	setp.ge.s32 	%p66, %r1, %r67;
	mov.f32 	%f397, 0f00000000;
	mov.u32 	%r384, %r1;
	@%p66 bra 	$L__BB8_7;
	mul.wide.u32 	%rd113, %r1, 4;
	add.s64 	%rd112, %rd16, %rd113;
	// begin inline asm
	ld.global.nc.u32 %r300, [%rd112];
	// end inline asm
	mov.b32 	%f397, %r300;
	add.s32 	%r384, %r1, 256;
$L__BB8_7:
	setp.ge.s32 	%p67, %r384, %r67;
	@%p67 bra 	$L__BB8_13;
	not.b32 	%r301, %r384;
	add.s32 	%r4, %r67, %r301;
	and.b32  	%r302, %r4, 768;
	setp.eq.s32 	%p68, %r302, 768;
	@%p68 bra 	$L__BB8_11;
	mul.wide.u32 	%rd114, %r384, 4;
	add.s64 	%rd121, %rd16, %rd114;
	shr.u32 	%r303, %r4, 8;
	add.s32 	%r304, %r303, 1;
	and.b32  	%r305, %r304, 3;
	neg.s32 	%r382, %r305;
$L__BB8_10:
	.pragma "nounroll";
	// begin inline asm
	ld.global.nc.u32 %r306, [%rd121];
	// end inline asm
	mov.b32 	%f323, %r306;
	add.f32 	%f397, %f397, %f323;
	add.s32 	%r384, %r384, 256;
	add.s64 	%rd121, %rd121, 1024;
	add.s32 	%r382, %r382, 1;
	setp.ne.s32 	%p69, %r382, 0;
	@%p69 bra 	$L__BB8_10;
$L__BB8_11:
	setp.lt.u32 	%p70, %r4, 768;
	@%p70 bra 	$L__BB8_13;
$L__BB8_12:
	mul.wide.s32 	%rd120, %r384, 4;
	add.s64 	%rd116, %rd16, %rd120;
	// begin inline asm
	ld.global.nc.u32 %r307, [%rd116];
	// end inline asm
	mov.b32 	%f324, %r307;
	add.f32 	%f325, %f397, %f324;
	add.s64 	%rd117, %rd116, 1024;
	// begin inline asm
	ld.global.nc.u32 %r308, [%rd117];
	// end inline asm
	mov.b32 	%f326, %r308;
	add.f32 	%f327, %f325, %f326;
	add.s64 	%rd118, %rd116, 2048;
	// begin inline asm
	ld.global.nc.u32 %r309, [%rd118];
	// end inline asm
	mov.b32 	%f328, %r309;
	add.f32 	%f329, %f327, %f328;
	add.s64 	%rd119, %rd116, 3072;
	// begin inline asm
	ld.global.nc.u32 %r310, [%rd119];
	// end inline asm
	mov.b32 	%f330, %r310;
	add.f32 	%f397, %f329, %f330;
	add.s32 	%r384, %r384, 1024;
	setp.lt.s32 	%p71, %r384, %r67;
	@%p71 bra 	$L__BB8_12;
$L__BB8_13:
	setp.lt.s32 	%p72, %r67, 256;
	@%p72 bra 	$L__BB8_18;
	// begin inline asm
	mov.u32 %r349, %laneid;
	// end inline asm
	mov.b32 	%r351, %f397;
	mov.b32 	%r352, 1;
	mov.b32 	%r373, 31;
	mov.b32 	%r374, -1;
	// begin inline asm
	shfl.sync.down.b32 %r350, %r351, %r352, %r373, %r374;
	// end inline asm
	setp.gt.s32 	%p88, %r349, 30;
	mov.b32 	%f365, %r350;
	add.f32 	%f366, %f397, %f365;
	selp.f32 	%f367, %f397, %f366, %p88;
	mov.b32 	%r356, %f367;
	mov.b32 	%r357, 2;
	// begin inline asm
	shfl.sync.down.b32 %r355, %r356, %r357, %r373, %r374;
	// end inline asm
	setp.gt.s32 	%p89, %r349, 29;
	mov.b32 	%f368, %r355;
	add.f32 	%f369, %f367, %f368;
	selp.f32 	%f370, %f367, %f369, %p89;
	mov.b32 	%r361, %f370;
	mov.b32 	%r362, 4;
	// begin inline asm
	shfl.sync.down.b32 %r360, %r361, %r362, %r373, %r374;
	// end inline asm
	setp.gt.s32 	%p90, %r349, 27;
	mov.b32 	%f371, %r360;
	add.f32 	%f372, %f370, %f371;
	selp.f32 	%f373, %f370, %f372, %p90;
	mov.b32 	%r366, %f373;
	mov.b32 	%r367, 8;
	// begin inline asm
	shfl.sync.down.b32 %r365, %r366, %r367, %r373, %r374;
	// end inline asm
	setp.gt.s32 	%p91, %r349, 23;
	mov.b32 	%f374, %r365;
	add.f32 	%f375, %f373, %f374;
	selp.f32 	%f376, %f373, %f375, %p91;
	mov.b32 	%r371, %f376;
	mov.b32 	%r372, 16;
	// begin inline asm
	shfl.sync.down.b32 %r370, %r371, %r372, %r373, %r374;
	// end inline asm
	setp.gt.s32 	%p92, %r349, 15;
	mov.b32 	%f377, %r370;
	add.f32 	%f10, %f376, %f377;
	selp.f32 	%f418, %f376, %f10, %p92;
	setp.ne.s32 	%p93, %r349, 0;
	@%p93 bra 	$L__BB8_16;
	shr.u32 	%r375, %r1, 3;
	and.b32  	%r376, %r375, 124;
	mov.u32 	%r377, _ZZN3cub18CUB_300001_SM_10006detail6reduce28DeviceReduceSingleTileKernelINS2_10policy_hubIfyN4cuda3std3__44plusIfEEE10Policy1000EPfSC_iS9_ffNS7_10__identityEEEvT0_T1_T2_T3_T4_T6_E12temp_storage;
	add.s32 	%r378, %r377, %r376;
	st.shared.f32 	[%r378+8], %f10;
$L__BB8_16:
	bar.sync 	0;
	setp.ne.s32 	%p94, %r1, 0;
	@%p94 bra 	$L__BB8_72;
	ld.shared.f32 	%f378, [_ZZN3cub18CUB_300001_SM_10006detail6reduce28DeviceReduceSingleTileKernelINS2_10policy_hubIfyN4cuda3std3__44plusIfEEE10Policy1000EPfSC_iS9_ffNS7_10__identityEEEvT0_T1_T2_T3_T4_T6_E12temp_storage+12];
	add.f32 	%f379, %f418, %f378;
	ld.shared.f32 	%f380, [_ZZN3cub18CUB_300001_SM_10006detail6reduce28DeviceReduceSingleTileKernelINS2_10policy_hubIfyN4cuda3std3__44plusIfEEE10Policy1000EPfSC_iS9_ffNS7_10__identityEEEvT0_T1_T2_T3_T4_T6_E12temp_storage+16];
	add.f32 	%f381, %f379, %f380;
	ld.shared.f32 	%f382, [_ZZN3cub18CUB_300001_SM_10006detail6reduce28DeviceReduceSingleTileKernelINS2_10policy_hubIfyN4cuda3std3__44plusIfEEE10Policy1000EPfSC_iS9_ffNS7_10__identityEEEvT0_T1_T2_T3_T4_T6_E12temp_storage+20];
	add.f32 	%f383, %f381, %f382;
	ld.shared.f32 	%f384, [_ZZN3cub18CUB_300001_SM_10006detail6reduce28DeviceReduceSingleTileKernelINS2_10policy_hubIfyN4cuda3std3__44plusIfEEE10Policy1000EPfSC_iS9_ffNS7_10__identityEEEvT0_T1_T2_T3_T4_T6_E12temp_storage+24];
	add.f32 	%f385, %f383, %f384;
	ld.shared.f32 	%f386, [_ZZN3cub18CUB_300001_SM_10006detail6reduce28DeviceReduceSingleTileKernelINS2_10policy_hubIfyN4cuda3std3__44plusIfEEE10Policy1000EPfSC_iS9_ffNS7_10__identityEEEvT0_T1_T2_T3_T4_T6_E12temp_storage+28];
	add.f32 	%f387, %f385, %f386;
	ld.shared.f32 	%f388, [_ZZN3cub18CUB_300001_SM_10006detail6reduce28DeviceReduceSingleTileKernelINS2_10policy_hubIfyN4cuda3std3__44plusIfEEE10Policy1000EPfSC_iS9_ffNS7_10__identityEEEvT0_T1_T2_T3_T4_T6_E12temp_storage+32];
	add.f32 	%f389, %f387, %f388;
	ld.shared.f32 	%f390, [_ZZN3cub18CUB_300001_SM_10006detail6reduce28DeviceReduceSingleTileKernelINS2_10policy_hubIfyN4cuda3std3__44plusIfEEE10Policy1000EPfSC_iS9_ffNS7_10__identityEEEvT0_T1_T2_T3_T4_T6_E12temp_storage+36];
	add.f32 	%f418, %f389, %f390;
	bra.uni 	$L__BB8_72;
$L__BB8_18:
	// begin inline asm
	mov.u32 %r311, %laneid;
	// end inline asm
	and.b32  	%r337, %r1, 992;
	add.s32 	%r338, %r337, 32;
	setp.gt.s32 	%p73, %r338, %r67;
	not.b32 	%r339, %r337;
	add.s32 	%r340, %r67, %r339;
	selp.b32 	%r335, %r340, 31, %p73;
	mov.b32 	%r313, %f397;
	mov.b32 	%r314, 1;
	mov.b32 	%r336, -1;
	// begin inline asm
	shfl.sync.down.b32 %r312, %r313, %r314, %r335, %r336;
	// end inline asm
	setp.lt.s32 	%p74, %r311, %r335;
	mov.b32 	%f331, %r312;
	add.f32 	%f332, %f397, %f331;
	selp.f32 	%f333, %f332, %f397, %p74;
	mov.b32 	%r318, %f333;
	mov.b32 	%r319, 2;
	// begin inline asm
	shfl.sync.down.b32 %r317, %r318, %r319, %r335, %r336;
	// end inline asm
	add.s32 	%r341, %r311, 2;
	setp.gt.s32 	%p75, %r341, %r335;
	mov.b32 	%f334, %r317;
	add.f32 	%f335, %f333, %f334;
	selp.f32 	%f336, %f333, %f335, %p75;
	mov.b32 	%r323, %f336;
	mov.b32 	%r324, 4;
	// begin inline asm
	shfl.sync.down.b32 %r322, %r323, %r324, %r335, %r336;
	// end inline asm
	add.s32 	%r342, %r311, 4;
	setp.gt.s32 	%p76, %r342, %r335;
	mov.b32 	%f337, %r322;
	add.f32 	%f338, %f336, %f337;
	selp.f32 	%f339, %f336, %f338, %p76;
	mov.b32 	%r328, %f339;
	mov.b32 	%r329, 8;
	// begin inline asm
	shfl.sync.down.b32 %r327, %r328, %r329, %r335, %r336;
	// end inline asm
	add.s32 	%r343, %r311, 8;
	setp.gt.s32 	%p77, %r343, %r335;
	mov.b32 	%f340, %r327;
	add.f32 	%f341, %f339, %f340;
	selp.f32 	%f342, %f339, %f341, %p77;
	mov.b32 	%r333, %f342;
	mov.b32 	%r334, 16;
	// begin inline asm
	shfl.sync.down.b32 %r332, %r333, %r334, %r335, %r336;
	// end inline asm
	add.s32 	%r344, %r311, 16;
	setp.gt.s32 	%p78, %r344, %r335;
	mov.b32 	%f343, %r332;
	add.f32 	%f344, %f342, %f343;
	selp.f32 	%f418, %f342, %f344, %p78;
	setp.ne.s32 	%p79, %r311, 0;
	@%p79 bra 	$L__BB8_20;
	shr.u32 	%r345, %r1, 3;
	and.b32  	%r346, %r345, 124;
	mov.u32 	%r347, _ZZN3cub18CUB_300001_SM_10006detail6reduce28DeviceReduceSingleTileKernelINS2_10policy_hubIfyN4cuda3std3__44plusIfEEE10Policy1000EPfSC_iS9_ffNS7_10__identityEEEvT0_T1_T2_T3_T4_T6_E12temp_storage;
	add.s32 	%r348, %r347, %r346;
	st.shared.f32 	[%r348+8], %f418;
$L__BB8_20:
	bar.sync 	0;
	setp.ne.s32 	%p80, %r1, 0;
	@%p80 bra 	$L__BB8_72;
	setp.gt.s32 	%p81, %r67, 32;
	ld.shared.f32 	%f345, [_ZZN3cub18CUB_300001_SM_10006detail6reduce28DeviceReduceSingleTileKernelINS2_10policy_hubIfyN4cuda3std3__44plusIfEEE10Policy1000EPfSC_iS9_ffNS7_10__identityEEEvT0_T1_T2_T3_T4_T6_E12temp_storage+12];
	add.f32 	%f346, %f418, %f345;
	selp.f32 	%f347, %f346, %f418, %p81;
	setp.gt.s32 	%p82, %r67, 64;
	ld.shared.f32 	%f348, [_ZZN3cub18CUB_300001_SM_10006detail6reduce28DeviceReduceSingleTileKernelINS2_10policy_hubIfyN4cuda3std3__44plusIfEEE10Policy1000EPfSC_iS9_ffNS7_10__identityEEEvT0_T1_T2_T3_T4_T6_E12temp_storage+16];
	add.f32 	%f349, %f348, %f347;
	selp.f32 	%f350, %f349, %f347, %p82;
	setp.gt.s32 	%p83, %r67, 96;
	ld.shared.f32 	%f351, [_ZZN3cub18CUB_300001_SM_10006detail6reduce28DeviceReduceSingleTileKernelINS2_10policy_hubIfyN4cuda3std3__44plusIfEEE10Policy1000EPfSC_iS9_ffNS7_10__identityEEEvT0_T1_T2_T3_T4_T6_E12temp_storage+20];
	add.f32 	%f352, %f351, %f350;
	selp.f32 	%f353, %f352, %f350, %p83;
	setp.gt.s32 	%p84, %r67, 128;
	ld.shared.f32 	%f354, [_ZZN3cub18CUB_300001_SM_10006detail6reduce28DeviceReduceSingleTileKernelINS2_10policy_hubIfyN4cuda3std3__44plusIfEEE10Policy1000EPfSC_iS9_ffNS7_10__identityEEEvT0_T1_T2_T3_T4_T6_E12temp_storage+24];
	add.f32 	%f355, %f354, %f353;
	selp.f32 	%f356, %f355, %f353, %p84;
	setp.gt.s32 	%p85, %r67, 160;
	ld.shared.f32 	%f357, [_ZZN3cub18CUB_300001_SM_10006detail6reduce28DeviceReduceSingleTileKernelINS2_10policy_hubIfyN4cuda3std3__44plusIfEEE10Policy1000EPfSC_iS9_ffNS7_10__identityEEEvT0_T1_T2_T3_T4_T6_E12temp_storage+28];
	add.f32 	%f358, %f357, %f356;
	selp.f32 	%f359, %f358, %f356, %p85;
	setp.gt.s32 	%p86, %r67, 192;
	ld.shared.f32 	%f360, [_ZZN3cub18CUB_300001_SM_10006detail6reduce28DeviceReduceSingleTileKernelINS2_10policy_hubIfyN4cuda3std3__44plusIfEEE10Policy1000EPfSC_iS9_ffNS7_10__identityEEEvT0_T1_T2_T3_T4_T6_E12temp_storage+32];
	add.f32 	%f361, %f360, %f359;
	selp.f32 	%f362, %f361, %f359, %p86;
	setp.gt.s32 	%p87, %r67, 224;
	ld.shared.f32 	%f363, [_ZZN3cub18CUB_300001_SM_10006detail6reduce28DeviceReduceSingleTileKernelINS2_10policy_hubIfyN4cuda3std3__44plusIfEEE10Policy1000EPfSC_iS9_ffNS7_10__identityEEEvT0_T1_T2_T3_T4_T6_E12temp_storage+36];
	add.f32 	%f364, %f363, %f362;
	selp.f32 	%f418, %f364, %f362, %p87;
	bra.uni 	$L__BB8_72;
$L__BB8_22:
	mov.u32 	%r13, %tid.x;
	shl.b32 	%r224, %r13, 2;
	mul.wide.u32 	%rd86, %r224, 4;
	add.s64 	%rd76, %rd16, %rd86;
	// begin inline asm
	ld.global.nc.v2.u64 {%rd74, %rd75}, [%rd76];
	// end inline asm
	mov.b64 	{%r225, %r226}, %rd75;
	mov.b64 	{%r227, %r228}, %rd74;
	mov.b32 	%f225, %r228;
	mov.b32 	%f226, %r227;
	mov.b32 	%f227, %r226;
	mov.b32 	%f228, %r225;
	add.s64 	%rd79, %rd76, 4096;
	// begin inline asm
	ld.global.nc.v2.u64 {%rd77, %rd78}, [%rd79];
	// end inline asm
	mov.b64 	{%r229, %r230}, %rd78;
	mov.b64 	{%r231, %r232}, %rd77;
	mov.b32 	%f229, %r232;
	mov.b32 	%f230, %r231;
	mov.b32 	%f231, %r230;
	mov.b32 	%f232, %r229;
	add.s64 	%rd82, %rd76, 8192;
	// begin inline asm
	ld.global.nc.v2.u64 {%rd80, %rd81}, [%rd82];
	// end inline asm
	mov.b64 	{%r233, %r234}, %rd81;
	mov.b64 	{%r235, %r236}, %rd80;
	mov.b32 	%f233, %r236;
	mov.b32 	%f234, %r235;
	mov.b32 	%f235, %r234;
	mov.b32 	%f236, %r233;
	add.s64 	%rd85, %rd76, 12288;
	// begin inline asm
	ld.global.nc.v2.u64 {%rd83, %rd84}, [%rd85];
	// end inline asm
	mov.b64 	{%r237, %r238}, %rd84;
	mov.b64 	{%r239, %r240}, %rd83;
	mov.b32 	%f237, %r240;
	mov.b32 	%f238, %r239;
	mov.b32 	%f239, %r238;
	mov.b32 	%f240, %r237;
	add.f32 	%f241, %f226, %f225;
	add.f32 	%f242, %f228, %f227;
	add.f32 	%f243, %f230, %f229;
	add.f32 	%f244, %f232, %f231;
	add.f32 	%f245, %f234, %f233;
	add.f32 	%f246, %f236, %f235;
	add.f32 	%f247, %f238, %f237;
	add.f32 	%f248, %f240, %f239;
	add.f32 	%f249, %f241, %f242;
	add.f32 	%f250, %f243, %f244;
	add.f32 	%f251, %f245, %f246;
	add.f32 	%f252, %f247, %f248;
	add.f32 	%f253, %f249, %f250;
	add.f32 	%f254, %f251, %f252;
	add.f32 	%f404, %f253, %f254;
	setp.lt.u32 	%p50, %r67, 8192;
	mov.b32 	%r387, 4096;
	@%p50 bra 	$L__BB8_26;
	add.s32 	%r14, %r67, -4096;
	mov.b32 	%r387, 4096;
$L__BB8_24:
	mul.wide.s32 	%rd99, %r387, 4;
	add.s64 	%rd89, %rd76, %rd99;
	// begin inline asm
	ld.global.nc.v2.u64 {%rd87, %rd88}, [%rd89];
	// end inline asm
	mov.b64 	{%r242, %r243}, %rd88;
	mov.b64 	{%r244, %r245}, %rd87;
	mov.b32 	%f255, %r245;
	mov.b32 	%f256, %r244;
	mov.b32 	%f257, %r243;
	mov.b32 	%f258, %r242;
	add.s64 	%rd92, %rd89, 4096;
	// begin inline asm
	ld.global.nc.v2.u64 {%rd90, %rd91}, [%rd92];
	// end inline asm
	mov.b64 	{%r246, %r247}, %rd91;
	mov.b64 	{%r248, %r249}, %rd90;
	mov.b32 	%f259, %r249;
	mov.b32 	%f260, %r248;
	mov.b32 	%f261, %r247;
	mov.b32 	%f262, %r246;
	add.s64 	%rd95, %rd89, 8192;
	// begin inline asm
	ld.global.nc.v2.u64 {%rd93, %rd94}, [%rd95];
	// end inline asm
	mov.b64 	{%r250, %r251}, %rd94;
	mov.b64 	{%r252, %r253}, %rd93;
	mov.b32 	%f263, %r253;
	mov.b32 	%f264, %r252;
	mov.b32 	%f265, %r251;
	mov.b32 	%f266, %r250;
	add.s64 	%rd98, %rd89, 12288;
	// begin inline asm
	ld.global.nc.v2.u64 {%rd96, %rd97}, [%rd98];
	// end inline asm
	mov.b64 	{%r254, %r255}, %rd97;
	mov.b64 	{%r256, %r257}, %rd96;
	mov.b32 	%f267, %r257;
	mov.b32 	%f268, %r256;
	mov.b32 	%f269, %r255;
	mov.b32 	%f270, %r254;
	add.f32 	%f271, %f404, %f256;
	add.f32 	%f272, %f255, %f258;
	add.f32 	%f273, %f257, %f260;
	add.f32 	%f274, %f259, %f262;
	add.f32 	%f275, %f261, %f264;
	add.f32 	%f276, %f263, %f266;
	add.f32 	%f277, %f265, %f268;
	add.f32 	%f278, %f267, %f270;
	add.f32 	%f279, %f271, %f272;
	add.f32 	%f280, %f273, %f274;
	add.f32 	%f281, %f275, %f276;
	add.f32 	%f282, %f277, %f278;
	add.f32 	%f283, %f279, %f280;
	add.f32 	%f284, %f281, %f282;
	add.f32 	%f285, %f283, %f284;
	add.f32 	%f404, %f285, %f269;
	sub.s32 	%r258, %r67, %r387;
	setp.lt.s32 	%p51, %r258, 4096;
	@%p51 bra 	$L__BB8_34;
	add.s32 	%r387, %r387, 4096;
	setp.le.s32 	%p52, %r387, %r14;
	@%p52 bra 	$L__BB8_24;
$L__BB8_26:
	setp.le.s32 	%p53, %r67, %r387;
	@%p53 bra 	$L__BB8_34;
	sub.s32 	%r18, %r67, %r387;
	setp.ge.s32 	%p54, %r13, %r18;
	@%p54 bra 	$L__BB8_34;
	not.b32 	%r259, %r13;
	add.s32 	%r260, %r67, %r259;
	sub.s32 	%r19, %r260, %r387;
	and.b32  	%r261, %r19, 768;
	setp.eq.s32 	%p55, %r261, 768;
	mov.u32 	%r391, %r13;
	@%p55 bra 	$L__BB8_31;
	add.s32 	%r389, %r13, %r387;
	shr.u32 	%r262, %r19, 8;
	add.s32 	%r263, %r262, 1;
	and.b32  	%r264, %r263, 3;
	neg.s32 	%r388, %r264;
	mov.u32 	%r391, %r13;
$L__BB8_30:
	.pragma "nounroll";
	mul.wide.u32 	%rd101, %r389, 4;
	add.s64 	%rd100, %rd16, %rd101;
	// begin inline asm
	ld.global.nc.u32 %r265, [%rd100];
	// end inline asm
	mov.b32 	%f287, %r265;
	add.f32 	%f404, %f404, %f287;
	add.s32 	%r391, %r391, 256;
	add.s32 	%r389, %r389, 256;
	add.s32 	%r388, %r388, 1;
	setp.ne.s32 	%p56, %r388, 0;
	@%p56 bra 	$L__BB8_30;
$L__BB8_31:
	setp.lt.u32 	%p57, %r19, 768;
	@%p57 bra 	$L__BB8_34;
	cvt.u64.u32 	%rd102, %r391;
	cvt.u64.u32 	%rd103, %r387;
	add.s64 	%rd104, %rd102, %rd103;
	shl.b64 	%rd105, %rd104, 2;
	add.s64 	%rd106, %rd105, %rd16;
	add.s64 	%rd122, %rd106, 2048;
	add.s32 	%r392, %r391, %r387;
$L__BB8_33:
	mul.wide.u32 	%rd111, %r392, 4;
	add.s64 	%rd107, %rd16, %rd111;
	// begin inline asm
	ld.global.nc.u32 %r266, [%rd107];
	// end inline asm
	mov.b32 	%f288, %r266;
	add.f32 	%f289, %f404, %f288;
	add.s64 	%rd108, %rd122, -1024;
	// begin inline asm
	ld.global.nc.u32 %r267, [%rd108];
	// end inline asm
	mov.b32 	%f290, %r267;
	add.f32 	%f291, %f289, %f290;
	// begin inline asm
	ld.global.nc.u32 %r268, [%rd122];
	// end inline asm
	mov.b32 	%f292, %r268;
	add.f32 	%f293, %f291, %f292;
	add.s64 	%rd110, %rd122, 1024;
	// begin inline asm
	ld.global.nc.u32 %r269, [%rd110];
	// end inline asm
	mov.b32 	%f294, %r269;
	add.f32 	%f404, %f293, %f294;
	add.s32 	%r391, %r391, 1024;
	add.s64 	%rd122, %rd122, 4096;
	add.s32 	%r392, %r392, 1024;
	setp.lt.s32 	%p58, %r391, %r18;
	@%p58 bra 	$L__BB8_33;
$L__BB8_34:
	// begin inline asm
	mov.u32 %r270, %laneid;
	// end inline asm
	mov.b32 	%r272, %f404;
	mov.b32 	%r273, 1;
	mov.b32 	%r294, 31;
	mov.b32 	%r295, -1;
	// begin inline asm
	shfl.sync.down.b32 %r271, %r272, %r273, %r294, %r295;
	// end inline asm
	setp.gt.s32 	%p59, %r270, 30;
	mov.b32 	%f295, %r271;
	add.f32 	%f296, %f404, %f295;
	selp.f32 	%f297, %f404, %f296, %p59;
	mov.b32 	%r277, %f297;
	mov.b32 	%r278, 2;
	// begin inline asm
	shfl.sync.down.b32 %r276, %r277, %r278, %r294, %r295;
	// end inline asm
	setp.gt.s32 	%p60, %r270, 29;
	mov.b32 	%f298, %r276;
	add.f32 	%f299, %f297, %f298;
	selp.f32 	%f300, %f297, %f299, %p60;
	mov.b32 	%r282, %f300;
	mov.b32 	%r283, 4;
	// begin inline asm
	shfl.sync.down.b32 %r281, %r282, %r283, %r294, %r295;
	// end inline asm
	setp.gt.s32 	%p61, %r270, 27;
	mov.b32 	%f301, %r281;
	add.f32 	%f302, %f300, %f301;
	selp.f32 	%f303, %f300, %f302, %p61;
	mov.b32 	%r287, %f303;
	mov.b32 	%r288, 8;
	// begin inline asm
	shfl.sync.down.b32 %r286, %r287, %r288, %r294, %r295;
	// end inline asm
	setp.gt.s32 	%p62, %r270, 23;
	mov.b32 	%f304, %r286;
	add.f32 	%f305, %f303, %f304;
	selp.f32 	%f306, %f303, %f305, %p62;
	mov.b32 	%r292, %f306;
	mov.b32 	%r293, 16;
	// begin inline asm
	shfl.sync.down.b32 %r291, %r292, %r293, %r294, %r295;
	// end inline asm
	setp.gt.s32 	%p63, %r270, 15;
	mov.b32 	%f307, %r291;
	add.f32 	%f26, %f306, %f307;
	selp.f32 	%f418, %f306, %f26, %p63;
	setp.ne.s32 	%p64, %r270, 0;
	@%p64 bra 	$L__BB8_36;
	shr.u32 	%r296, %r13, 3;
	and.b32  	%r297, %r296, 124;
	mov.u32 	%r298, _ZZN3cub18CUB_300001_SM_10006detail6reduce28DeviceReduceSingleTileKernelINS2_10policy_hubIfyN4cuda3std3__44plusIfEEE10Policy1000EPfSC_iS9_ffNS7_10__identityEEEvT0_T1_T2_T3_T4_T6_E12temp_storage;
	add.s32 	%r299, %r298, %r297;
	st.shared.f32 	[%r299+8], %f26;
$L__BB8_36:
	bar.sync 	0;
	setp.ne.s32 	%p65, %r13, 0;
	@%p65 bra 	$L__BB8_72;
	ld.shared.f32 	%f308, [_ZZN3cub18CUB_300001_SM_10006detail6reduce28DeviceReduceSingleTileKernelINS2_10policy_hubIfyN4cuda3std3__44plusIfEEE10Policy1000EPfSC_iS9_ffNS7_10__identityEEEvT0_T1_T2_T3_T4_T6_E12temp_storage+12];
	add.f32 	%f309, %f418, %f308;
	ld.shared.f32 	%f310, [_ZZN3cub18CUB_300001_SM_10006detail6reduce28DeviceReduceSingleTileKernelINS2_10policy_hubIfyN4cuda3std3__44plusIfEEE10Policy1000EPfSC_iS9_ffNS7_10__identityEEEvT0_T1_T2_T3_T4_T6_E12temp_storage+16];
	add.f32 	%f311, %f309, %f310;
	ld.shared.f32 	%f312, [_ZZN3cub18CUB_300001_SM_10006detail6reduce28DeviceReduceSingleTileKernelINS2_10policy_hubIfyN4cuda3std3__44plusIfEEE10Policy1000EPfSC_iS9_ffNS7_10__identityEEEvT0_T1_T2_T3_T4_T6_E12temp_storage+20];
	add.f32 	%f313, %f311, %f312;
	ld.shared.f32 	%f314, [_ZZN3cub18CUB_300001_SM_10006detail6reduce28DeviceReduceSingleTileKernelINS2_10policy_hubIfyN4cuda3std3__44plusIfEEE10Policy1000EPfSC_iS9_ffNS7_10__identityEEEvT0_T1_T2_T3_T4_T6_E12temp_storage+24];
	add.f32 	%f315, %f313, %f314;
	ld.shared.f32 	%f316, [_ZZN3cub18CUB_300001_SM_10006detail6reduce28DeviceReduceSingleTileKernelINS2_10policy_hubIfyN4cuda3std3__44plusIfEEE10Policy1000EPfSC_iS9_ffNS7_10__identityEEEvT0_T1_T2_T3_T4_T6_E12temp_storage+28];
	add.f32 	%f317, %f315, %f316;
	ld.shared.f32 	%f318, [_ZZN3cub18CUB_300001_SM_10006detail6reduce28DeviceReduceSingleTileKernelINS2_10policy_hubIfyN4cuda3std3__44plusIfEEE10Policy1000EPfSC_iS9_ffNS7_10__identityEEEvT0_T1_T2_T3_T4_T6_E12temp_storage+32];
	add.f32 	%f319, %f317, %f318;
	ld.shared.f32 	%f320, [_ZZN3cub18CUB_300001_SM_10006detail6reduce28DeviceReduceSingleTileKernelINS2_10policy_hubIfyN4cuda3std3__44plusIfEEE10Policy1000EPfSC_iS9_ffNS7_10__identityEEEvT0_T1_T2_T3_T4_T6_E12temp_storage+36];
	add.f32 	%f418, %f319, %f320;
	bra.uni 	$L__BB8_72;
$L__BB8_38:
	setp.gt.s32 	%p3, %r67, 4095;
	@%p3 bra 	$L__BB8_56;
	mov.u32 	%r34, %tid.x;
	setp.ge.s32 	%p20, %r34, %r67;
	mov.f32 	%f410, 0f00000000;
	mov.u32 	%r397, %r34;
	@%p20 bra 	$L__BB8_41;
	mul.wide.u32 	%rd66, %r34, 4;
	add.s64 	%rd65, %rd16, %rd66;
	// begin inline asm
	ld.global.nc.u32 %r144, [%rd65];
	// end inline asm
	mov.b32 	%f410, %r144;
	add.s32 	%r397, %r34, 256;
$L__BB8_41:
	setp.ge.s32 	%p21, %r397, %r67;
	@%p21 bra 	$L__BB8_47;
	not.b32 	%r145, %r397;
	add.s32 	%r37, %r67, %r145;
	and.b32  	%r146, %r37, 768;
	setp.eq.s32 	%p22, %r146, 768;
	@%p22 bra 	$L__BB8_45;
	mul.wide.u32 	%rd67, %r397, 4;
	add.s64 	%rd123, %rd16, %rd67;
	shr.u32 	%r147, %r37, 8;
	add.s32 	%r148, %r147, 1;
	and.b32  	%r149, %r148, 3;
	neg.s32 	%r395, %r149;
$L__BB8_44:
	.pragma "nounroll";
	// begin inline asm
	ld.global.nc.u32 %r150, [%rd123];
	// end inline asm
	mov.b32 	%f157, %r150;
	add.f32 	%f410, %f410, %f157;
	add.s32 	%r397, %r397, 256;
	add.s64 	%rd123, %rd123, 1024;
	add.s32 	%r395, %r395, 1;
	setp.ne.s32 	%p23, %r395, 0;
	@%p23 bra 	$L__BB8_44;
$L__BB8_45:
	setp.lt.u32 	%p24, %r37, 768;
	@%p24 bra 	$L__BB8_47;
$L__BB8_46:
	mul.wide.s32 	%rd73, %r397, 4;
	add.s64 	%rd69, %rd16, %rd73;
	// begin inline asm
	ld.global.nc.u32 %r151, [%rd69];
	// end inline asm
	mov.b32 	%f158, %r151;
	add.f32 	%f159, %f410, %f158;
	add.s64 	%rd70, %rd69, 1024;
	// begin inline asm
	ld.global.nc.u32 %r152, [%rd70];
	// end inline asm
	mov.b32 	%f160, %r152;
	add.f32 	%f161, %f159, %f160;
	add.s64 	%rd71, %rd69, 2048;
	// begin inline asm
	ld.global.nc.u32 %r153, [%rd71];
	// end inline asm
	mov.b32 	%f162, %r153;
	add.f32 	%f163, %f161, %f162;
	add.s64 	%rd72, %rd69, 3072;
	// begin inline asm
	ld.global.nc.u32 %r154, [%rd72];
	// end inline asm
	mov.b32 	%f164, %r154;
	add.f32 	%f410, %f163, %f164;
	add.s32 	%r397, %r397, 1024;
	setp.lt.s32 	%p25, %r397, %r67;
	@%p25 bra 	$L__BB8_46;
$L__BB8_47:
	setp.lt.s32 	%p26, %r67, 256;
	@%p26 bra 	$L__BB8_52;
	// begin inline asm
	mov.u32 %r193, %laneid;
	// end inline asm
	mov.b32 	%r195, %f410;
	mov.b32 	%r196, 1;
	mov.b32 	%r217, 31;
	mov.b32 	%r218, -1;
	// begin inline asm
	shfl.sync.down.b32 %r194, %r195, %r196, %r217, %r218;
	// end inline asm
	setp.gt.s32 	%p42, %r193, 30;
	mov.b32 	%f199, %r194;
	add.f32 	%f200, %f410, %f199;
	selp.f32 	%f201, %f410, %f200, %p42;
	mov.b32 	%r200, %f201;
	mov.b32 	%r201, 2;
	// begin inline asm
	shfl.sync.down.b32 %r199, %r200, %r201, %r217, %r218;
	// end inline asm
	setp.gt.s32 	%p43, %r193, 29;
	mov.b32 	%f202, %r199;
	add.f32 	%f203, %f201, %f202;
	selp.f32 	%f204, %f201, %f203, %p43;
	mov.b32 	%r205, %f204;
	mov.b32 	%r206, 4;
	// begin inline asm
	shfl.sync.down.b32 %r204, %r205, %r206, %r217, %r218;
	// end inline asm
	setp.gt.s32 	%p44, %r193, 27;
	mov.b32 	%f205, %r204;
	add.f32 	%f206, %f204, %f205;
	selp.f32 	%f207, %f204, %f206, %p44;
	mov.b32 	%r210, %f207;
	mov.b32 	%r211, 8;
	// begin inline asm
	shfl.sync.down.b32 %r209, %r210, %r211, %r217, %r218;
	// end inline asm
	setp.gt.s32 	%p45, %r193, 23;
	mov.b32 	%f208, %r209;
	add.f32 	%f209, %f207, %f208;
	selp.f32 	%f210, %f207, %f209, %p45;
	mov.b32 	%r215, %f210;
	mov.b32 	%r216, 16;
	// begin inline asm
	shfl.sync.down.b32 %r214, %r215, %r216, %r217, %r218;
	// end inline asm
	setp.gt.s32 	%p46, %r193, 15;
	mov.b32 	%f211, %r214;
	add.f32 	%f38, %f210, %f211;
	selp.f32 	%f418, %f210, %f38, %p46;
	setp.ne.s32 	%p47, %r193, 0;
	@%p47 bra 	$L__BB8_50;
	shr.u32 	%r219, %r34, 3;
	and.b32  	%r220, %r219, 124;
	mov.u32 	%r221, _ZZN3cub18CUB_300001_SM_10006detail6reduce28DeviceReduceSingleTileKernelINS2_10policy_hubIfyN4cuda3std3__44plusIfEEE10Policy1000EPfSC_iS9_ffNS7_10__identityEEEvT0_T1_T2_T3_T4_T6_E12temp_storage;
	add.s32 	%r222, %r221, %r220;
	st.shared.f32 	[%r222+8], %f38;
$L__BB8_50:
	bar.sync 	0;
	setp.ne.s32 	%p48, %r34, 0;
	@%p48 bra 	$L__BB8_72;
	ld.shared.f32 	%f212, [_ZZN3cub18CUB_300001_SM_10006detail6reduce28DeviceReduceSingleTileKernelINS2_10policy_hubIfyN4cuda3std3__44plusIfEEE10Policy1000EPfSC_iS9_ffNS7_10__identityEEEvT0_T1_T2_T3_T4_T6_E12temp_storage+12];
	add.f32 	%f213, %f418, %f212;
	ld.shared.f32 	%f214, [_ZZN3cub18CUB_300001_SM_10006detail6reduce28DeviceReduceSingleTileKernelINS2_10policy_hubIfyN4cuda3std3__44plusIfEEE10Policy1000EPfSC_iS9_ffNS7_10__identityEEEvT0_T1_T2_T3_T4_T6_E12temp_storage+16];
	add.f32 	%f215, %f213, %f214;
	ld.shared.f32 	%f216, [_ZZN3cub18CUB_300001_SM_10006detail6reduce28DeviceReduceSingleTileKernelINS2_10policy_hubIfyN4cuda3std3__44plusIfEEE10Policy1000EPfSC_iS9_ffNS7_10__identityEEEvT0_T1_T2_T3_T4_T6_E12temp_storage+20];
	add.f32 	%f217, %f215, %f216;
	ld.shared.f32 	%f218, [_ZZN3cub18CUB_300001_SM_10006detail6reduce28DeviceReduceSingleTileKernelINS2_10policy_hubIfyN4cuda3std3__44plusIfEEE10Policy1000EPfSC_iS9_ffNS7_10__identityEEEvT0_T1_T2_T3_T4_T6_E12temp_storage+24];
	add.f32 	%f219, %f217, %f218;
	ld.shared.f32 	%f220, [_ZZN3cub18CUB_300001_SM_10006detail6reduce28DeviceReduceSingleTileKernelINS2_10policy_hubIfyN4cuda3std3__44plusIfEEE10Policy1000EPfSC_iS9_ffNS7_10__identityEEEvT0_T1_T2_T3_T4_T6_E12temp_storage+28];
	add.f32 	%f221, %f219, %f220;
	ld.shared.f32 	%f222, [_ZZN3cub18CUB_300001_SM_10006detail6reduce28DeviceReduceSingleTileKernelINS2_10policy_hubIfyN4cuda3std3__44plusIfEEE10Policy1000EPfSC_iS9_ffNS7_10__identityEEEvT0_T1_T2_T3_T4_T6_E12temp_storage+32];
	add.f32 	%f223, %f221, %f222;
	ld.shared.f32 	%f224, [_ZZN3cub18CUB_300001_SM_10006detail6reduce28DeviceReduceSingleTileKernelINS2_10policy_hubIfyN4cuda3std3__44plusIfEEE10Policy1000EPfSC_iS9_ffNS7_10__identityEEEvT0_T1_T2_T3_T4_T6_E12temp_storage+36];
	add.f32 	%f418, %f223, %f224;
	bra.uni 	$L__BB8_72;
$L__BB8_52:
	// begin inline asm
	mov.u32 %r155, %laneid;
	// end inline asm
	and.b32  	%r181, %r34, 992;
	add.s32 	%r182, %r181, 32;
	setp.gt.s32 	%p27, %r182, %r67;
	not.b32 	%r183, %r181;
	add.s32 	%r184, %r67, %r183;
	selp.b32 	%r179, %r184, 31, %p27;
	mov.b32 	%r157, %f410;
	mov.b32 	%r158, 1;
	mov.b32 	%r180, -1;
	// begin inline asm
	shfl.sync.down.b32 %r156, %r157, %r158, %r179, %r180;
	// end inline asm
	setp.lt.s32 	%p28, %r155, %r179;
	mov.b32 	%f165, %r156;
	add.f32 	%f166, %f410, %f165;
	selp.f32 	%f167, %f166, %f410, %p28;
	mov.b32 	%r162, %f167;
	mov.b32 	%r163, 2;
	// begin inline asm
	shfl.sync.down.b32 %r161, %r162, %r163, %r179, %r180;
	// end inline asm
	add.s32 	%r185, %r155, 2;
	setp.gt.s32 	%p29, %r185, %r179;
	mov.b32 	%f168, %r161;
	add.f32 	%f169, %f167, %f168;
	selp.f32 	%f170, %f167, %f169, %p29;
	mov.b32 	%r167, %f170;
	mov.b32 	%r168, 4;
	// begin inline asm
	shfl.sync.down.b32 %r166, %r167, %r168, %r179, %r180;
	// end inline asm
	add.s32 	%r186, %r155, 4;
	setp.gt.s32 	%p30, %r186, %r179;
	mov.b32 	%f171, %r166;
	add.f32 	%f172, %f170, %f171;
	selp.f32 	%f173, %f170, %f172, %p30;
	mov.b32 	%r172, %f173;
	mov.b32 	%r173, 8;
	// begin inline asm
	shfl.sync.down.b32 %r171, %r172, %r173, %r179, %r180;
	// end inline asm
	add.s32 	%r187, %r155, 8;
	setp.gt.s32 	%p31, %r187, %r179;
	mov.b32 	%f174, %r171;
	add.f32 	%f175, %f173, %f174;
	selp.f32 	%f176, %f173, %f175, %p31;
	mov.b32 	%r177, %f176;
	mov.b32 	%r178, 16;
	// begin inline asm
	shfl.sync.down.b32 %r176, %r177, %r178, %r179, %r180;
	// end inline asm
	add.s32 	%r188, %r155, 16;
	setp.gt.s32 	%p32, %r188, %r179;
	mov.b32 	%f177, %r176;
	add.f32 	%f178, %f176, %f177;
	selp.f32 	%f418, %f176, %f178, %p32;
	setp.ne.s32 	%p33, %r155, 0;
	@%p33 bra 	$L__BB8_54;
	shr.u32 	%r189, %r34, 3;
	and.b32  	%r190, %r189, 124;
	mov.u32 	%r191, _ZZN3cub18CUB_300001_SM_10006detail6reduce28DeviceReduceSingleTileKernelINS2_10policy_hubIfyN4cuda3std3__44plusIfEEE10Policy1000EPfSC_iS9_ffNS7_10__identityEEEvT0_T1_T2_T3_T4_T6_E12temp_storage;
	add.s32 	%r192, %r191, %r190;
	st.shared.f32 	[%r192+8], %f418;
$L__BB8_54:
	bar.sync 	0;
	setp.ne.s32 	%p34, %r34, 0;
	@%p34 bra 	$L__BB8_72;
	setp.gt.s32 	%p35, %r67, 32;
	ld.shared.f32 	%f179, [_ZZN3cub18CUB_300001_SM_10006detail6reduce28DeviceReduceSingleTileKernelINS2_10policy_hubIfyN4cuda3std3__44plusIfEEE10Policy1000EPfSC_iS9_ffNS7_10__identityEEEvT0_T1_T2_T3_T4_T6_E12temp_storage+12];
	add.f32 	%f180, %f418, %f179;
	selp.f32 	%f181, %f180, %f418, %p35;
	setp.gt.s32 	%p36, %r67, 64;
	ld.shared.f32 	%f182, [_ZZN3cub18CUB_300001_SM_10006detail6reduce28DeviceReduceSingleTileKernelINS2_10policy_hubIfyN4cuda3std3__44plusIfEEE10Policy1000EPfSC_iS9_ffNS7_10__identityEEEvT0_T1_T2_T3_T4_T6_E12temp_storage+16];
	add.f32 	%f183, %f182, %f181;
	selp.f32 	%f184, %f183, %f181, %p36;
	setp.gt.s32 	%p37, %r67, 96;
	ld.shared.f32 	%f185, [_ZZN3cub18CUB_300001_SM_10006detail6reduce28DeviceReduceSingleTileKernelINS2_10policy_hubIfyN4cuda3std3__44plusIfEEE10Policy1000EPfSC_iS9_ffNS7_10__identityEEEvT0_T1_T2_T3_T4_T6_E12temp_storage+20];
	add.f32 	%f186, %f185, %f184;
	selp.f32 	%f187, %f186, %f184, %p37;
	setp.gt.s32 	%p38, %r67, 128;
	ld.shared.f32 	%f188, [_ZZN3cub18CUB_300001_SM_10006detail6reduce28DeviceReduceSingleTileKernelINS2_10policy_hubIfyN4cuda3std3__44plusIfEEE10Policy1000EPfSC_iS9_ffNS7_10__identityEEEvT0_T1_T2_T3_T4_T6_E12temp_storage+24];
	add.f32 	%f189, %f188, %f187;
	selp.f32 	%f190, %f189, %f187, %p38;
	setp.gt.s32 	%p39, %r67, 160;
	ld.shared.f32 	%f191, [_ZZN3cub18CUB_300001_SM_10006detail6reduce28DeviceReduceSingleTileKernelINS2_10policy_hubIfyN4cuda3std3__44plusIfEEE10Policy1000EPfSC_iS9_ffNS7_10__identityEEEvT0_T1_T2_T3_T4_T6_E12temp_storage+28];
	add.f32 	%f192, %f191, %f190;
	selp.f32 	%f193, %f192, %f190, %p39;
	setp.gt.s32 	%p40, %r67, 192;
	ld.shared.f32 	%f194, [_ZZN3cub18CUB_300001_SM_10006detail6reduce28DeviceReduceSingleTileKernelINS2_10policy_hubIfyN4cuda3std3__44plusIfEEE10Policy1000EPfSC_iS9_ffNS7_10__identityEEEvT0_T1_T2_T3_T4_T6_E12temp_storage+32];
	add.f32 	%f195, %f194, %f193;
	selp.f32 	%f196, %f195, %f193, %p40;
	setp.gt.s32 	%p41, %r67, 224;
	ld.shared.f32 	%f197, [_ZZN3cub18CUB_300001_SM_10006detail6reduce28DeviceReduceSingleTileKernelINS2_10policy_hubIfyN4cuda3std3__44plusIfEEE10Policy1000EPfSC_iS9_ffNS7_10__identityEEEvT0_T1_T2_T3_T4_T6_E12temp_storage+36];
	add.f32 	%f198, %f197, %f196;
	selp.f32 	%f418, %f198, %f196, %p41;
	bra.uni 	$L__BB8_72;
$L__BB8_56:
	mov.u32 	%r46, %tid.x;
	mul.wide.u32 	%rd35, %r46, 4;
	add.s64 	%rd19, %rd16, %rd35;
	// begin inline asm
	ld.global.nc.u32 %r68, [%rd19];
	// end inline asm
	mov.b32 	%f59, %r68;
	add.s64 	%rd20, %rd19, 1024;
	// begin inline asm
	ld.global.nc.u32 %r69, [%rd20];
	// end inline asm
	mov.b32 	%f60, %r69;
	add.s64 	%rd21, %rd19, 2048;
	// begin inline asm
	ld.global.nc.u32 %r70, [%rd21];
	// end inline asm
	mov.b32 	%f61, %r70;
	add.s64 	%rd22, %rd19, 3072;
	// begin inline asm
	ld.global.nc.u32 %r71, [%rd22];
	// end inline asm
	mov.b32 	%f62, %r71;
	add.s64 	%rd23, %rd19, 4096;
	// begin inline asm
	ld.global.nc.u32 %r72, [%rd23];
	// end inline asm
	mov.b32 	%f63, %r72;
	add.s64 	%rd24, %rd19, 5120;
	// begin inline asm
	ld.global.nc.u32 %r73, [%rd24];
	// end inline asm
	mov.b32 	%f64, %r73;
	add.s64 	%rd25, %rd19, 6144;
	// begin inline asm
	ld.global.nc.u32 %r74, [%rd25];
	// end inline asm
	mov.b32 	%f65, %r74;
	add.s64 	%rd26, %rd19, 7168;
	// begin inline asm
	ld.global.nc.u32 %r75, [%rd26];
	// end inline asm
	mov.b32 	%f66, %r75;
	add.s64 	%rd27, %rd19, 8192;
	// begin inline asm
	ld.global.nc.u32 %r76, [%rd27];
	// end inline asm
	mov.b32 	%f67, %r76;
	add.s64 	%rd28, %rd19, 9216;
	// begin inline asm
	ld.global.nc.u32 %r77, [%rd28];
	// end inline asm
	mov.b32 	%f68, %r77;
	add.s64 	%rd29, %rd19, 10240;
	// begin inline asm
	ld.global.nc.u32 %r78, [%rd29];
	// end inline asm
	mov.b32 	%f69, %r78;
	add.s64 	%rd30, %rd19, 11264;
	// begin inline asm
	ld.global.nc.u32 %r79, [%rd30];
	// end inline asm
	mov.b32 	%f70, %r79;
	add.s64 	%rd31, %rd19, 12288;
	// begin inline asm
	ld.global.nc.u32 %r80, [%rd31];
	// end inline asm
	mov.b32 	%f71, %r80;
	add.s64 	%rd32, %rd19, 13312;
	// begin inline asm
	ld.global.nc.u32 %r81, [%rd32];
	// end inline asm
	mov.b32 	%f72, %r81;
	add.s64 	%rd33, %rd19, 14336;
	// begin inline asm
	ld.global.nc.u32 %r82, [%rd33];
	// end inline asm
	mov.b32 	%f73, %r82;
	add.s64 	%rd34, %rd19, 15360;
	// begin inline asm
	ld.global.nc.u32 %r83, [%rd34];
	// end inline asm
	mov.b32 	%f74, %r83;
	add.f32 	%f75, %f59, %f60;
	add.f32 	%f76, %f61, %f62;
	add.f32 	%f77, %f63, %f64;
	add.f32 	%f78, %f65, %f66;
	add.f32 	%f79, %f67, %f68;
	add.f32 	%f80, %f69, %f70;
	add.f32 	%f81, %f71, %f72;
	add.f32 	%f82, %f73, %f74;
	add.f32 	%f83, %f75, %f76;
	add.f32 	%f84, %f77, %f78;
	add.f32 	%f85, %f79, %f80;
	add.f32 	%f86, %f81, %f82;
	add.f32 	%f87, %f83, %f84;
	add.f32 	%f88, %f85, %f86;
	add.f32 	%f417, %f87, %f88;
	setp.lt.u32 	%p4, %r67, 8192;
	mov.b32 	%r400, 4096;
	@%p4 bra 	$L__BB8_60;
	add.s32 	%r47, %r67, -4096;
	mov.b32 	%r400, 4096;
$L__BB8_58:
	mul.wide.s32 	%rd52, %r400, 4;
	add.s64 	%rd36, %rd19, %rd52;
	// begin inline asm
	ld.global.nc.u32 %r86, [%rd36];
	// end inline asm
	mov.b32 	%f89, %r86;
	add.s64 	%rd37, %rd36, 1024;
	// begin inline asm
	ld.global.nc.u32 %r87, [%rd37];
	// end inline asm
	mov.b32 	%f90, %r87;
	add.s64 	%rd38, %rd36, 2048;
	// begin inline asm
	ld.global.nc.u32 %r88, [%rd38];
	// end inline asm
	mov.b32 	%f91, %r88;
	add.s64 	%rd39, %rd36, 3072;
	// begin inline asm
	ld.global.nc.u32 %r89, [%rd39];
	// end inline asm
	mov.b32 	%f92, %r89;
	add.s64 	%rd40, %rd36, 4096;
	// begin inline asm
	ld.global.nc.u32 %r90, [%rd40];
	// end inline asm
	mov.b32 	%f93, %r90;
	add.s64 	%rd41, %rd36, 5120;
	// begin inline asm
	ld.global.nc.u32 %r91, [%rd41];
	// end inline asm
	mov.b32 	%f94, %r91;
	add.s64 	%rd42, %rd36, 6144;
	// begin inline asm
	ld.global.nc.u32 %r92, [%rd42];
	// end inline asm
	mov.b32 	%f95, %r92;
	add.s64 	%rd43, %rd36, 7168;
	// begin inline asm
	ld.global.nc.u32 %r93, [%rd43];
	// end inline asm
	mov.b32 	%f96, %r93;
	add.s64 	%rd44, %rd36, 8192;
	// begin inline asm
	ld.global.nc.u32 %r94, [%rd44];
	// end inline asm
	mov.b32 	%f97, %r94;
	add.s64 	%rd45, %rd36, 9216;
	// begin inline asm
	ld.global.nc.u32 %r95, [%rd45];
	// end inline asm
	mov.b32 	%f98, %r95;
	add.s64 	%rd46, %rd36, 10240;
	// begin inline asm
	ld.global.nc.u32 %r96, [%rd46];
	// end inline asm
	mov.b32 	%f99, %r96;
	add.s64 	%rd47, %rd36, 11264;
	// begin inline asm
	ld.global.nc.u32 %r97, [%rd47];
	// end inline asm
	mov.b32 	%f100, %r97;
	add.s64 	%rd48, %rd36, 12288;
	// begin inline asm
	ld.global.nc.u32 %r98, [%rd48];
	// end inline asm
	mov.b32 	%f101, %r98;
	add.s64 	%rd49, %rd36, 13312;
	// begin inline asm
	ld.global.nc.u32 %r99, [%rd49];
	// end inline asm
	mov.b32 	%f102, %r99;
	add.s64 	%rd50, %rd36, 14336;
	// begin inline asm
	ld.global.nc.u32 %r100, [%rd50];
	// end inline asm
	mov.b32 	%f103, %r100;
	add.s64 	%rd51, %rd36, 15360;
	// begin inline asm
	ld.global.nc.u32 %r101, [%rd51];
	// end inline asm
	mov.b32 	%f104, %r101;
	add.f32 	%f105, %f417, %f89;
	add.f32 	%f106, %f90, %f91;
	add.f32 	%f107, %f92, %f93;
	add.f32 	%f108, %f94, %f95;
	add.f32 	%f109, %f96, %f97;
	add.f32 	%f110, %f98, %f99;
	add.f32 	%f111, %f100, %f101;
	add.f32 	%f112, %f102, %f103;
	add.f32 	%f113, %f105, %f106;
	add.f32 	%f114, %f107, %f108;
	add.f32 	%f115, %f109, %f110;
	add.f32 	%f116, %f111, %f112;
	add.f32 	%f117, %f113, %f114;
	add.f32 	%f118, %f115, %f116;
	add.f32 	%f119, %f117, %f118;
	add.f32 	%f417, %f119, %f104;
	sub.s32 	%r102, %r67, %r400;
	setp.lt.s32 	%p5, %r102, 4096;
	@%p5 bra 	$L__BB8_68;
	add.s32 	%r400, %r400, 4096;
	setp.le.s32 	%p6, %r400, %r47;
	@%p6 bra 	$L__BB8_58;
$L__BB8_60:
	setp.le.s32 	%p7, %r67, %r400;
	@%p7 bra 	$L__BB8_68;
	sub.s32 	%r51, %r67, %r400;
	setp.ge.s32 	%p8, %r46, %r51;
	@%p8 bra 	$L__BB8_68;
	not.b32 	%r103, %r46;
	add.s32 	%r104, %r67, %r103;
	sub.s32 	%r52, %r104, %r400;
	and.b32  	%r105, %r52, 768;
	setp.eq.s32 	%p9, %r105, 768;
	mov.u32 	%r404, %r46;
	@%p9 bra 	$L__BB8_65;
	add.s32 	%r402, %r46, %r400;
	shr.u32 	%r106, %r52, 8;
	add.s32 	%r107, %r106, 1;
	and.b32  	%r108, %r107, 3;
	neg.s32 	%r401, %r108;
	mov.u32 	%r404, %r46;
$L__BB8_64:
	.pragma "nounroll";
	mul.wide.u32 	%rd54, %r402, 4;
	add.s64 	%rd53, %rd16, %rd54;
	// begin inline asm
	ld.global.nc.u32 %r109, [%rd53];
	// end inline asm
	mov.b32 	%f121, %r109;
	add.f32 	%f417, %f417, %f121;
	add.s32 	%r404, %r404, 256;
	add.s32 	%r402, %r402, 256;
	add.s32 	%r401, %r401, 1;
	setp.ne.s32 	%p10, %r401, 0;
	@%p10 bra 	$L__BB8_64;
$L__BB8_65:
	setp.lt.u32 	%p11, %r52, 768;
	@%p11 bra 	$L__BB8_68;
	cvt.u64.u32 	%rd55, %r404;
	cvt.u64.u32 	%rd56, %r400;
	add.s64 	%rd57, %rd55, %rd56;
	shl.b64 	%rd58, %rd57, 2;
	add.s64 	%rd59, %rd58, %rd16;
	add.s64 	%rd124, %rd59, 2048;
	add.s32 	%r405, %r404, %r400;
$L__BB8_67:
	mul.wide.u32 	%rd64, %r405, 4;
	add.s64 	%rd60, %rd16, %rd64;
	// begin inline asm
	ld.global.nc.u32 %r110, [%rd60];
	// end inline asm
	mov.b32 	%f122, %r110;
	add.f32 	%f123, %f417, %f122;
	add.s64 	%rd61, %rd124, -1024;
	// begin inline asm
	ld.global.nc.u32 %r111, [%rd61];
	// end inline asm
	mov.b32 	%f124, %r111;
	add.f32 	%f125, %f123, %f124;
	// begin inline asm
	ld.global.nc.u32 %r112, [%rd124];
	// end inline asm
	mov.b32 	%f126, %r112;
	add.f32 	%f127, %f125, %f126;
	add.s64 	%rd63, %rd124, 1024;
	// begin inline asm
	ld.global.nc.u32 %r113, [%rd63];
	// end inline asm
	mov.b32 	%f128, %r113;
	add.f32 	%f417, %f127, %f128;
	add.s32 	%r404, %r404, 1024;
	add.s64 	%rd124, %rd124, 4096;
	add.s32 	%r405, %r405, 1024;
	setp.lt.s32 	%p12, %r404, %r51;
	@%p12 bra 	$L__BB8_67;
$L__BB8_68:
	// begin inline asm
	mov.u32 %r114, %laneid;
	// end inline asm
	mov.b32 	%r116, %f417;
	mov.b32 	%r117, 1;
	mov.b32 	%r138, 31;
	mov.b32 	%r139, -1;
	// begin inline asm
	shfl.sync.down.b32 %r115, %r116, %r117, %r138, %r139;
	// end inline asm
	setp.gt.s32 	%p13, %r114, 30;
	mov.b32 	%f129, %r115;
	add.f32 	%f130, %f417, %f129;
	selp.f32 	%f131, %f417, %f130, %p13;
	mov.b32 	%r121, %f131;
	mov.b32 	%r122, 2;
	// begin inline asm
	shfl.sync.down.b32 %r120, %r121, %r122, %r138, %r139;
	// end inline asm
	setp.gt.s32 	%p14, %r114, 29;
	mov.b32 	%f132, %r120;
	add.f32 	%f133, %f131, %f132;
	selp.f32 	%f134, %f131, %f133, %p14;
	mov.b32 	%r126, %f134;
	mov.b32 	%r127, 4;
	// begin inline asm
	shfl.sync.down.b32 %r125, %r126, %r127, %r138, %r139;
	// end inline asm
	setp.gt.s32 	%p15, %r114, 27;
	mov.b32 	%f135, %r125;
	add.f32 	%f136, %f134, %f135;
	selp.f32 	%f137, %f134, %f136, %p15;
	mov.b32 	%r131, %f137;
	mov.b32 	%r132, 8;
	// begin inline asm
	shfl.sync.down.b32 %r130, %r131, %r132, %r138, %r139;
	// end inline asm
	setp.gt.s32 	%p16, %r114, 23;
	mov.b32 	%f138, %r130;
	add.f32 	%f139, %f137, %f138;
	selp.f32 	%f140, %f137, %f139, %p16;
	mov.b32 	%r136, %f140;
	mov.b32 	%r137, 16;
	// begin inline asm
	shfl.sync.down.b32 %r135, %r136, %r137, %r138, %r139;
	// end inline asm
	setp.gt.s32 	%p17, %r114, 15;
	mov.b32 	%f141, %r135;
	add.f32 	%f54, %f140, %f141;
	selp.f32 	%f418, %f140, %f54, %p17;
	setp.ne.s32 	%p18, %r114, 0;
	@%p18 bra 	$L__BB8_70;
	shr.u32 	%r140, %r46, 3;
	and.b32  	%r141, %r140, 124;
	mov.u32 	%r142, _ZZN3cub18CUB_300001_SM_10006detail6reduce28DeviceReduceSingleTileKernelINS2_10policy_hubIfyN4cuda3std3__44plusIfEEE10Policy1000EPfSC_iS9_ffNS7_10__identityEEEvT0_T1_T2_T3_T4_T6_E12temp_storage;
	add.s32 	%r143, %r142, %r141;
	st.shared.f32 	[%r143+8], %f54;
$L__BB8_70:
	bar.sync 	0;
	setp.ne.s32 	%p19, %r46, 0;
	@%p19 bra 	$L__BB8_72;
	ld.shared.f32 	%f142, [_ZZN3cub18CUB_300001_SM_10006detail6reduce28DeviceReduceSingleTileKernelINS2_10policy_hubIfyN4cuda3std3__44plusIfEEE10Policy1000EPfSC_iS9_ffNS7_10__identityEEEvT0_T1_T2_T3_T4_T6_E12temp_storage+12];
	add.f32 	%f143, %f418, %f142;
	ld.shared.f32 	%f144, [_ZZN3cub18CUB_300001_SM_10006detail6reduce28DeviceReduceSingleTileKernelINS2_10policy_hubIfyN4cuda3std3__44plusIfEEE10Policy1000EPfSC_iS9_ffNS7_10__identityEEEvT0_T1_T2_T3_T4_T6_E12temp_storage+16];
	add.f32 	%f145, %f143, %f144;
	ld.shared.f32 	%f146, [_ZZN3cub18CUB_300001_SM_10006detail6reduce28DeviceReduceSingleTileKernelINS2_10policy_hubIfyN4cuda3std3__44plusIfEEE10Policy1000EPfSC_iS9_ffNS7_10__identityEEEvT0_T1_T2_T3_T4_T6_E12temp_storage+20];
	add.f32 	%f147, %f145, %f146;
	ld.shared.f32 	%f148, [_ZZN3cub18CUB_300001_SM_10006detail6reduce28DeviceReduceSingleTileKernelINS2_10policy_hubIfyN4cuda3std3__44plusIfEEE10Policy1000EPfSC_iS9_ffNS7_10__identityEEEvT0_T1_T2_T3_T4_T6_E12temp_storage+24];
	add.f32 	%f149, %f147, %f148;
	ld.shared.f32 	%f150, [_ZZN3cub18CUB_300001_SM_10006detail6reduce28DeviceReduceSingleTileKernelINS2_10policy_hubIfyN4cuda3std3__44plusIfEEE10Policy1000EPfSC_iS9_ffNS7_10__identityEEEvT0_T1_T2_T3_T4_T6_E12temp_storage+28];
	add.f32 	%f151, %f149, %f150;
	ld.shared.f32 	%f152, [_ZZN3cub18CUB_300001_SM_10006detail6reduce28DeviceReduceSingleTileKernelINS2_10policy_hubIfyN4cuda3std3__44plusIfEEE10Policy1000EPfSC_iS9_ffNS7_10__identityEEEvT0_T1_T2_T3_T4_T6_E12temp_storage+32];
	add.f32 	%f153, %f151, %f152;
	ld.shared.f32 	%f154, [_ZZN3cub18CUB_300001_SM_10006detail6reduce28DeviceReduceSingleTileKernelINS2_10policy_hubIfyN4cuda3std3__44plusIfEEE10Policy1000EPfSC_iS9_ffNS7_10__identityEEEvT0_T1_T2_T3_T4_T6_E12temp_storage+36];
	add.f32 	%f418, %f153, %f154;
$L__BB8_72:
	mov.u32 	%r379, %tid.x;
	setp.ne.s32 	%p95, %r379, 0;
	@%p95 bra 	$L__BB8_74;
	add.f32 	%f391, %f58, %f418;
	st.global.f32 	[%rd1], %f391;
$L__BB8_74:
	ret;

}


// ===== COMPILED SASS (sm_100) =====

	.target	sm_100

	.elftype	@"ET_EXEC"


//--------------------- .note.nv.tkinfo           --------------------------
	.section	.note.nv.tkinfo,"",@"SHT_NOTE"
	.sectionflags	@"SHF_NOTE_NV_TKINFO"
	.tkinfo
        /*0018*/ 	.word	0x00000002
        /*0030*/ 	.string	""
        /*0030*/ 	.string	"ptxas"
        /*0030*/ 	.string	"Cuda compilation tools, release 13.0, V13.0.88"
        /*0030*/ 	.string	"Build cuda_13.0.r13.0/compiler.36424714_0"
        /*0030*/ 	.string	"-arch sm_100 -m 64 "



//--------------------- .note.nv.cuinfo           --------------------------
	.section	.note.nv.cuinfo,"",@"SHT_NOTE"
	.sectionflags	@"SHF_NOTE_NV_CUINFO"
        /*0018*/ 	.short	0x0002
        /*001a*/ 	.short	0x0064
        /*001c*/ 	.short	0x0082
	.zero		2


//--------------------- .nv.info                  --------------------------
	.section	.nv.info,"",@"SHT_CUDA_INFO"
	.align	4


	//----- nvinfo : EIATTR_REGCOUNT
	.align		4
        /*0000*/ 	.byte	0x04, 0x2f
        /*0002*/ 	.short	(.L_44 - .L_43)
	.align		4
.L_43:
        /*0004*/ 	.word	index@(_Z16reduction_KerneliPfS_)
        /*0008*/ 	.word	0x0000000b


	//----- nvinfo : EIATTR_FRAME_SIZE
	.align		4
.L_44:
        /*000c*/ 	.byte	0x04, 0x11
        /*000e*/ 	.short	(.L_46 - .L_45)
	.align		4
.L_45:
        /*0010*/ 	.word	index@(_Z16reduction_KerneliPfS_)
        /*0014*/ 	.word	0x00000000


	//----- nvinfo : EIATTR_REGCOUNT
	.align		4
.L_46:
        /*0018*/ 	.byte	0x04, 0x2f
        /*001a*/ 	.short	(.L_48 - .L_47)
	.align		4
.L_47:
        /*001c*/ 	.word	index@(_Z25reduction_Kernel_improvediPfS_)
        /*0020*/ 	.word	0x0000000e


	//----- nvinfo : EIATTR_FRAME_SIZE
	.align		4
.L_48:
        /*0024*/ 	.byte	0x04, 0x11
        /*0026*/ 	.short	(.L_50 - .L_49)
	.align		4
.L_49:
        /*0028*/ 	.word	index@(_Z25reduction_Kernel_improvediPfS_)
        /*002c*/ 	.word	0x00000000


	//----- nvinfo : EIATTR_REGCOUNT
	.align		4
.L_50:
        /*0030*/ 	.byte	0x04, 0x2f
        /*0032*/ 	.short	(.L_52 - .L_51)
	.align		4
.L_51:
        /*0034*/ 	.word	index@(_ZN3cub18CUB_300001_SM_10006detail11EmptyKernelIvEEvv)
        /*0038*/ 	.word	0x00000004


	//----- nvinfo : EIATTR_FRAME_SIZE
	.align		4
.L_52:
        /*003c*/ 	.byte	0x04, 0x11
        /*003e*/ 	.short	(.L_54 - .L_53)
	.align		4
.L_53:
        /*0040*/ 	.word	index@(_ZN3cub18CUB_300001_SM_10006detail11EmptyKernelIvEEvv)
        /*0044*/ 	.word	0x00000000


	//----- nvinfo : EIATTR_REGCOUNT
	.align		4
.L_54:
        /*0048*/ 	.byte	0x04, 0x2f
        /*004a*/ 	.short	(.L_56 - .L_55)
	.align		4
.L_55:
        /*004c*/ 	.word	index@(_ZN3cub18CUB_300001_SM_10006detail6reduce28DeviceReduceSingleTileKernelINS2_10policy_hubIfjN4cuda3std3__44plusIfEEE10Policy1000EN6thrust24THRUST_300001_SM_1000_NS10device_ptrIfEEPfjS9_ffNS7_10__identityEEEvT0_T1_T2_T3_T4_T6_)
        /*0050*/ 	.word	0x00000020


	//----- nvinfo : EIATTR_FRAME_SIZE
	.align		4
.L_56:
        /*0054*/ 	.byte	0x04, 0x11
        /*0056*/ 	.short	(.L_58 - .L_57)
	.align		4
.L_57:
        /*0058*/ 	.word	index@(_ZN3cub18CUB_300001_SM_10006detail6reduce28DeviceReduceSingleTileKernelINS2_10policy_hubIfjN4cuda3std3__44plusIfEEE10Policy1000EN6thrust24THRUST_300001_SM_1000_NS10device_ptrIfEEPfjS9_ffNS7_10__identityEEEvT0_T1_T2_T3_T4_T6_)
        /*005c*/ 	.word	0x00000000


	//----- nvinfo : EIATTR_REGCOUNT
	.align		4
.L_58:
        /*0060*/ 	.byte	0x04, 0x2f
        /*0062*/ 	.short	(.L_60 - .L_59)
	.align		4
.L_59:
        /*0064*/ 	.word	index@(_ZN3cub18CUB_300001_SM_10006detail6reduce18DeviceReduceKernelINS2_10policy_hubIfjN4cuda3std3__44plusIfEEE10Policy1000EN6thrust24THRUST_300001_SM_1000_NS10device_ptrIfEEjS9_fNS7_10__identityEEEvT0_PT3_T1_NS0_13GridEvenShareISK_EET2_T4_)
        /*0068*/ 	.word	0x00000020


	//----- nvinfo : EIATTR_FRAME_SIZE
	.align		4
.L_60:
        /*006c*/ 	.byte	0x04, 0x11
        /*006e*/ 	.short	(.L_62 - .L_61)
	.align		4
.L_61:
        /*0070*/ 	.word	index@(_ZN3cub18CUB_300001_SM_10006detail6reduce18DeviceReduceKernelINS2_10policy_hubIfjN4cuda3std3__44plusIfEEE10Policy1000EN6thrust24THRUST_300001_SM_1000_NS10device_ptrIfEEjS9_fNS7_10__identityEEEvT0_PT3_T1_NS0_13GridEvenShareISK_EET2_T4_)
        /*0074*/ 	.word	0x00000000


	//----- nvinfo : EIATTR_REGCOUNT
	.align		4
.L_62:
        /*0078*/ 	.byte	0x04, 0x2f
        /*007a*/ 	.short	(.L_64 - .L_63)
	.align		4
.L_63:
        /*007c*/ 	.word	index@(_ZN3cub18CUB_300001_SM_10006detail6reduce28DeviceReduceSingleTileKernelINS2_10policy_hubIfjN4cuda3std3__44plusIfEEE10Policy1000EPfSC_iS9_ffNS7_10__identityEEEvT0_T1_T2_T3_T4_T6_)
        /*0080*/ 	.word	0x0000001e


	//----- nvinfo : EIATTR_FRAME_SIZE
	.align		4
.L_64:
        /*0084*/ 	.byte	0x04, 0x11
        /*0086*/ 	.short	(.L_66 - .L_65)
	.align		4
.L_65:
        /*0088*/ 	.word	index@(_ZN3cub18CUB_300001_SM_10006detail6reduce28DeviceReduceSingleTileKernelINS2_10policy_hubIfjN4cuda3std3__44plusIfEEE10Policy1000EPfSC_iS9_ffNS7_10__identityEEEvT0_T1_T2_T3_T4_T6_)
        /*008c*/ 	.word	0x00000000


	//----- nvinfo : EIATTR_REGCOUNT
	.align		4
.L_66:
        /*0090*/ 	.byte	0x04, 0x2f
        /*0092*/ 	.short	(.L_68 - .L_67)
	.align		4
.L_67:
        /*0094*/ 	.word	index@(_ZN3cub18CUB_300001_SM_10006detail6reduce28DeviceReduceSingleTileKernelINS2_10policy_hubIfyN4cuda3std3__44plusIfEEE10Policy1000EN6thrust24THRUST_300001_SM_1000_NS10device_ptrIfEEPfyS9_ffNS7_10__identityEEEvT0_T1_T2_T3_T4_T6_)
        /*0098*/ 	.word	0x00000020


	//----- nvinfo : EIATTR_FRAME_SIZE
	.align		4
.L_68:
        /*009c*/ 	.byte	0x04, 0x11
        /*009e*/ 	.short	(.L_70 - .L_69)
	.align		4
.L_69:
        /*00a0*/ 	.word	index@(_ZN3cub18CUB_300001_SM_10006detail6reduce28DeviceReduceSingleTileKernelINS2_10policy_hubIfyN4cuda3std3__44plusIfEEE10Policy1000EN6thrust24THRUST_300001_SM_1000_NS10device_ptrIfEEPfyS9_ffNS7_10__identityEEEvT0_T1_T2_T3_T4_T6_)
        /*00a4*/ 	.word	0x00000000


	//----- nvinfo : EIATTR_REGCOUNT
	.align		4
.L_70:
        /*00a8*/ 	.byte	0x04, 0x2f
        /*00aa*/ 	.short	(.L_72 - .L_71)
	.align		4
.L_71:
        /*00ac*/ 	.word	index@(_ZN3cub18CUB_300001_SM_10006detail6reduce18DeviceReduceKernelINS2_10policy_hubIfyN4cuda3std3__44plusIfEEE10Policy1000EN6thrust24THRUST_300001_SM_1000_NS10device_ptrIfEEyS9_fNS7_10__identityEEEvT0_PT3_T1_NS0_13GridEvenShareISK_EET2_T4_)
        /*00b0*/ 	.word	0x0000001e


	//----- nvinfo : EIATTR_FRAME_SIZE
	.align		4
.L_72:
        /*00b4*/ 	.byte	0x04, 0x11
        /*00b6*/ 	.short	(.L_74 - .L_73)
	.align		4
.L_73:
        /*00b8*/ 	.word	index@(_ZN3cub18CUB_300001_SM_10006detail6reduce18DeviceReduceKernelINS2_10policy_hubIfyN4cuda3std3__44plusIfEEE10Policy1000EN6thrust24THRUST_300001_SM_1000_NS10device_ptrIfEEyS9_fNS7_10__identityEEEvT0_PT3_T1_NS0_13GridEvenShareISK_EET2_T4_)
        /*00bc*/ 	.word	0x00000000


	//----- nvinfo : EIATTR_REGCOUNT
	.align		4
.L_74:
        /*00c0*/ 	.byte	0x04, 0x2f
        /*00c2*/ 	.short	(.L_76 - .L_75)
	.align		4
.L_75:
        /*00c4*/ 	.word	index@(_ZN3cub18CUB_300001_SM_10006detail6reduce28DeviceReduceSingleTileKernelINS2_10policy_hubIfyN4cuda3std3__44plusIfEEE10Policy1000EPfSC_iS9_ffNS7_10__identityEEEvT0_T1_T2_T3_T4_T6_)
        /*00c8*/ 	.word	0x0000001e


	//----- nvinfo : EIATTR_FRAME_SIZE
	.align		4
.L_76:
        /*00cc*/ 	.byte	0x04, 0x11
        /*00ce*/ 	.short	(.L_78 - .L_77)
	.align		4
.L_77:
        /*00d0*/ 	.word	index@(_ZN3cub18CUB_300001_SM_10006detail6reduce28DeviceReduceSingleTileKernelINS2_10policy_hubIfyN4cuda3std3__44plusIfEEE10Policy1000EPfSC_iS9_ffNS7_10__identityEEEvT0_T1_T2_T3_T4_T6_)
        /*00d4*/ 	.word	0x00000000


	//----- nvinfo : EIATTR_MIN_STACK_SIZE
	.align		4
.L_78:
        /*00d8*/ 	.byte	0x04, 0x12
        /*00da*/ 	.short	(.L_80 - .L_79)
	.align		4
.L_79:
        /*00dc*/ 	.word	index@(_ZN3cub18CUB_300001_SM_10006detail6reduce28DeviceReduceSingleTileKernelINS2_10policy_hubIfyN4cuda3std3__44plusIfEEE10Policy1000EPfSC_iS9_ffNS7_10__identityEEEvT0_T1_T2_T3_T4_T6_)
        /*00e0*/ 	.word	0x00000000


	//----- nvinfo : EIATTR_MIN_STACK_SIZE
	.align		4
.L_80:
        /*00e4*/ 	.byte	0x04, 0x12
        /*00e6*/ 	.short	(.L_82 - .L_81)
	.align		4
.L_81:
        /*00e8*/ 	.word	index@(_ZN3cub18CUB_300001_SM_10006detail6reduce18DeviceReduceKernelINS2_10policy_hubIfyN4cuda3std3__44plusIfEEE10Policy1000EN6thrust24THRUST_300001_SM_1000_NS10device_ptrIfEEyS9_fNS7_10__identityEEEvT0_PT3_T1_NS0_13GridEvenShareISK_EET2_T4_)
        /*00ec*/ 	.word	0x00000000


	//----- nvinfo : EIATTR_MIN_STACK_SIZE
	.align		4
.L_82:
        /*00f0*/ 	.byte	0x04, 0x12
        /*00f2*/ 	.short	(.L_84 - .L_83)
	.align		4
.L_83:
        /*00f4*/ 	.word	index@(_ZN3cub18CUB_300001_SM_10006detail6reduce28DeviceReduceSingleTileKernelINS2_10policy_hubIfyN4cuda3std3__44plusIfEEE10Policy1000EN6thrust24THRUST_300001_SM_1000_NS10device_ptrIfEEPfyS9_ffNS7_10__identityEEEvT0_T1_T2_T3_T4_T6_)
        /*00f8*/ 	.word	0x00000000


	//----- nvinfo : EIATTR_MIN_STACK_SIZE
	.align		4
.L_84:
        /*00fc*/ 	.byte	0x04, 0x12
        /*00fe*/ 	.short	(.L_86 - .L_85)
	.align		4
.L_85:
        /*0100*/ 	.word	index@(_ZN3cub18CUB_300001_SM_10006detail6reduce28DeviceReduceSingleTileKernelINS2_10policy_hubIfjN4cuda3std3__44plusIfEEE10Policy1000EPfSC_iS9_ffNS7_10__identityEEEvT0_T1_T2_T3_T4_T6_)
        /*0104*/ 	.word	0x00000000


	//----- nvinfo : EIATTR_MIN_STACK_SIZE
	.align		4
.L_86:
        /*0108*/ 	.byte	0x04, 0x12
        /*010a*/ 	.short	(.L_88 - .L_87)
	.align		4
.L_87:
        /*010c*/ 	.word	index@(_ZN3cub18CUB_300001_SM_10006detail6reduce18DeviceReduceKernelINS2_10policy_hubIfjN4cuda3std3__44plusIfEEE10Policy1000EN6thrust24THRUST_300001_SM_1000_NS10device_ptrIfEEjS9_fNS7_10__identityEEEvT0_PT3_T1_NS0_13GridEvenShareISK_EET2_T4_)
        /*0110*/ 	.word	0x00000000


	//----- nvinfo : EIATTR_MIN_STACK_SIZE
	.align		4
.L_88:
        /*0114*/ 	.byte	0x04, 0x12
        /*0116*/ 	.short	(.L_90 - .L_89)
	.align		4
.L_89:
        /*0118*/ 	.word	index@(_ZN3cub18CUB_300001_SM_10006detail6reduce28DeviceReduceSingleTileKernelINS2_10policy_hubIfjN4cuda3std3__44plusIfEEE10Policy1000EN6thrust24THRUST_300001_SM_1000_NS10device_ptrIfEEPfjS9_ffNS7_10__identityEEEvT0_T1_T2_T3_T4_T6_)
        /*011c*/ 	.word	0x00000000


	//----- nvinfo : EIATTR_MIN_STACK_SIZE
	.align		4
.L_90:
        /*0120*/ 	.byte	0x04, 0x12
        /*0122*/ 	.short	(.L_92 - .L_91)
	.align		4
.L_91:
        /*0124*/ 	.word	index@(_ZN3cub18CUB_300001_SM_10006detail11EmptyKernelIvEEvv)
        /*0128*/ 	.word	0x00000000


	//----- nvinfo : EIATTR_MIN_STACK_SIZE
	.align		4
.L_92:
        /*012c*/ 	.byte	0x04, 0x12
        /*012e*/ 	.short	(.L_94 - .L_93)
	.align		4
.L_93:
        /*0130*/ 	.word	index@(_Z25reduction_Kernel_improvediPfS_)
        /*0134*/ 	.word	0x00000000


	//----- nvinfo : EIATTR_MIN_STACK_SIZE
	.align		4
.L_94:
        /*0138*/ 	.byte	0x04, 0x12
        /*013a*/ 	.short	(.L_96 - .L_95)
	.align		4
.L_95:
        /*013c*/ 	.word	index@(_Z16reduction_KerneliPfS_)
        /*0140*/ 	.word	0x00000000
.L_96:


//--------------------- .nv.compat                --------------------------
	.section	.nv.compat,"",@"SHT_CUDA_COMPAT_INFO"
	.align	4
        /*0000*/ 	.byte	0x02, 0x09, 0x00, 0x00, 0x02, 0x02, 0x01, 0x00, 0x02, 0x05, 0x05, 0x00, 0x03, 0x07, 0x01, 0x01
        /*0010*/ 	.byte	0x02, 0x03, 0x00, 0x00, 0x02, 0x06, 0x01, 0x00, 0x04, 0x0b, 0x08, 0x00, 0x09, 0x00, 0x00, 0x00
        /*0020*/ 	.byte	0x00, 0x00, 0x00, 0x00


//--------------------- .nv.info._ZN3cub18CUB_300001_SM_10006detail6reduce28DeviceReduceSingleTileKernelINS2_10policy_hubIfyN4cuda3std3__44plusIfEEE10Policy1000EPfSC_iS9_ffNS7_10__identityEEEvT0_T1_T2_T3_T4_T6_ --------------------------
	.section	.nv.info._ZN3cub18CUB_300001_SM_10006detail6reduce28DeviceReduceSingleTileKernelINS2_10policy_hubIfyN4cuda3std3__44plusIfEEE10Policy1000EPfSC_iS9_ffNS7_10__identityEEEvT0_T1_T2_T3_T4_T6_,"",@"SHT_CUDA_INFO"
	.sectionflags	@""
	.align	4


	//----- nvinfo : EIATTR_CUDA_API_VERSION
	.align		4
        /*0000*/ 	.byte	0x04, 0x37
        /*0002*/ 	.short	(.L_98 - .L_97)
.L_97:
        /*0004*/ 	.word	0x00000082


	//----- nvinfo : EIATTR_KPARAM_INFO
	.align		4
.L_98:
        /*0008*/ 	.byte	0x04, 0x17
        /*000a*/ 	.short	(.L_100 - .L_99)
.L_99:
        /*000c*/ 	.word	0x00000000
        /*0010*/ 	.short	0x0005
        /*0012*/ 	.short	0x001c
        /*0014*/ 	.byte	0x00, 0xf0, 0x05, 0x00


	//----- nvinfo : EIATTR_KPARAM_INFO
	.align		4
.L_100:
        /*0018*/ 	.byte	0x04, 0x17
        /*001a*/ 	.short	(.L_102 - .L_101)
.L_101:
        /*001c*/ 	.word	0x00000000
        /*0020*/ 	.short	0x0004
        /*0022*/ 	.short	0x0018
        /*0024*/ 	.byte	0x00, 0xf0, 0x11, 0x00


	//----- nvinfo : EIATTR_KPARAM_INFO
	.align		4
.L_102:
        /*0028*/ 	.byte	0x04, 0x17
        /*002a*/ 	.short	(.L_104 - .L_103)
.L_103:
        /*002c*/ 	.word	0x00000000
        /*0030*/ 	.short	0x0003
        /*0032*/ 	.short	0x0014
        /*0034*/ 	.byte	0x00, 0xf0, 0x05, 0x00


	//----- nvinfo : EIATTR_KPARAM_INFO
	.align		4
.L_104:
        /*0038*/ 	.byte	0x04, 0x17
        /*003a*/ 	.short	(.L_106 - .L_105)
.L_105:
        /*003c*/ 	.word	0x00000000
        /*0040*/ 	.short	0x0002
        /*0042*/ 	.short	0x0010
        /*0044*/ 	.byte	0x00, 0xf0, 0x11, 0x00


	//----- nvinfo : EIATTR_KPARAM_INFO
	.align		4
.L_106:
        /*0048*/ 	.byte	0x04, 0x17
        /*004a*/ 	.short	(.L_108 - .L_107)
.L_107:
        /*004c*/ 	.word	0x00000000
        /*0050*/ 	.short	0x0001
        /*0052*/ 	.short	0x0008
        /*0054*/ 	.byte	0x00, 0xf5, 0x21, 0x00


	//----- nvinfo : EIATTR_KPARAM_INFO
	.align		4
.L_108:
        /*0058*/ 	.byte	0x04, 0x17
        /*005a*/ 	.short	(.L_110 - .L_109)
.L_109:
        /*005c*/ 	.word	0x00000000
        /*0060*/ 	.short	0x0000
        /*0062*/ 	.short	0x0000
        /*0064*/ 	.byte	0x00, 0xf5, 0x21, 0x00


	//----- nvinfo : EIATTR_SPARSE_MMA_MASK
	.align		4
.L_110:
        /*0068*/ 	.byte	0x03, 0x50
        /*006a*/ 	.short	0x0000


	//----- nvinfo : EIATTR_MAXREG_COUNT
	.align		4
        /*006c*/ 	.byte	0x03, 0x1b
        /*006e*/ 	.short	0x00ff


	//----- nvinfo : EIATTR_NUM_BARRIERS
	.align		4
        /*0070*/ 	.byte	0x02, 0x4c
        /*0072*/ 	.byte	0x01
	.zero		1


	//----- nvinfo : EIATTR_MERCURY_ISA_VERSION
	.align		4
        /*0074*/ 	.byte	0x03, 0x5f
        /*0076*/ 	.short	0x0101


	//----- nvinfo : EIATTR_COOP_GROUP_MASK_REGIDS
	.align		4
        /*0078*/ 	.byte	0x04, 0x29
        /*007a*/ 	.short	(.L_112 - .L_111)


	//   ....[0]....
.L_111:
        /*007c*/ 	.word	0xffffffff


	//   ....[1]....
        /*0080*/ 	.word	0xffffffff


	//   ....[2]....
        /*0084*/ 	.word	0xffffffff


	//   ....[3]....
        /*0088*/ 	.word	0xffffffff


	//   ....[4]....
        /*008c*/ 	.word	0xffffffff


	//   ....[5]....
        /*0090*/ 	.word	0xffffffff


	//   ....[6]....
        /*0094*/ 	.word	0xffffffff


	//   ....[7]....
        /*0098*/ 	.word	0xffffffff


	//   ....[8]....
        /*009c*/ 	.word	0xffffffff


	//   ....[9]....
        /*00a0*/ 	.word	0xffffffff


	//   ....[10]....
        /*00a4*/ 	.word	0xffffffff


	//   ....[11]....
        /*00a8*/ 	.word	0xffffffff


	//   ....[12]....
        /*00ac*/ 	.word	0xffffffff


	//   ....[13]....
        /*00b0*/ 	.word	0xffffffff


	//   ....[14]....
        /*00b4*/ 	.word	0xffffffff


	//   ....[15]....
        /*00b8*/ 	.word	0xffffffff


	//   ....[16]....
        /*00bc*/ 	.word	0xffffffff


	//   ....[17]....
        /*00c0*/ 	.word	0xffffffff


	//   ....[18]....
        /*00c4*/ 	.word	0xffffffff


	//   ....[19]....
        /*00c8*/ 	.word	0xffffffff


	//   ....[20]....
        /*00cc*/ 	.word	0xffffffff


	//   ....[21]....
        /*00d0*/ 	.word	0xffffffff


	//   ....[22]....
        /*00d4*/ 	.word	0xffffffff


	//   ....[23]....
        /*00d8*/ 	.word	0xffffffff


	//   ....[24]....
        /*00dc*/ 	.word	0xffffffff


	//   ....[25]....
        /*00e0*/ 	.word	0xffffffff


	//   ....[26]....
        /*00e4*/ 	.word	0xffffffff


	//   ....[27]....
        /*00e8*/ 	.word	0xffffffff


	//   ....[28]....
        /*00ec*/ 	.word	0xffffffff


	//   ....[29]....
        /*00f0*/ 	.word	0xffffffff


	//----- nvinfo : EIATTR_COOP_GROUP_INSTR_OFFSETS
	.align		4
.L_112:
        /*00f4*/ 	.byte	0x04, 0x28
        /*00f6*/ 	.short	(.L_114 - .L_113)


	//   ....[0]....
.L_113:
        /*00f8*/ 	.word	0x00000980


	//   ....[1]....
        /*00fc*/ 	.word	0x000009e0


	//   ....[2]....
        /*0100*/ 	.word	0x00000a50


	//   ....[3]....
        /*0104*/ 	.word	0x00000aa0


	//   ....[4]....
        /*0108*/ 	.word	0x00000ad0


	//   ....[5]....
        /*010c*/ 	.word	0x00000c90


	//   ....[6]....
        /*0110*/ 	.word	0x00000d20


	//   ....[7]....
        /*0114*/ 	.word	0x00000d60


	//   ....[8]....
        /*0118*/ 	.word	0x00000db0


	//   ....[9]....
        /*011c*/ 	.word	0x00000df0


	//   ....[10]....
        /*0120*/ 	.word	0x00001c00


	//   ....[11]....
        /*0124*/ 	.word	0x00001c80


	//   ....[12]....
        /*0128*/ 	.word	0x00001cd0


	//   ....[13]....
        /*012c*/ 	.word	0x00001d10


	//   ....[14]....
        /*0130*/ 	.word	0x00001d40


	//   ....[15]....
        /*0134*/ 	.word	0x00002700


	//   ....[16]....
        /*0138*/ 	.word	0x00002760


	//   ....[17]....
        /*013c*/ 	.word	0x000027d0


	//   ....[18]....
        /*0140*/ 	.word	0x00002820


	//   ....[19]....
        /*0144*/ 	.word	0x00002850


	//   ....[20]....
        /*0148*/ 	.word	0x00002a10


	//   ....[21]....
        /*014c*/ 	.word	0x00002a90


	//   ....[22]....
        /*0150*/ 	.word	0x00002ad0


	//   ....[23]....
        /*0154*/ 	.word	0x00002b10


	//   ....[24]....
        /*0158*/ 	.word	0x00002b70


	//   ....[25]....
        /*015c*/ 	.word	0x00003b00


	//   ....[26]....
        /*0160*/ 	.word	0x00003b80


	//   ....[27]....
        /*0164*/ 	.word	0x00003bd0


	//   ....[28]....
        /*0168*/ 	.word	0x00003c10


	//   ....[29]....
        /*016c*/ 	.word	0x00003c40


	//----- nvinfo : EIATTR_VRC_CTA_INIT_COUNT
	.align		4
.L_114:
        /*0170*/ 	.byte	0x02, 0x4a
	.zero		1
	.zero		1


	//----- nvinfo : EIATTR_EXIT_INSTR_OFFSETS
	.align		4
        /*0174*/ 	.byte	0x04, 0x1c
        /*0176*/ 	.short	(.L_116 - .L_115)


	//   ....[0]....
.L_115:
        /*0178*/ 	.word	0x00000080


	//   ....[1]....
        /*017c*/ 	.word	0x000000c0


	//   ....[2]....
        /*0180*/ 	.word	0x00003d90


	//   ....[3]....
        /*0184*/ 	.word	0x00003de0


	//----- nvinfo : EIATTR_MAX_THREADS
	.align		4
.L_116:
        /*0188*/ 	.byte	0x04, 0x05
        /*018a*/ 	.short	(.L_118 - .L_117)
.L_117:
        /*018c*/ 	.word	0x00000100
        /*0190*/ 	.word	0x00000001
        /*0194*/ 	.word	0x00000001


	//----- nvinfo : EIATTR_CRS_STACK_SIZE
	.align		4
.L_118:
        /*0198*/ 	.byte	0x04, 0x1e
        /*019a*/ 	.short	(.L_120 - .L_119)
.L_119:
        /*019c*/ 	.word	0x00000000


	//----- nvinfo : EIATTR_CBANK_PARAM_SIZE
	.align		4
.L_120:
        /*01a0*/ 	.byte	0x03, 0x19
        /*01a2*/ 	.short	0x001d


	//----- nvinfo : EIATTR_PARAM_CBANK
	.align		4
        /*01a4*/ 	.byte	0x04, 0x0a
        /*01a6*/ 	.short	(.L_122 - .L_121)
	.align		4
.L_121:
        /*01a8*/ 	.word	index@(.nv.constant0._ZN3cub18CUB_300001_SM_10006detail6reduce28DeviceReduceSingleTileKernelINS2_10policy_hubIfyN4cuda3std3__44plusIfEEE10Policy1000EPfSC_iS9_ffNS7_10__identityEEEvT0_T1_T2_T3_T4_T6_)
        /*01ac*/ 	.short	0x0380
        /*01ae*/ 	.short	0x001d


	//----- nvinfo : EIATTR_SW_WAR
	.align		4
.L_122:
        /*01b0*/ 	.byte	0x04, 0x36
        /*01b2*/ 	.short	(.L_124 - .L_123)
.L_123:
        /*01b4*/ 	.word	0x00000008
.L_124:


//--------------------- .nv.info._ZN3cub18CUB_300001_SM_10006detail6reduce18DeviceReduceKernelINS2_10policy_hubIfyN4cuda3std3__44plusIfEEE10Policy1000EN6thrust24THRUST_300001_SM_1000_NS10device_ptrIfEEyS9_fNS7_10__identityEEEvT0_PT3_T1_NS0_13GridEvenShareISK_EET2_T4_ --------------------------
	.section	.nv.info._ZN3cub18CUB_300001_SM_10006detail6reduce18DeviceReduceKernelINS2_10policy_hubIfyN4cuda3std3__44plusIfEEE10Policy1000EN6thrust24THRUST_300001_SM_1000_NS10device_ptrIfEEyS9_fNS7_10__identityEEEvT0_PT3_T1_NS0_13GridEvenShareISK_EET2_T4_,"",@"SHT_CUDA_INFO"
	.sectionflags	@""
	.align	4


	//----- nvinfo : EIATTR_CUDA_API_VERSION
	.align		4
        /*0000*/ 	.byte	0x04, 0x37
        /*0002*/ 	.short	(.L_126 - .L_125)
.L_125:
        /*0004*/ 	.word	0x00000082


	//----- nvinfo : EIATTR_KPARAM_INFO
	.align		4
.L_126:
        /*0008*/ 	.byte	0x04, 0x17
        /*000a*/ 	.short	(.L_128 - .L_127)
.L_127:
        /*000c*/ 	.word	0x00000000
        /*0010*/ 	.short	0x0005
        /*0012*/ 	.short	0x0061
        /*0014*/ 	.byte	0x00, 0xf0, 0x05, 0x00


	//----- nvinfo : EIATTR_KPARAM_INFO
	.align		4
.L_128:
        /*0018*/ 	.byte	0x04, 0x17
        /*001a*/ 	.short	(.L_130 - .L_129)
.L_129:
        /*001c*/ 	.word	0x00000000
        /*0020*/ 	.short	0x0004
        /*0022*/ 	.short	0x0060
        /*0024*/ 	.byte	0x00, 0xf0, 0x05, 0x00


	//----- nvinfo : EIATTR_KPARAM_INFO
	.align		4
.L_130:
        /*0028*/ 	.byte	0x04, 0x17
        /*002a*/ 	.short	(.L_132 - .L_131)
.L_131:
        /*002c*/ 	.word	0x00000000
        /*0030*/ 	.short	0x0003
        /*0032*/ 	.short	0x0018
        /*0034*/ 	.byte	0x00, 0xf0, 0x21, 0x01


	//----- nvinfo : EIATTR_KPARAM_INFO
	.align		4
.L_132:
        /*0038*/ 	.byte	0x04, 0x17
        /*003a*/ 	.short	(.L_134 - .L_133)
.L_133:
        /*003c*/ 	.word	0x00000000
        /*0040*/ 	.short	0x0002
        /*0042*/ 	.short	0x0010
        /*0044*/ 	.byte	0x00, 0xf0, 0x21, 0x00


	//----- nvinfo : EIATTR_KPARAM_INFO
	.align		4
.L_134:
        /*0048*/ 	.byte	0x04, 0x17
        /*004a*/ 	.short	(.L_136 - .L_135)
.L_135:
        /*004c*/ 	.word	0x00000000
        /*0050*/ 	.short	0x0001
        /*0052*/ 	.short	0x0008
        /*0054*/ 	.byte	0x00, 0xf5, 0x21, 0x00


	//----- nvinfo : EIATTR_KPARAM_INFO
	.align		4
.L_136:
        /*0058*/ 	.byte	0x04, 0x17
        /*005a*/ 	.short	(.L_138 - .L_137)
.L_137:
        /*005c*/ 	.word	0x00000000
        /*0060*/ 	.short	0x0000
        /*0062*/ 	.short	0x0000
        /*0064*/ 	.byte	0x00, 0xf0, 0x21, 0x00


	//----- nvinfo : EIATTR_SPARSE_MMA_MASK
	.align		4
.L_138:
        /*0068*/ 	.byte	0x03, 0x50
        /*006a*/ 	.short	0x0000


	//----- nvinfo : EIATTR_MAXREG_COUNT
	.align		4
        /*006c*/ 	.byte	0x03, 0x1b
        /*006e*/ 	.short	0x00ff


	//----- nvinfo : EIATTR_NUM_BARRIERS
	.align		4
        /*0070*/ 	.byte	0x02, 0x4c
        /*0072*/ 	.byte	0x01
	.zero		1


	//----- nvinfo : EIATTR_MERCURY_ISA_VERSION
	.align		4
        /*0074*/ 	.byte	0x03, 0x5f
        /*0076*/ 	.short	0x0101


	//----- nvinfo : EIATTR_COOP_GROUP_MASK_REGIDS
	.align		4
        /*0078*/ 	.byte	0x04, 0x29
        /*007a*/ 	.short	(.L_140 - .L_139)


	//   ....[0]....
.L_139:
        /*007c*/ 	.word	0xffffffff


	//   ....[1]....
        /*0080*/ 	.word	0xffffffff


	//   ....[2]....
        /*0084*/ 	.word	0xffffffff


	//   ....[3]....
        /*0088*/ 	.word	0xffffffff


	//   ....[4]....
        /*008c*/ 	.word	0xffffffff


	//   ....[5]....
        /*0090*/ 	.word	0xffffffff


	//   ....[6]....
        /*0094*/ 	.word	0xffffffff


	//   ....[7]....
        /*0098*/ 	.word	0xffffffff


	//   ....[8]....
        /*009c*/ 	.word	0xffffffff


	//   ....[9]....
        /*00a0*/ 	.word	0xffffffff


	//   ....[10]....
        /*00a4*/ 	.word	0xffffffff


	//   ....[11]....
        /*00a8*/ 	.word	0xffffffff


	//   ....[12]....
        /*00ac*/ 	.word	0xffffffff


	//   ....[13]....
        /*00b0*/ 	.word	0xffffffff


	//   ....[14]....
        /*00b4*/ 	.word	0xffffffff


	//----- nvinfo : EIATTR_COOP_GROUP_INSTR_OFFSETS
	.align		4
.L_140:
        /*00b8*/ 	.byte	0x04, 0x28
        /*00ba*/ 	.short	(.L_142 - .L_141)


	//   ....[0]....
.L_141:
        /*00bc*/ 	.word	0x000009c0


	//   ....[1]....
        /*00c0*/ 	.word	0x00000a20


	//   ....[2]....
        /*00c4*/ 	.word	0x00000a90


	//   ....[3]....
        /*00c8*/ 	.word	0x00000ae0


	//   ....[4]....
        /*00cc*/ 	.word	0x00000b10


	//   ....[5]....
        /*00d0*/ 	.word	0x00000cd0


	//   ....[6]....
        /*00d4*/ 	.word	0x00000d60


	//   ....[7]....
        /*00d8*/ 	.word	0x00000dd0


	//   ....[8]....
        /*00dc*/ 	.word	0x00000e20


	//   ....[9]....
        /*00e0*/ 	.word	0x00000e50


	//   ....[10]....
        /*00e4*/ 	.word	0x00002030


	//   ....[11]....
        /*00e8*/ 	.word	0x000020c0


	//   ....[12]....
        /*00ec*/ 	.word	0x00002110


	//   ....[13]....
        /*00f0*/ 	.word	0x00002150


	//   ....[14]....
        /*00f4*/ 	.word	0x00002180


	//----- nvinfo : EIATTR_VRC_CTA_INIT_COUNT
	.align		4
.L_142:
        /*00f8*/ 	.byte	0x02, 0x4a
	.zero		1
	.zero		1


	//----- nvinfo : EIATTR_EXIT_INSTR_OFFSETS
	.align		4
        /*00fc*/ 	.byte	0x04, 0x1c
        /*00fe*/ 	.short	(.L_144 - .L_143)


	//   ....[0]....
.L_143:
        /*0100*/ 	.word	0x000022d0


	//   ....[1]....
        /*0104*/ 	.word	0x00002330


	//----- nvinfo : EIATTR_MAX_THREADS
	.align		4
.L_144:
        /*0108*/ 	.byte	0x04, 0x05
        /*010a*/ 	.short	(.L_146 - .L_145)
.L_145:
        /*010c*/ 	.word	0x00000100
        /*0110*/ 	.word	0x00000001
        /*0114*/ 	.word	0x00000001


	//----- nvinfo : EIATTR_CRS_STACK_SIZE
	.align		4
.L_146:
        /*0118*/ 	.byte	0x04, 0x1e
        /*011a*/ 	.short	(.L_148 - .L_147)
.L_147:
        /*011c*/ 	.word	0x00000000


	//----- nvinfo : EIATTR_CBANK_PARAM_SIZE
	.align		4
.L_148:
        /*0120*/ 	.byte	0x03, 0x19
        /*0122*/ 	.short	0x0062


	//----- nvinfo : EIATTR_PARAM_CBANK
	.align		4
        /*0124*/ 	.byte	0x04, 0x0a
        /*0126*/ 	.short	(.L_150 - .L_149)
	.align		4
.L_149:
        /*0128*/ 	.word	index@(.nv.constant0._ZN3cub18CUB_300001_SM_10006detail6reduce18DeviceReduceKernelINS2_10policy_hubIfyN4cuda3std3__44plusIfEEE10Policy1000EN6thrust24THRUST_300001_SM_1000_NS10device_ptrIfEEyS9_fNS7_10__identityEEEvT0_PT3_T1_NS0_13GridEvenShareISK_EET2_T4_)
        /*012c*/ 	.short	0x0380
        /*012e*/ 	.short	0x0062


	//----- nvinfo : EIATTR_SW_WAR
	.align		4
.L_150:
        /*0130*/ 	.byte	0x04, 0x36
        /*0132*/ 	.short	(.L_152 - .L_151)
.L_151:
        /*0134*/ 	.word	0x00000008
.L_152:


//--------------------- .nv.info._ZN3cub18CUB_300001_SM_10006detail6reduce28DeviceReduceSingleTileKernelINS2_10policy_hubIfyN4cuda3std3__44plusIfEEE10Policy1000EN6thrust24THRUST_300001_SM_1000_NS10device_ptrIfEEPfyS9_ffNS7_10__identityEEEvT0_T1_T2_T3_T4_T6_ --------------------------
	.section	.nv.info._ZN3cub18CUB_300001_SM_10006detail6reduce28DeviceReduceSingleTileKernelINS2_10policy_hubIfyN4cuda3std3__44plusIfEEE10Policy1000EN6thrust24THRUST_300001_SM_1000_NS10device_ptrIfEEPfyS9_ffNS7_10__identityEEEvT0_T1_T2_T3_T4_T6_,"",@"SHT_CUDA_INFO"
	.sectionflags	@""
	.align	4


	//----- nvinfo : EIATTR_CUDA_API_VERSION
	.align		4
        /*0000*/ 	.byte	0x04, 0x37
        /*0002*/ 	.short	(.L_154 - .L_153)
.L_153:
        /*0004*/ 	.word	0x00000082


	//----- nvinfo : EIATTR_KPARAM_INFO
	.align		4
.L_154:
        /*0008*/ 	.byte	0x04, 0x17
        /*000a*/ 	.short	(.L_156 - .L_155)
.L_155:
        /*000c*/ 	.word	0x00000000
        /*0010*/ 	.short	0x0005
        /*0012*/ 	.short	0x0020
        /*0014*/ 	.byte	0x00, 0xf0, 0x05, 0x00


	//----- nvinfo : EIATTR_KPARAM_INFO
	.align		4
.L_156:
        /*0018*/ 	.byte	0x04, 0x17
        /*001a*/ 	.short	(.L_158 - .L_157)
.L_157:
        /*001c*/ 	.word	0x00000000
        /*0020*/ 	.short	0x0004
        /*0022*/ 	.short	0x001c
        /*0024*/ 	.byte	0x00, 0xf0, 0x11, 0x00


	//----- nvinfo : EIATTR_KPARAM_INFO
	.align		4
.L_158:
        /*0028*/ 	.byte	0x04, 0x17
        /*002a*/ 	.short	(.L_160 - .L_159)
.L_159:
        /*002c*/ 	.word	0x00000000
        /*0030*/ 	.short	0x0003
        /*0032*/ 	.short	0x0018
        /*0034*/ 	.byte	0x00, 0xf0, 0x05, 0x00


	//----- nvinfo : EIATTR_KPARAM_INFO
	.align		4
.L_160:
        /*0038*/ 	.byte	0x04, 0x17
        /*003a*/ 	.short	(.L_162 - .L_161)
.L_161:
        /*003c*/ 	.word	0x00000000
        /*0040*/ 	.short	0x0002
        /*0042*/ 	.short	0x0010
        /*0044*/ 	.byte	0x00, 0xf0, 0x21, 0x00


	//----- nvinfo : EIATTR_KPARAM_INFO
	.align		4
.L_162:
        /*0048*/ 	.byte	0x04, 0x17
        /*004a*/ 	.short	(.L_164 - .L_163)
.L_163:
        /*004c*/ 	.word	0x00000000
        /*0050*/ 	.short	0x0001
        /*0052*/ 	.short	0x0008
        /*0054*/ 	.byte	0x00, 0xf5, 0x21, 0x00


	//----- nvinfo : EIATTR_KPARAM_INFO
	.align		4
.L_164:
        /*0058*/ 	.byte	0x04, 0x17
        /*005a*/ 	.short	(.L_166 - .L_165)
.L_165:
        /*005c*/ 	.word	0x00000000
        /*0060*/ 	.short	0x0000
        /*0062*/ 	.short	0x0000
        /*0064*/ 	.byte	0x00, 0xf0, 0x21, 0x00


	//----- nvinfo : EIATTR_SPARSE_MMA_MASK
	.align		4
.L_166:
        /*0068*/ 	.byte	0x03, 0x50
        /*006a*/ 	.short	0x0000


	//----- nvinfo : EIATTR_MAXREG_COUNT
	.align		4
        /*006c*/ 	.byte	0x03, 0x1b
        /*006e*/ 	.short	0x00ff


	//----- nvinfo : EIATTR_NUM_BARRIERS
	.align		4
        /*0070*/ 	.byte	0x02, 0x4c
        /*0072*/ 	.byte	0x01
	.zero		1


	//----- nvinfo : EIATTR_MERCURY_ISA_VERSION
	.align		4
        /*0074*/ 	.byte	0x03, 0x5f
        /*0076*/ 	.short	0x0101


	//----- nvinfo : EIATTR_COOP_GROUP_MASK_REGIDS
	.align		4
        /*0078*/ 	.byte	0x04, 0x29
        /*007a*/ 	.short	(.L_168 - .L_167)


	//   ....[0]....
.L_167:
        /*007c*/ 	.word	0xffffffff


	//   ....[1]....
        /*0080*/ 	.word	0xffffffff


	//   ....[2]....
        /*0084*/ 	.word	0xffffffff


	//   ....[3]....
        /*0088*/ 	.word	0xffffffff


	//   ....[4]....
        /*008c*/ 	.word	0xffffffff


	//   ....[5]....
        /*0090*/ 	.word	0xffffffff


	//   ....[6]....
        /*0094*/ 	.word	0xffffffff


	//   ....[7]....
        /*0098*/ 	.word	0xffffffff


	//   ....[8]....
        /*009c*/ 	.word	0xffffffff


	//   ....[9]....
        /*00a0*/ 	.word	0xffffffff


	//   ....[10]....
        /*00a4*/ 	.word	0xffffffff


	//   ....[11]....
        /*00a8*/ 	.word	0xffffffff


	//   ....[12]....
        /*00ac*/ 	.word	0xffffffff


	//   ....[13]....
        /*00b0*/ 	.word	0xffffffff


	//   ....[14]....
        /*00b4*/ 	.word	0xffffffff


	//----- nvinfo : EIATTR_COOP_GROUP_INSTR_OFFSETS
	.align		4
.L_168:
        /*00b8*/ 	.byte	0x04, 0x28
        /*00ba*/ 	.short	(.L_170 - .L_169)


	//   ....[0]....
.L_169:
        /*00bc*/ 	.word	0x00000930


	//   ....[1]....
        /*00c0*/ 	.word	0x00000990


	//   ....[2]....
        /*00c4*/ 	.word	0x00000a00


	//   ....[3]....
        /*00c8*/ 	.word	0x00000a50


	//   ....[4]....
        /*00cc*/ 	.word	0x00000a80


	//   ....[5]....
        /*00d0*/ 	.word	0x00000c40


	//   ....[6]....
        /*00d4*/ 	.word	0x00000cd0


	//   ....[7]....
        /*00d8*/ 	.word	0x00000d20


	//   ....[8]....
        /*00dc*/ 	.word	0x00000d60


	//   ....[9]....
        /*00e0*/ 	.word	0x00000da0


	//   ....[10]....
        /*00e4*/ 	.word	0x00001dc0


	//   ....[11]....
        /*00e8*/ 	.word	0x00001e40


	//   ....[12]....
        /*00ec*/ 	.word	0x00001e90


	//   ....[13]....
        /*00f0*/ 	.word	0x00001ed0


	//   ....[14]....
        /*00f4*/ 	.word	0x00001f00


	//----- nvinfo : EIATTR_VRC_CTA_INIT_COUNT
	.align		4
.L_170:
        /*00f8*/ 	.byte	0x02, 0x4a
	.zero		1
	.zero		1


	//----- nvinfo : EIATTR_EXIT_INSTR_OFFSETS
	.align		4
        /*00fc*/ 	.byte	0x04, 0x1c
        /*00fe*/ 	.short	(.L_172 - .L_171)


	//   ....[0]....
.L_171:
        /*0100*/ 	.word	0x000000a0


	//   ....[1]....
        /*0104*/ 	.word	0x000000e0


	//   ....[2]....
        /*0108*/ 	.word	0x00002040


	//   ....[3]....
        /*010c*/ 	.word	0x00002090


	//----- nvinfo : EIATTR_MAX_THREADS
	.align		4
.L_172:
        /*0110*/ 	.byte	0x04, 0x05
        /*0112*/ 	.short	(.L_174 - .L_173)
.L_173:
        /*0114*/ 	.word	0x00000100
        /*0118*/ 	.word	0x00000001
        /*011c*/ 	.word	0x00000001


	//----- nvinfo : EIATTR_CRS_STACK_SIZE
	.align		4
.L_174:
        /*0120*/ 	.byte	0x04, 0x1e
        /*0122*/ 	.short	(.L_176 - .L_175)
.L_175:
        /*0124*/ 	.word	0x00000000


	//----- nvinfo : EIATTR_CBANK_PARAM_SIZE
	.align		4
.L_176:
        /*0128*/ 	.byte	0x03, 0x19
        /*012a*/ 	.short	0x0021


	//----- nvinfo : EIATTR_PARAM_CBANK
	.align		4
        /*012c*/ 	.byte	0x04, 0x0a
        /*012e*/ 	.short	(.L_178 - .L_177)
	.align		4
.L_177:
        /*0130*/ 	.word	index@(.nv.constant0._ZN3cub18CUB_300001_SM_10006detail6reduce28DeviceReduceSingleTileKernelINS2_10policy_hubIfyN4cuda3std3__44plusIfEEE10Policy1000EN6thrust24THRUST_300001_SM_1000_NS10device_ptrIfEEPfyS9_ffNS7_10__identityEEEvT0_T1_T2_T3_T4_T6_)
        /*0134*/ 	.short	0x0380
        /*0136*/ 	.short	0x0021


	//----- nvinfo : EIATTR_SW_WAR
	.align		4
.L_178:
        /*0138*/ 	.byte	0x04, 0x36
        /*013a*/ 	.short	(.L_180 - .L_179)
.L_179:
        /*013c*/ 	.word	0x00000008
.L_180:


//--------------------- .nv.info._ZN3cub18CUB_300001_SM_10006detail6reduce28DeviceReduceSingleTileKernelINS2_10policy_hubIfjN4cuda3std3__44plusIfEEE10Policy1000EPfSC_iS9_ffNS7_10__identityEEEvT0_T1_T2_T3_T4_T6_ --------------------------
	.section	.nv.info._ZN3cub18CUB_300001_SM_10006detail6reduce28DeviceReduceSingleTileKernelINS2_10policy_hubIfjN4cuda3std3__44plusIfEEE10Policy1000EPfSC_iS9_ffNS7_10__identityEEEvT0_T1_T2_T3_T4_T6_,"",@"SHT_CUDA_INFO"
	.sectionflags	@""
	.align	4


	//----- nvinfo : EIATTR_CUDA_API_VERSION
	.align		4
        /*0000*/ 	.byte	0x04, 0x37
        /*0002*/ 	.short	(.L_182 - .L_181)
.L_181:
        /*0004*/ 	.word	0x00000082


	//----- nvinfo : EIATTR_KPARAM_INFO
	.align		4
.L_182:
        /*0008*/ 	.byte	0x04, 0x17
        /*000a*/ 	.short	(.L_184 - .L_183)
.L_183:
        /*000c*/ 	.word	0x00000000
        /*0010*/ 	.short	0x0005
        /*0012*/ 	.short	0x001c
        /*0014*/ 	.byte	0x00, 0xf0, 0x05, 0x00


	//----- nvinfo : EIATTR_KPARAM_INFO
	.align		4
.L_184:
        /*0018*/ 	.byte	0x04, 0x17
        /*001a*/ 	.short	(.L_186 - .L_185)
.L_185:
        /*001c*/ 	.word	0x00000000
        /*0020*/ 	.short	0x0004
        /*0022*/ 	.short	0x0018
        /*0024*/ 	.byte	0x00, 0xf0, 0x11, 0x00


	//----- nvinfo : EIATTR_KPARAM_INFO
	.align		4
.L_186:
        /*0028*/ 	.byte	0x04, 0x17
        /*002a*/ 	.short	(.L_188 - .L_187)
.L_187:
        /*002c*/ 	.word	0x00000000
        /*0030*/ 	.short	0x0003
        /*0032*/ 	.short	0x0014
        /*0034*/ 	.byte	0x00, 0xf0, 0x05, 0x00


	//----- nvinfo : EIATTR_KPARAM_INFO
	.align		4
.L_188:
        /*0038*/ 	.byte	0x04, 0x17
        /*003a*/ 	.short	(.L_190 - .L_189)
.L_189:
        /*003c*/ 	.word	0x00000000
        /*0040*/ 	.short	0x0002
        /*0042*/ 	.short	0x0010
        /*0044*/ 	.byte	0x00, 0xf0, 0x11, 0x00


	//----- nvinfo : EIATTR_KPARAM_INFO
	.align		4
.L_190:
        /*0048*/ 	.byte	0x04, 0x17
        /*004a*/ 	.short	(.L_192 - .L_191)
.L_191:
        /*004c*/ 	.word	0x00000000
        /*0050*/ 	.short	0x0001
        /*0052*/ 	.short	0x0008
        /*0054*/ 	.byte	0x00, 0xf5, 0x21, 0x00


	//----- nvinfo : EIATTR_KPARAM_INFO
	.align		4
.L_192:
        /*0058*/ 	.byte	0x04, 0x17
        /*005a*/ 	.short	(.L_194 - .L_193)
.L_193:
        /*005c*/ 	.word	0x00000000
        /*0060*/ 	.short	0x0000
        /*0062*/ 	.short	0x0000
        /*0064*/ 	.byte	0x00, 0xf5, 0x21, 0x00


	//----- nvinfo : EIATTR_SPARSE_MMA_MASK
	.align		4
.L_194:
        /*0068*/ 	.byte	0x03, 0x50
        /*006a*/ 	.short	0x0000


	//----- nvinfo : EIATTR_MAXREG_COUNT
	.align		4
        /*006c*/ 	.byte	0x03, 0x1b
        /*006e*/ 	.short	0x0080


	//----- nvinfo : EIATTR_NUM_BARRIERS
	.align		4
        /*0070*/ 	.byte	0x02, 0x4c
        /*0072*/ 	.byte	0x01
	.zero		1


	//----- nvinfo : EIATTR_MERCURY_ISA_VERSION
	.align		4
        /*0074*/ 	.byte	0x03, 0x5f
        /*0076*/ 	.short	0x0101


	//----- nvinfo : EIATTR_UNUSED_LOAD_BYTE_OFFSET
	.align		4
        /*0078*/ 	.byte	0x04, 0x44
        /*007a*/ 	.short	(.L_196 - .L_195)


	//   ....[0]....
.L_195:
        /*007c*/ 	.word	0x00000b70
        /*0080*/ 	.word	0x0000fff0


	//   ....[1]....
        /*0084*/ 	.word	0x00000f80
        /*0088*/ 	.word	0x0000fff0


	//   ....[2]....
        /*008c*/ 	.word	0x00002010
        /*0090*/ 	.word	0x0000fff0


	//   ....[3]....
        /*0094*/ 	.word	0x00002bb0
        /*0098*/ 	.word	0x0000fff0


	//   ....[4]....
        /*009c*/ 	.word	0x00002fc0
        /*00a0*/ 	.word	0x0000fff0


	//   ....[5]....
        /*00a4*/ 	.word	0x00004140
        /*00a8*/ 	.word	0x0000fff0


	//----- nvinfo : EIATTR_COOP_GROUP_MASK_REGIDS
	.align		4
.L_196:
        /*00ac*/ 	.byte	0x04, 0x29
        /*00ae*/ 	.short	(.L_198 - .L_197)


	//   ....[0]....
.L_197:
        /*00b0*/ 	.word	0xffffffff


	//   ....[1]....
        /*00b4*/ 	.word	0xffffffff


	//   ....[2]....
        /*00b8*/ 	.word	0xffffffff


	//   ....[3]....
        /*00bc*/ 	.word	0xffffffff


	//   ....[4]....
        /*00c0*/ 	.word	0xffffffff


	//   ....[5]....
        /*00c4*/ 	.word	0xffffffff


	//   ....[6]....
        /*00c8*/ 	.word	0xffffffff


	//   ....[7]....
        /*00cc*/ 	.word	0xffffffff


	//   ....[8]....
        /*00d0*/ 	.word	0xffffffff


	//   ....[9]....
        /*00d4*/ 	.word	0xffffffff


	//   ....[10]....
        /*00d8*/ 	.word	0xffffffff


	//   ....[11]....
        /*00dc*/ 	.word	0xffffffff


	//   ....[12]....
        /*00e0*/ 	.word	0xffffffff


	//   ....[13]....
        /*00e4*/ 	.word	0xffffffff


	//   ....[14]....
        /*00e8*/ 	.word	0xffffffff


	//   ....[15]....
        /*00ec*/ 	.word	0xffffffff


	//   ....[16]....
        /*00f0*/ 	.word	0xffffffff


	//   ....[17]....
        /*00f4*/ 	.word	0xffffffff


	//   ....[18]....
        /*00f8*/ 	.word	0xffffffff


	//   ....[19]....
        /*00fc*/ 	.word	0xffffffff


	//   ....[20]....
        /*0100*/ 	.word	0xffffffff


	//   ....[21]....
        /*0104*/ 	.word	0xffffffff


	//   ....[22]....
        /*0108*/ 	.word	0xffffffff


	//   ....[23]....
        /*010c*/ 	.word	0xffffffff


	//   ....[24]....
        /*0110*/ 	.word	0xffffffff


	//   ....[25]....
        /*0114*/ 	.word	0xffffffff


	//   ....[26]....
        /*0118*/ 	.word	0xffffffff


	//   ....[27]....
        /*011c*/ 	.word	0xffffffff


	//   ....[28]....
        /*0120*/ 	.word	0xffffffff


	//   ....[29]....
        /*0124*/ 	.word	0xffffffff


	//----- nvinfo : EIATTR_COOP_GROUP_INSTR_OFFSETS
	.align		4
.L_198:
        /*0128*/ 	.byte	0x04, 0x28
        /*012a*/ 	.short	(.L_200 - .L_199)


	//   ....[0]....
.L_199:
        /*012c*/ 	.word	0x00000980


	//   ....[1]....
        /*0130*/ 	.word	0x000009e0


	//   ....[2]....
        /*0134*/ 	.word	0x00000a50


	//   ....[3]....
        /*0138*/ 	.word	0x00000aa0


	//   ....[4]....
        /*013c*/ 	.word	0x00000ad0


	//   ....[5]....
        /*0140*/ 	.word	0x00000d20


	//   ....[6]....
        /*0144*/ 	.word	0x00000db0


	//   ....[7]....
        /*0148*/ 	.word	0x00000df0


	//   ....[8]....
        /*014c*/ 	.word	0x00000e40


	//   ....[9]....
        /*0150*/ 	.word	0x00000e80


	//   ....[10]....
        /*0154*/ 	.word	0x00001e30


	//   ....[11]....
        /*0158*/ 	.word	0x00001eb0


	//   ....[12]....
        /*015c*/ 	.word	0x00001f00


	//   ....[13]....
        /*0160*/ 	.word	0x00001f40


	//   ....[14]....
        /*0164*/ 	.word	0x00001f70


	//   ....[15]....
        /*0168*/ 	.word	0x000029c0


	//   ....[16]....
        /*016c*/ 	.word	0x00002a20


	//   ....[17]....
        /*0170*/ 	.word	0x00002a90


	//   ....[18]....
        /*0174*/ 	.word	0x00002ae0


	//   ....[19]....
        /*0178*/ 	.word	0x00002b10


	//   ....[20]....
        /*017c*/ 	.word	0x00002d60


	//   ....[21]....
        /*0180*/ 	.word	0x00002de0


	//   ....[22]....
        /*0184*/ 	.word	0x00002e20


	//   ....[23]....
        /*0188*/ 	.word	0x00002e60


	//   ....[24]....
        /*018c*/ 	.word	0x00002ec0


	//   ....[25]....
        /*0190*/ 	.word	0x00003f60


	//   ....[26]....
        /*0194*/ 	.word	0x00003fe0


	//   ....[27]....
        /*0198*/ 	.word	0x00004030


	//   ....[28]....
        /*019c*/ 	.word	0x00004070


	//   ....[29]....
        /*01a0*/ 	.word	0x000040a0


	//----- nvinfo : EIATTR_VRC_CTA_INIT_COUNT
	.align		4
.L_200:
        /*01a4*/ 	.byte	0x02, 0x4a
	.zero		1
	.zero		1


	//----- nvinfo : EIATTR_EXIT_INSTR_OFFSETS
	.align		4
        /*01a8*/ 	.byte	0x04, 0x1c
        /*01aa*/ 	.short	(.L_202 - .L_201)


	//   ....[0]....
.L_201:
        /*01ac*/ 	.word	0x00000080


	//   ....[1]....
        /*01b0*/ 	.word	0x000000c0


	//   ....[2]....
        /*01b4*/ 	.word	0x00004280


	//   ....[3]....
        /*01b8*/ 	.word	0x000042d0


	//----- nvinfo : EIATTR_MAX_THREADS
	.align		4
.L_202:
        /*01bc*/ 	.byte	0x04, 0x05
        /*01be*/ 	.short	(.L_204 - .L_203)
.L_203:
        /*01c0*/ 	.word	0x00000200
        /*01c4*/ 	.word	0x00000001
        /*01c8*/ 	.word	0x00000001


	//----- nvinfo : EIATTR_CRS_STACK_SIZE
	.align		4
.L_204:
        /*01cc*/ 	.byte	0x04, 0x1e
        /*01ce*/ 	.short	(.L_206 - .L_205)
.L_205:
        /*01d0*/ 	.word	0x00000000


	//----- nvinfo : EIATTR_CBANK_PARAM_SIZE
	.align		4
.L_206:
        /*01d4*/ 	.byte	0x03, 0x19
        /*01d6*/ 	.short	0x001d


	//----- nvinfo : EIATTR_PARAM_CBANK
	.align		4
        /*01d8*/ 	.byte	0x04, 0x0a
        /*01da*/ 	.short	(.L_208 - .L_207)
	.align		4
.L_207:
        /*01dc*/ 	.word	index@(.nv.constant0._ZN3cub18CUB_300001_SM_10006detail6reduce28DeviceReduceSingleTileKernelINS2_10policy_hubIfjN4cuda3std3__44plusIfEEE10Policy1000EPfSC_iS9_ffNS7_10__identityEEEvT0_T1_T2_T3_T4_T6_)
        /*01e0*/ 	.short	0x0380
        /*01e2*/ 	.short	0x001d


	//----- nvinfo : EIATTR_SW_WAR
	.align		4
.L_208:
        /*01e4*/ 	.byte	0x04, 0x36
        /*01e6*/ 	.short	(.L_210 - .L_209)
.L_209:
        /*01e8*/ 	.word	0x00000008
.L_210:


//--------------------- .nv.info._ZN3cub18CUB_300001_SM_10006detail6reduce18DeviceReduceKernelINS2_10policy_hubIfjN4cuda3std3__44plusIfEEE10Policy1000EN6thrust24THRUST_300001_SM_1000_NS10device_ptrIfEEjS9_fNS7_10__identityEEEvT0_PT3_T1_NS0_13GridEvenShareISK_EET2_T4_ --------------------------
	.section	.nv.info._ZN3cub18CUB_300001_SM_10006detail6reduce18DeviceReduceKernelINS2_10policy_hubIfjN4cuda3std3__44plusIfEEE10Policy1000EN6thrust24THRUST_300001_SM_1000_NS10device_ptrIfEEjS9_fNS7_10__identityEEEvT0_PT3_T1_NS0_13GridEvenShareISK_EET2_T4_,"",@"SHT_CUDA_INFO"
	.sectionflags	@""
	.align	4


	//----- nvinfo : EIATTR_CUDA_API_VERSION
	.align		4
        /*0000*/ 	.byte	0x04, 0x37
        /*0002*/ 	.short	(.L_212 - .L_211)
.L_211:
        /*0004*/ 	.word	0x00000082


	//----- nvinfo : EIATTR_KPARAM_INFO
	.align		4
.L_212:
        /*0008*/ 	.byte	0x04, 0x17
        /*000a*/ 	.short	(.L_214 - .L_213)
.L_213:
        /*000c*/ 	.word	0x00000000
        /*0010*/ 	.short	0x0005
        /*0012*/ 	.short	0x003d
        /*0014*/ 	.byte	0x00, 0xf0, 0x05, 0x00


	//----- nvinfo : EIATTR_KPARAM_INFO
	.align		4
.L_214:
        /*0018*/ 	.byte	0x04, 0x17
        /*001a*/ 	.short	(.L_216 - .L_215)
.L_215:
        /*001c*/ 	.word	0x00000000
        /*0020*/ 	.short	0x0004
        /*0022*/ 	.short	0x003c
        /*0024*/ 	.byte	0x00, 0xf0, 0x05, 0x00


	//----- nvinfo : EIATTR_KPARAM_INFO
	.align		4
.L_216:
        /*0028*/ 	.byte	0x04, 0x17
        /*002a*/ 	.short	(.L_218 - .L_217)
.L_217:
        /*002c*/ 	.word	0x00000000
        /*0030*/ 	.short	0x0003
        /*0032*/ 	.short	0x0014
        /*0034*/ 	.byte	0x00, 0xf0, 0xa1, 0x00


	//----- nvinfo : EIATTR_KPARAM_INFO
	.align		4
.L_218:
        /*0038*/ 	.byte	0x04, 0x17
        /*003a*/ 	.short	(.L_220 - .L_219)
.L_219:
        /*003c*/ 	.word	0x00000000
        /*0040*/ 	.short	0x0002
        /*0042*/ 	.short	0x0010
        /*0044*/ 	.byte	0x00, 0xf0, 0x11, 0x00


	//----- nvinfo : EIATTR_KPARAM_INFO
	.align		4
.L_220:
        /*0048*/ 	.byte	0x04, 0x17
        /*004a*/ 	.short	(.L_222 - .L_221)
.L_221:
        /*004c*/ 	.word	0x00000000
        /*0050*/ 	.short	0x0001
        /*0052*/ 	.short	0x0008
        /*0054*/ 	.byte	0x00, 0xf5, 0x21, 0x00


	//----- nvinfo : EIATTR_KPARAM_INFO
	.align		4
.L_222:
        /*0058*/ 	.byte	0x04, 0x17
        /*005a*/ 	.short	(.L_224 - .L_223)
.L_223:
        /*005c*/ 	.word	0x00000000
        /*0060*/ 	.short	0x0000
        /*0062*/ 	.short	0x0000
        /*0064*/ 	.byte	0x00, 0xf0, 0x21, 0x00


	//----- nvinfo : EIATTR_SPARSE_MMA_MASK
	.align		4
.L_224:
        /*0068*/ 	.byte	0x03, 0x50
        /*006a*/ 	.short	0x0000


	//----- nvinfo : EIATTR_MAXREG_COUNT
	.align		4
        /*006c*/ 	.byte	0x03, 0x1b
        /*006e*/ 	.short	0x0080


	//----- nvinfo : EIATTR_NUM_BARRIERS
	.align		4
        /*0070*/ 	.byte	0x02, 0x4c
        /*0072*/ 	.byte	0x01
	.zero		1


	//----- nvinfo : EIATTR_MERCURY_ISA_VERSION
	.align		4
        /*0074*/ 	.byte	0x03, 0x5f
        /*0076*/ 	.short	0x0101


	//----- nvinfo : EIATTR_UNUSED_LOAD_BYTE_OFFSET
	.align		4
        /*0078*/ 	.byte	0x04, 0x44
        /*007a*/ 	.short	(.L_226 - .L_225)


	//   ....[0]....
.L_225:
        /*007c*/ 	.word	0x00000de0
        /*0080*/ 	.word	0x0000fff0


	//   ....[1]....
        /*0084*/ 	.word	0x000011f0
        /*0088*/ 	.word	0x0000fff0


	//   ....[2]....
        /*008c*/ 	.word	0x000026b0
        /*0090*/ 	.word	0x0000fff0


	//----- nvinfo : EIATTR_COOP_GROUP_MASK_REGIDS
	.align		4
.L_226:
        /*0094*/ 	.byte	0x04, 0x29
        /*0096*/ 	.short	(.L_228 - .L_227)


	//   ....[0]....
.L_227:
        /*0098*/ 	.word	0xffffffff


	//   ....[1]....
        /*009c*/ 	.word	0xffffffff


	//   ....[2]....
        /*00a0*/ 	.word	0xffffffff


	//   ....[3]....
        /*00a4*/ 	.word	0xffffffff


	//   ....[4]....
        /*00a8*/ 	.word	0xffffffff


	//   ....[5]....
        /*00ac*/ 	.word	0xffffffff


	//   ....[6]....
        /*00b0*/ 	.word	0xffffffff


	//   ....[7]....
        /*00b4*/ 	.word	0xffffffff


	//   ....[8]....
        /*00b8*/ 	.word	0xffffffff


	//   ....[9]....
        /*00bc*/ 	.word	0xffffffff


	//   ....[10]....
        /*00c0*/ 	.word	0xffffffff


	//   ....[11]....
        /*00c4*/ 	.word	0xffffffff


	//   ....[12]....
        /*00c8*/ 	.word	0xffffffff


	//   ....[13]....
        /*00cc*/ 	.word	0xffffffff


	//   ....[14]....
        /*00d0*/ 	.word	0xffffffff


	//----- nvinfo : EIATTR_COOP_GROUP_INSTR_OFFSETS
	.align		4
.L_228:
        /*00d4*/ 	.byte	0x04, 0x28
        /*00d6*/ 	.short	(.L_230 - .L_229)


	//   ....[0]....
.L_229:
        /*00d8*/ 	.word	0x00000bf0


	//   ....[1]....
        /*00dc*/ 	.word	0x00000c50


	//   ....[2]....
        /*00e0*/ 	.word	0x00000cc0


	//   ....[3]....
        /*00e4*/ 	.word	0x00000d10


	//   ....[4]....
        /*00e8*/ 	.word	0x00000d40


	//   ....[5]....
        /*00ec*/ 	.word	0x00000f90


	//   ....[6]....
        /*00f0*/ 	.word	0x00001020


	//   ....[7]....
        /*00f4*/ 	.word	0x00001070


	//   ....[8]....
        /*00f8*/ 	.word	0x000010b0


	//   ....[9]....
        /*00fc*/ 	.word	0x000010f0


	//   ....[10]....
        /*0100*/ 	.word	0x000024c0


	//   ....[11]....
        /*0104*/ 	.word	0x00002550


	//   ....[12]....
        /*0108*/ 	.word	0x000025a0


	//   ....[13]....
        /*010c*/ 	.word	0x000025e0


	//   ....[14]....
        /*0110*/ 	.word	0x00002610


	//----- nvinfo : EIATTR_VRC_CTA_INIT_COUNT
	.align		4
.L_230:
        /*0114*/ 	.byte	0x02, 0x4a
	.zero		1
	.zero		1


	//----- nvinfo : EIATTR_EXIT_INSTR_OFFSETS
	.align		4
        /*0118*/ 	.byte	0x04, 0x1c
        /*011a*/ 	.short	(.L_232 - .L_231)


	//   ....[0]....
.L_231:
        /*011c*/ 	.word	0x000027f0


	//   ....[1]....
        /*0120*/ 	.word	0x00002830


	//----- nvinfo : EIATTR_MAX_THREADS
	.align		4
.L_232:
        /*0124*/ 	.byte	0x04, 0x05
        /*0126*/ 	.short	(.L_234 - .L_233)
.L_233:
        /*0128*/ 	.word	0x00000200
        /*012c*/ 	.word	0x00000001
        /*0130*/ 	.word	0x00000001


	//----- nvinfo : EIATTR_CRS_STACK_SIZE
	.align		4
.L_234:
        /*0134*/ 	.byte	0x04, 0x1e
        /*0136*/ 	.short	(.L_236 - .L_235)
.L_235:
        /*0138*/ 	.word	0x00000000


	//----- nvinfo : EIATTR_CBANK_PARAM_SIZE
	.align		4
.L_236:
        /*013c*/ 	.byte	0x03, 0x19
        /*013e*/ 	.short	0x003e


	//----- nvinfo : EIATTR_PARAM_CBANK
	.align		4
        /*0140*/ 	.byte	0x04, 0x0a
        /*0142*/ 	.short	(.L_238 - .L_237)
	.align		4
.L_237:
        /*0144*/ 	.word	index@(.nv.constant0._ZN3cub18CUB_300001_SM_10006detail6reduce18DeviceReduceKernelINS2_10policy_hubIfjN4cuda3std3__44plusIfEEE10Policy1000EN6thrust24THRUST_300001_SM_1000_NS10device_ptrIfEEjS9_fNS7_10__identityEEEvT0_PT3_T1_NS0_13GridEvenShareISK_EET2_T4_)
        /*0148*/ 	.short	0x0380
        /*014a*/ 	.short	0x003e


	//----- nvinfo : EIATTR_SW_WAR
	.align		4
.L_238:
        /*014c*/ 	.byte	0x04, 0x36
        /*014e*/ 	.short	(.L_240 - .L_239)
.L_239:
        /*0150*/ 	.word	0x00000008
.L_240:


//--------------------- .nv.info._ZN3cub18CUB_300001_SM_10006detail6reduce28DeviceReduceSingleTileKernelINS2_10policy_hubIfjN4cuda3std3__44plusIfEEE10Policy1000EN6thrust24THRUST_300001_SM_1000_NS10device_ptrIfEEPfjS9_ffNS7_10__identityEEEvT0_T1_T2_T3_T4_T6_ --------------------------
	.section	.nv.info._ZN3cub18CUB_300001_SM_10006detail6reduce28DeviceReduceSingleTileKernelINS2_10policy_hubIfjN4cuda3std3__44plusIfEEE10Policy1000EN6thrust24THRUST_300001_SM_1000_NS10device_ptrIfEEPfjS9_ffNS7_10__identityEEEvT0_T1_T2_T3_T4_T6_,"",@"SHT_CUDA_INFO"
	.sectionflags	@""
	.align	4


	//----- nvinfo : EIATTR_CUDA_API_VERSION
	.align		4
        /*0000*/ 	.byte	0x04, 0x37
        /*0002*/ 	.short	(.L_242 - .L_241)
.L_241:
        /*0004*/ 	.word	0x00000082


	//----- nvinfo : EIATTR_KPARAM_INFO
	.align		4
.L_242:
        /*0008*/ 	.byte	0x04, 0x17
        /*000a*/ 	.short	(.L_244 - .L_243)
.L_243:
        /*000c*/ 	.word	0x00000000
        /*0010*/ 	.short	0x0005
        /*0012*/ 	.short	0x001c
        /*0014*/ 	.byte	0x00, 0xf0, 0x05, 0x00


	//----- nvinfo : EIATTR_KPARAM_INFO
	.align		4
.L_244:
        /*0018*/ 	.byte	0x04, 0x17
        /*001a*/ 	.short	(.L_246 - .L_245)
.L_245:
        /*001c*/ 	.word	0x00000000
        /*0020*/ 	.short	0x0004
        /*0022*/ 	.short	0x0018
        /*0024*/ 	.byte	0x00, 0xf0, 0x11, 0x00


	//----- nvinfo : EIATTR_KPARAM_INFO
	.align		4
.L_246:
        /*0028*/ 	.byte	0x04, 0x17
        /*002a*/ 	.short	(.L_248 - .L_247)
.L_247:
        /*002c*/ 	.word	0x00000000
        /*0030*/ 	.short	0x0003
        /*0032*/ 	.short	0x0014
        /*0034*/ 	.byte	0x00, 0xf0, 0x05, 0x00


	//----- nvinfo : EIATTR_KPARAM_INFO
	.align		4
.L_248:
        /*0038*/ 	.byte	0x04, 0x17
        /*003a*/ 	.short	(.L_250 - .L_249)
.L_249:
        /*003c*/ 	.word	0x00000000
        /*0040*/ 	.short	0x0002
        /*0042*/ 	.short	0x0010
        /*0044*/ 	.byte	0x00, 0xf0, 0x11, 0x00


	//----- nvinfo : EIATTR_KPARAM_INFO
	.align		4
.L_250:
        /*0048*/ 	.byte	0x04, 0x17
        /*004a*/ 	.short	(.L_252 - .L_251)
.L_251:
        /*004c*/ 	.word	0x00000000
        /*0050*/ 	.short	0x0001
        /*0052*/ 	.short	0x0008
        /*0054*/ 	.byte	0x00, 0xf5, 0x21, 0x00


	//----- nvinfo : EIATTR_KPARAM_INFO
	.align		4
.L_252:
        /*0058*/ 	.byte	0x04, 0x17
        /*005a*/ 	.short	(.L_254 - .L_253)
.L_253:
        /*005c*/ 	.word	0x00000000
        /*0060*/ 	.short	0x0000
        /*0062*/ 	.short	0x0000
        /*0064*/ 	.byte	0x00, 0xf0, 0x21, 0x00


	//----- nvinfo : EIATTR_SPARSE_MMA_MASK
	.align		4
.L_254:
        /*0068*/ 	.byte	0x03, 0x50
        /*006a*/ 	.short	0x0000


	//----- nvinfo : EIATTR_MAXREG_COUNT
	.align		4
        /*006c*/ 	.byte	0x03, 0x1b
        /*006e*/ 	.short	0x0080


	//----- nvinfo : EIATTR_NUM_BARRIERS
	.align		4
        /*0070*/ 	.byte	0x02, 0x4c
        /*0072*/ 	.byte	0x01
	.zero		1


	//----- nvinfo : EIATTR_MERCURY_ISA_VERSION
	.align		4
        /*0074*/ 	.byte	0x03, 0x5f
        /*0076*/ 	.short	0x0101


	//----- nvinfo : EIATTR_UNUSED_LOAD_BYTE_OFFSET
	.align		4
        /*0078*/ 	.byte	0x04, 0x44
        /*007a*/ 	.short	(.L_256 - .L_255)


	//   ....[0]....
.L_255:
        /*007c*/ 	.word	0x00000b00
        /*0080*/ 	.word	0x0000fff0


	//   ....[1]....
        /*0084*/ 	.word	0x00000f10
        /*0088*/ 	.word	0x0000fff0


	//   ....[2]....
        /*008c*/ 	.word	0x00002270
        /*0090*/ 	.word	0x0000fff0


	//----- nvinfo : EIATTR_COOP_GROUP_MASK_REGIDS
	.align		4
.L_256:
        /*0094*/ 	.byte	0x04, 0x29
        /*0096*/ 	.short	(.L_258 - .L_257)


	//   ....[0]....
.L_257:
        /*0098*/ 	.word	0xffffffff


	//   ....[1]....
        /*009c*/ 	.word	0xffffffff


	//   ....[2]....
        /*00a0*/ 	.word	0xffffffff


	//   ....[3]....
        /*00a4*/ 	.word	0xffffffff


	//   ....[4]....
        /*00a8*/ 	.word	0xffffffff


	//   ....[5]....
        /*00ac*/ 	.word	0xffffffff


	//   ....[6]....
        /*00b0*/ 	.word	0xffffffff


	//   ....[7]....
        /*00b4*/ 	.word	0xffffffff


	//   ....[8]....
        /*00b8*/ 	.word	0xffffffff


	//   ....[9]....
        /*00bc*/ 	.word	0xffffffff


	//   ....[10]....
        /*00c0*/ 	.word	0xffffffff


	//   ....[11]....
        /*00c4*/ 	.word	0xffffffff


	//   ....[12]....
        /*00c8*/ 	.word	0xffffffff


	//   ....[13]....
        /*00cc*/ 	.word	0xffffffff


	//   ....[14]....
        /*00d0*/ 	.word	0xffffffff


	//----- nvinfo : EIATTR_COOP_GROUP_INSTR_OFFSETS
	.align		4
.L_258:
        /*00d4*/ 	.byte	0x04, 0x28
        /*00d6*/ 	.short	(.L_260 - .L_259)


	//   ....[0]....
.L_259:
        /*00d8*/ 	.word	0x00000910


	//   ....[1]....
        /*00dc*/ 	.word	0x00000970


	//   ....[2]....
        /*00e0*/ 	.word	0x000009e0


	//   ....[3]....
        /*00e4*/ 	.word	0x00000a30


	//   ....[4]....
        /*00e8*/ 	.word	0x00000a60


	//   ....[5]....
        /*00ec*/ 	.word	0x00000cb0


	//   ....[6]....
        /*00f0*/ 	.word	0x00000d40


	//   ....[7]....
        /*00f4*/ 	.word	0x00000d80


	//   ....[8]....
        /*00f8*/ 	.word	0x00000dd0


	//   ....[9]....
        /*00fc*/ 	.word	0x00000e10


	//   ....[10]....
        /*0100*/ 	.word	0x00002090


	//   ....[11]....
        /*0104*/ 	.word	0x00002110


	//   ....[12]....
        /*0108*/ 	.word	0x00002160


	//   ....[13]....
        /*010c*/ 	.word	0x000021a0


	//   ....[14]....
        /*0110*/ 	.word	0x000021d0


	//----- nvinfo : EIATTR_VRC_CTA_INIT_COUNT
	.align		4
.L_260:
        /*0114*/ 	.byte	0x02, 0x4a
	.zero		1
	.zero		1


	//----- nvinfo : EIATTR_EXIT_INSTR_OFFSETS
	.align		4
        /*0118*/ 	.byte	0x04, 0x1c
        /*011a*/ 	.short	(.L_262 - .L_261)


	//   ....[0]....
.L_261:
        /*011c*/ 	.word	0x00000080


	//   ....[1]....
        /*0120*/ 	.word	0x000000c0


	//   ....[2]....
        /*0124*/ 	.word	0x000023b0


	//   ....[3]....
        /*0128*/ 	.word	0x00002400


	//----- nvinfo : EIATTR_MAX_THREADS
	.align		4
.L_262:
        /*012c*/ 	.byte	0x04, 0x05
        /*012e*/ 	.short	(.L_264 - .L_263)
.L_263:
        /*0130*/ 	.word	0x00000200
        /*0134*/ 	.word	0x00000001
        /*0138*/ 	.word	0x00000001


	//----- nvinfo : EIATTR_CRS_STACK_SIZE
	.align		4
.L_264:
        /*013c*/ 	.byte	0x04, 0x1e
        /*013e*/ 	.short	(.L_266 - .L_265)
.L_265:
        /*0140*/ 	.word	0x00000000


	//----- nvinfo : EIATTR_CBANK_PARAM_SIZE
	.align		4
.L_266:
        /*0144*/ 	.byte	0x03, 0x19
        /*0146*/ 	.short	0x001d


	//----- nvinfo : EIATTR_PARAM_CBANK
	.align		4
        /*0148*/ 	.byte	0x04, 0x0a
        /*014a*/ 	.short	(.L_268 - .L_267)
	.align		4
.L_267:
        /*014c*/ 	.word	index@(.nv.constant0._ZN3cub18CUB_300001_SM_10006detail6reduce28DeviceReduceSingleTileKernelINS2_10policy_hubIfjN4cuda3std3__44plusIfEEE10Policy1000EN6thrust24THRUST_300001_SM_1000_NS10device_ptrIfEEPfjS9_ffNS7_10__identityEEEvT0_T1_T2_T3_T4_T6_)
        /*0150*/ 	.short	0x0380
        /*0152*/ 	.short	0x001d


	//----- nvinfo : EIATTR_SW_WAR
	.align		4
.L_268:
        /*0154*/ 	.byte	0x04, 0x36
        /*0156*/ 	.short	(.L_270 - .L_269)
.L_269:
        /*0158*/ 	.word	0x00000008
.L_270:


//--------------------- .nv.info._ZN3cub18CUB_300001_SM_10006detail11EmptyKernelIvEEvv --------------------------
	.section	.nv.info._ZN3cub18CUB_300001_SM_10006detail11EmptyKernelIvEEvv,"",@"SHT_CUDA_INFO"
	.sectionflags	@""
	.align	4


	//----- nvinfo : EIATTR_CUDA_API_VERSION
	.align		4
        /*0000*/ 	.byte	0x04, 0x37
        /*0002*/ 	.short	(.L_272 - .L_271)
.L_271:
        /*0004*/ 	.word	0x00000082


	//----- nvinfo : EIATTR_SPARSE_MMA_MASK
	.align		4
.L_272:
        /*0008*/ 	.byte	0x03, 0x50
        /*000a*/ 	.short	0x0000


	//----- nvinfo : EIATTR_MAXREG_COUNT
	.align		4
        /*000c*/ 	.byte	0x03, 0x1b
        /*000e*/ 	.short	0x00ff


	//----- nvinfo : EIATTR_MERCURY_ISA_VERSION
	.align		4
        /*0010*/ 	.byte	0x03, 0x5f
        /*0012*/ 	.short	0x0101


	//----- nvinfo : EIATTR_VRC_CTA_INIT_COUNT
	.align		4
        /*0014*/ 	.byte	0x02, 0x4a
	.zero		1
	.zero		1


	//----- nvinfo : EIATTR_EXIT_INSTR_OFFSETS
	.align		4
        /*0018*/ 	.byte	0x04, 0x1c
        /*001a*/ 	.short	(.L_274 - .L_273)


	//   ....[0]....
.L_273:
        /*001c*/ 	.word	0x00000010


	//----- nvinfo : EIATTR_SW_WAR
	.align		4
.L_274:
        /*0020*/ 	.byte	0x04, 0x36
        /*0022*/ 	.short	(.L_276 - .L_275)
.L_275:
        /*0024*/ 	.word	0x00000008
.L_276:


//--------------------- .nv.info._Z25reduction_Kernel_improvediPfS_ --------------------------
	.section	.nv.info._Z25reduction_Kernel_improvediPfS_,"",@"SHT_CUDA_INFO"
	.sectionflags	@""
	.align	4


	//----- nvinfo : EIATTR_CUDA_API_VERSION
	.align		4
        /*0000*/ 	.byte	0x04, 0x37
        /*0002*/ 	.short	(.L_278 - .L_277)
.L_277:
        /*0004*/ 	.word	0x00000082


	//----- nvinfo : EIATTR_KPARAM_INFO
	.align		4
.L_278:
        /*0008*/ 	.byte	0x04, 0x17
        /*000a*/ 	.short	(.L_280 - .L_279)
.L_279:
        /*000c*/ 	.word	0x00000000
        /*0010*/ 	.short	0x0002
        /*0012*/ 	.short	0x0010
        /*0014*/ 	.byte	0x00, 0xf5, 0x21, 0x00


	//----- nvinfo : EIATTR_KPARAM_INFO
	.align		4
.L_280:
        /*0018*/ 	.byte	0x04, 0x17
        /*001a*/ 	.short	(.L_282 - .L_281)
.L_281:
        /*001c*/ 	.word	0x00000000
        /*0020*/ 	.short	0x0001
        /*0022*/ 	.short	0x0008
        /*0024*/ 	.byte	0x00, 0xf5, 0x21, 0x00


	//----- nvinfo : EIATTR_KPARAM_INFO
	.align		4
.L_282:
        /*0028*/ 	.byte	0x04, 0x17
        /*002a*/ 	.short	(.L_284 - .L_283)
.L_283:
        /*002c*/ 	.word	0x00000000
        /*0030*/ 	.short	0x0000
        /*0032*/ 	.short	0x0000
        /*0034*/ 	.byte	0x00, 0xf0, 0x11, 0x00


	//----- nvinfo : EIATTR_SPARSE_MMA_MASK
	.align		4
.L_284:
        /*0038*/ 	.byte	0x03, 0x50
        /*003a*/ 	.short	0x0000


	//----- nvinfo : EIATTR_MAXREG_COUNT
	.align		4
        /*003c*/ 	.byte	0x03, 0x1b
        /*003e*/ 	.short	0x00ff


	//----- nvinfo : EIATTR_NUM_BARRIERS
	.align		4
        /*0040*/ 	.byte	0x02, 0x4c
        /*0042*/ 	.byte	0x01
	.zero		1


	//----- nvinfo : EIATTR_MERCURY_ISA_VERSION
	.align		4
        /*0044*/ 	.byte	0x03, 0x5f
        /*0046*/ 	.short	0x0101


	//----- nvinfo : EIATTR_VRC_CTA_INIT_COUNT
	.align		4
        /*0048*/ 	.byte	0x02, 0x4a
	.zero		1
	.zero		1


	//----- nvinfo : EIATTR_EXIT_INSTR_OFFSETS
	.align		4
        /*004c*/ 	.byte	0x04, 0x1c
        /*004e*/ 	.short	(.L_286 - .L_285)


	//   ....[0]....
.L_285:
        /*0050*/ 	.word	0x00000230


	//   ....[1]....
        /*0054*/ 	.word	0x000002b0


	//----- nvinfo : EIATTR_CBANK_PARAM_SIZE
	.align		4
.L_286:
        /*0058*/ 	.byte	0x03, 0x19
        /*005a*/ 	.short	0x0018


	//----- nvinfo : EIATTR_PARAM_CBANK
	.align		4
        /*005c*/ 	.byte	0x04, 0x0a
        /*005e*/ 	.short	(.L_288 - .L_287)
	.align		4
.L_287:
        /*0060*/ 	.word	index@(.nv.constant0._Z25reduction_Kernel_improvediPfS_)
        /*0064*/ 	.short	0x0380
        /*0066*/ 	.short	0x0018


	//----- nvinfo : EIATTR_SW_WAR
	.align		4
.L_288:
        /*0068*/ 	.byte	0x04, 0x36
        /*006a*/ 	.short	(.L_290 - .L_289)
.L_289:
        /*006c*/ 	.word	0x00000008
.L_290:


//--------------------- .nv.info._Z16reduction_KerneliPfS_ --------------------------
	.section	.nv.info._Z16reduction_KerneliPfS_,"",@"SHT_CUDA_INFO"
	.sectionflags	@""
	.align	4


	//----- nvinfo : EIATTR_CUDA_API_VERSION
	.align		4
        /*0000*/ 	.byte	0x04, 0x37
        /*0002*/ 	.short	(.L_292 - .L_291)
.L_291:
        /*0004*/ 	.word	0x00000082


	//----- nvinfo : EIATTR_KPARAM_INFO
	.align		4
.L_292:
        /*0008*/ 	.byte	0x04, 0x17
        /*000a*/ 	.short	(.L_294 - .L_293)
.L_293:
        /*000c*/ 	.word	0x00000000
        /*0010*/ 	.short	0x0002
        /*0012*/ 	.short	0x0010
        /*0014*/ 	.byte	0x00, 0xf5, 0x21, 0x00


	//----- nvinfo : EIATTR_KPARAM_INFO
	.align		4
.L_294:
        /*0018*/ 	.byte	0x04, 0x17
        /*001a*/ 	.short	(.L_296 - .L_295)
.L_295:
        /*001c*/ 	.word	0x00000000
        /*0020*/ 	.short	0x0001
        /*0022*/ 	.short	0x0008
        /*0024*/ 	.byte	0x00, 0xf5, 0x21, 0x00


	//----- nvinfo : EIATTR_KPARAM_INFO
	.align		4
.L_296:
        /*0028*/ 	.byte	0x04, 0x17
        /*002a*/ 	.short	(.L_298 - .L_297)
.L_297:
        /*002c*/ 	.word	0x00000000
        /*0030*/ 	.short	0x0000
        /*0032*/ 	.short	0x0000
        /*0034*/ 	.byte	0x00, 0xf0, 0x11, 0x00


	//----- nvinfo : EIATTR_SPARSE_MMA_MASK
	.align		4
.L_298:
        /*0038*/ 	.byte	0x03, 0x50
        /*003a*/ 	.short	0x0000


	//----- nvinfo : EIATTR_MAXREG_COUNT
	.align		4
        /*003c*/ 	.byte	0x03, 0x1b
        /*003e*/ 	.short	0x00ff


	//----- nvinfo : EIATTR_NUM_BARRIERS
	.align		4
        /*0040*/ 	.byte	0x02, 0x4c
        /*0042*/ 	.byte	0x01
	.zero		1


	//----- nvinfo : EIATTR_MERCURY_ISA_VERSION
	.align		4
        /*0044*/ 	.byte	0x03, 0x5f
        /*0046*/ 	.short	0x0101


	//----- nvinfo : EIATTR_VRC_CTA_INIT_COUNT
	.align		4
        /*0048*/ 	.byte	0x02, 0x4a
	.zero		1
	.zero		1


	//----- nvinfo : EIATTR_EXIT_INSTR_OFFSETS
	.align		4
        /*004c*/ 	.byte	0x04, 0x1c
        /*004e*/ 	.short	(.L_300 - .L_299)


	//   ....[0]....
.L_299:
        /*0050*/ 	.word	0x000001f0


	//   ....[1]....
        /*0054*/ 	.word	0x00000270


	//----- nvinfo : EIATTR_CBANK_PARAM_SIZE
	.align		4
.L_300:
        /*0058*/ 	.byte	0x03, 0x19
        /*005a*/ 	.short	0x0018


	//----- nvinfo : EIATTR_PARAM_CBANK
	.align		4
        /*005c*/ 	.byte	0x04, 0x0a
        /*005e*/ 	.short	(.L_302 - .L_301)
	.align		4
.L_301:
        /*0060*/ 	.word	index@(.nv.constant0._Z16reduction_KerneliPfS_)
        /*0064*/ 	.short	0x0380
        /*0066*/ 	.short	0x0018


	//----- nvinfo : EIATTR_SW_WAR
	.align		4
.L_302:
        /*0068*/ 	.byte	0x04, 0x36
        /*006a*/ 	.short	(.L_304 - .L_303)
.L_303:
        /*006c*/ 	.word	0x00000008
.L_304:


//--------------------- .nv.callgraph             --------------------------
	.section	.nv.callgraph,"",@"SHT_CUDA_CALLGRAPH"
	.align	4
	.sectionentsize	8
	.align		4
        /*0000*/ 	.word	0x00000000
	.align		4
        /*0004*/ 	.word	0xffffffff
	.align		4
        /*0008*/ 	.word	0x00000000
	.align		4
        /*000c*/ 	.word	0xfffffffe
	.align		4
        /*0010*/ 	.word	0x00000000
	.align		4
        /*0014*/ 	.word	0xfffffffd
	.align		4
        /*0018*/ 	.word	0x00000000
	.align		4
        /*001c*/ 	.word	0xfffffffc


//--------------------- .nv.constant4             --------------------------
	.section	.nv.constant4,"a",@progbits
	.align	8
	.align		8
.nv.constant4:
        /*0000*/ 	.dword	_ZN34_INTERNAL_fb054817_4_k_cu_6f68b1fb4cuda3std3__45__cpo5beginE
	.align		8
        /*0008*/ 	.dword	_ZN34_INTERNAL_fb054817_4_k_cu_6f68b1fb4cuda3std3__45__cpo3endE
	.align		8
        /*0010*/ 	.dword	_ZN34_INTERNAL_fb054817_4_k_cu_6f68b1fb4cuda3std3__45__cpo6cbeginE
	.align		8
        /*0018*/ 	.dword	_ZN34_INTERNAL_fb054817_4_k_cu_6f68b1fb4cuda3std3__45__cpo4cendE
	.align		8
        /*0020*/ 	.dword	_ZN34_INTERNAL_fb054817_4_k_cu_6f68b1fb4cuda3std3__45__cpo6rbeginE
	.align		8
        /*0028*/ 	.dword	_ZN34_INTERNAL_fb054817_4_k_cu_6f68b1fb4cuda3std3__45__cpo4rendE
	.align		8
        /*0030*/ 	.dword	_ZN34_INTERNAL_fb054817_4_k_cu_6f68b1fb4cuda3std3__45__cpo7crbeginE
	.align		8
        /*0038*/ 	.dword	_ZN34_INTERNAL_fb054817_4_k_cu_6f68b1fb4cuda3std3__45__cpo5crendE
	.align		8
        /*0040*/ 	.dword	_ZN34_INTERNAL_fb054817_4_k_cu_6f68b1fb4cuda3std3__436_GLOBAL__N__fb054817_4_k_cu_6f68b1fb6ignoreE
	.align		8
        /*0048*/ 	.dword	_ZN34_INTERNAL_fb054817_4_k_cu_6f68b1fb4cuda3std3__419piecewise_constructE
	.align		8
        /*0050*/ 	.dword	_ZN34_INTERNAL_fb054817_4_k_cu_6f68b1fb4cuda3std3__48in_placeE
	.align		8
        /*0058*/ 	.dword	_ZN34_INTERNAL_fb054817_4_k_cu_6f68b1fb4cuda3std3__420unreachable_sentinelE
	.align		8
        /*0060*/ 	.dword	_ZN34_INTERNAL_fb054817_4_k_cu_6f68b1fb4cuda3std3__47nulloptE
	.align		8
        /*0068*/ 	.dword	_ZN34_INTERNAL_fb054817_4_k_cu_6f68b1fb4cuda3std3__48unexpectE
	.align		8
        /*0070*/ 	.dword	_ZN34_INTERNAL_fb054817_4_k_cu_6f68b1fb4cuda3std6ranges3__45__cpo4swapE
	.align		8
        /*0078*/ 	.dword	_ZN34_INTERNAL_fb054817_4_k_cu_6f68b1fb4cuda3std6ranges3__45__cpo9iter_moveE
	.align		8
        /*0080*/ 	.dword	_ZN34_INTERNAL_fb054817_4_k_cu_6f68b1fb4cuda3std6ranges3__45__cpo5beginE
	.align		8
        /*0088*/ 	.dword	_ZN34_INTERNAL_fb054817_4_k_cu_6f68b1fb4cuda3std6ranges3__45__cpo3endE
	.align		8
        /*0090*/ 	.dword	_ZN34_INTERNAL_fb054817_4_k_cu_6f68b1fb4cuda3std6ranges3__45__cpo6cbeginE
	.align		8
        /*0098*/ 	.dword	_ZN34_INTERNAL_fb054817_4_k_cu_6f68b1fb4cuda3std6ranges3__45__cpo4cendE
	.align		8
        /*00a0*/ 	.dword	_ZN34_INTERNAL_fb054817_4_k_cu_6f68b1fb4cuda3std6ranges3__45__cpo7advanceE
	.align		8
        /*00a8*/ 	.dword	_ZN34_INTERNAL_fb054817_4_k_cu_6f68b1fb4cuda3std6ranges3__45__cpo9iter_swapE
	.align		8
        /*00b0*/ 	.dword	_ZN34_INTERNAL_fb054817_4_k_cu_6f68b1fb4cuda3std6ranges3__45__cpo4nextE
	.align		8
        /*00b8*/ 	.dword	_ZN34_INTERNAL_fb054817_4_k_cu_6f68b1fb4cuda3std6ranges3__45__cpo4prevE
	.align		8
        /*00c0*/ 	.dword	_ZN34_INTERNAL_fb054817_4_k_cu_6f68b1fb4cuda3std6ranges3__45__cpo4dataE
	.align		8
        /*00c8*/ 	.dword	_ZN34_INTERNAL_fb054817_4_k_cu_6f68b1fb4cuda3std6ranges3__45__cpo5cdataE
	.align		8
        /*00d0*/ 	.dword	_ZN34_INTERNAL_fb054817_4_k_cu_6f68b1fb4cuda3std6ranges3__45__cpo4sizeE
	.align		8
        /*00d8*/ 	.dword	_ZN34_INTERNAL_fb054817_4_k_cu_6f68b1fb4cuda3std6ranges3__45__cpo5ssizeE
	.align		8
        /*00e0*/ 	.dword	_ZN34_INTERNAL_fb054817_4_k_cu_6f68b1fb4cuda3std6ranges3__45__cpo8distanceE
	.align		8
        /*00e8*/ 	.dword	_ZN34_INTERNAL_fb054817_4_k_cu_6f68b1fb6thrust24THRUST_300001_SM_1000_NS8cuda_cub3parE
	.align		8
        /*00f0*/ 	.dword	_ZN34_INTERNAL_fb054817_4_k_cu_6f68b1fb6thrust24THRUST_300001_SM_1000_NS8cuda_cub10par_nosyncE
	.align		8
        /*00f8*/ 	.dword	_ZN34_INTERNAL_fb054817_4_k_cu_6f68b1fb6thrust24THRUST_300001_SM_1000_NS6system6detail10sequential3seqE
	.align		8
        /*0100*/ 	.dword	_ZN34_INTERNAL_fb054817_4_k_cu_6f68b1fb6thrust24THRUST_300001_SM_1000_NS12placeholders2_1E
	.align		8
        /*0108*/ 	.dword	_ZN34_INTERNAL_fb054817_4_k_cu_6f68b1fb6thrust24THRUST_300001_SM_1000_NS12placeholders2_2E
	.align		8
        /*0110*/ 	.dword	_ZN34_INTERNAL_fb054817_4_k_cu_6f68b1fb6thrust24THRUST_300001_SM_1000_NS12placeholders2_3E
	.align		8
        /*0118*/ 	.dword	_ZN34_INTERNAL_fb054817_4_k_cu_6f68b1fb6thrust24THRUST_300001_SM_1000_NS12placeholders2_4E
	.align		8
        /*0120*/ 	.dword	_ZN34_INTERNAL_fb054817_4_k_cu_6f68b1fb6thrust24THRUST_300001_SM_1000_NS12placeholders2_5E
	.align		8
        /*0128*/ 	.dword	_ZN34_INTERNAL_fb054817_4_k_cu_6f68b1fb6thrust24THRUST_300001_SM_1000_NS12placeholders2_6E
	.align		8
        /*0130*/ 	.dword	_ZN34_INTERNAL_fb054817_4_k_cu_6f68b1fb6thrust24THRUST_300001_SM_1000_NS12placeholders2_7E
	.align		8
        /*0138*/ 	.dword	_ZN34_INTERNAL_fb054817_4_k_cu_6f68b1fb6thrust24THRUST_300001_SM_1000_NS12placeholders2_8E
	.align		8
        /*0140*/ 	.dword	_ZN34_INTERNAL_fb054817_4_k_cu_6f68b1fb6thrust24THRUST_300001_SM_1000_NS12placeholders2_9E
	.align		8
        /*0148*/ 	.dword	_ZN34_INTERNAL_fb054817_4_k_cu_6f68b1fb6thrust24THRUST_300001_SM_1000_NS12placeholders3_10E
	.align		8
        /*0150*/ 	.dword	_ZN34_INTERNAL_fb054817_4_k_cu_6f68b1fb6thrust24THRUST_300001_SM_1000_NS3seqE


//--------------------- .text._ZN3cub18CUB_300001_SM_10006detail6reduce28DeviceReduceSingleTileKernelINS2_10policy_hubIfyN4cuda3std3__44plusIfEEE10Policy1000EPfSC_iS9_ffNS7_10__identityEEEvT0_T1_T2_T3_T4_T6_ --------------------------
	.section	.text._ZN3cub18CUB_300001_SM_10006detail6reduce28DeviceReduceSingleTileKernelINS2_10policy_hubIfyN4cuda3std3__44plusIfEEE10Policy1000EPfSC_iS9_ffNS7_10__identityEEEvT0_T1_T2_T3_T4_T6_,"ax",@progbits
	.align	128
        .global         _ZN3cub18CUB_300001_SM_10006detail6reduce28DeviceReduceSingleTileKernelINS2_10policy_hubIfyN4cuda3std3__44plusIfEEE10Policy1000EPfSC_iS9_ffNS7_10__identityEEEvT0_T1_T2_T3_T4_T6_
        .type           _ZN3cub18CUB_300001_SM_10006detail6reduce28DeviceReduceSingleTileKernelINS2_10policy_hubIfyN4cuda3std3__44plusIfEEE10Policy1000EPfSC_iS9_ffNS7_10__identityEEEvT0_T1_T2_T3_T4_T6_,@function
        .size           _ZN3cub18CUB_300001_SM_10006detail6reduce28DeviceReduceSingleTileKernelINS2_10policy_hubIfyN4cuda3std3__44plusIfEEE10Policy1000EPfSC_iS9_ffNS7_10__identityEEEvT0_T1_T2_T3_T4_T6_,(.L_x_242 - _ZN3cub18CUB_300001_SM_10006detail6reduce28DeviceReduceSingleTileKernelINS2_10policy_hubIfyN4cuda3std3__44plusIfEEE10Policy1000EPfSC_iS9_ffNS7_10__identityEEEvT0_T1_T2_T3_T4_T6_)
        .other          _ZN3cub18CUB_300001_SM_10006detail6reduce28DeviceReduceSingleTileKernelINS2_10policy_hubIfyN4cuda3std3__44plusIfEEE10Policy1000EPfSC_iS9_ffNS7_10__identityEEEvT0_T1_T2_T3_T4_T6_,@"STO_CUDA_ENTRY STV_DEFAULT"
_ZN3cub18CUB_300001_SM_10006detail6reduce28DeviceReduceSingleTileKernelINS2_10policy_hubIfyN4cuda3std3__44plusIfEEE10Policy1000EPfSC_iS9_ffNS7_10__identityEEEvT0_T1_T2_T3_T4_T6_:
.text._ZN3cub18CUB_300001_SM_10006detail6reduce28DeviceReduceSingleTileKernelINS2_10policy_hubIfyN4cuda3std3__44plusIfEEE10Policy1000EPfSC_iS9_ffNS7_10__identityEEEvT0_T1_T2_T3_T4_T6_:
[----:B------:R-:W-:Y:S01]  /*0000*/  LDC R1, c[0x0][0x37c] ;  /* 0x0000df00ff017b82 */ /* 0x000fe20000000800 */
[----:B------:R-:W0:Y:S01]  /*0010*/  LDCU UR4, c[0x0][0x390] ;  /* 0x00007200ff0477ac */ /* 0x000e220008000800 */
[----:B------:R-:W1:Y:S01]  /*0020*/  LDCU.64 UR6, c[0x0][0x358] ;  /* 0x00006b00ff0677ac */ /* 0x000e620008000a00 */
[----:B0-----:R-:W-:-:S04]  /*0030*/  MOV R20, UR4 ;  /* 0x0000000400147c02 */ /* 0x001fc80008000f00 */
[----:B------:R-:W-:-:S13]  /*0040*/  ISETP.NE.AND P0, PT, R20, RZ, PT ;  /* 0x000000ff1400720c */ /* 0x000fda0003f05270 */
[----:B-1----:R-:W-:Y:S05]  /*0050*/  @P0 BRA `(.L_x_0) ;  /* 0x00000000001c0947 */ /* 0x002fea0003800000 */
[----:B------:R-:W0:Y:S02]  /*0060*/  S2R R0, SR_TID.X ;  /* 0x0000000000007919 */ /* 0x000e240000002100 */
[----:B0-----:R-:W-:-:S13]  /*0070*/  ISETP.NE.AND P0, PT, R0, RZ, PT ;  /* 0x000000ff0000720c */ /* 0x001fda0003f05270 */
[----:B------:R-:W-:Y:S05]  /*0080*/  @P0 EXIT ;  /* 0x000000000000094d */ /* 0x000fea0003800000 */
[----:B------:R-:W0:Y:S08]  /*0090*/  LDC R5, c[0x0][0x398] ;  /* 0x0000e600ff057b82 */ /* 0x000e300000000800 */
[----:B------:R-:W0:Y:S02]  /*00a0*/  LDC.64 R2, c[0x0][0x388] ;  /* 0x0000e200ff027b82 */ /* 0x000e240000000a00 */
[----:B0-----:R-:W-:Y:S01]  /*00b0*/  STG.E desc[UR6][R2.64], R5 ;  /* 0x0000000502007986 */ /* 0x001fe2000c101906 */
[----:B------:R-:W-:Y:S05]  /*00c0*/  EXIT ;  /* 0x000000000000794d */ /* 0x000fea0003800000 */
.L_x_0:
[----:B------:R-:W0:Y:S01]  /*00d0*/  LDCU UR4, c[0x0][0x380] ;  /* 0x00007000ff0477ac */ /* 0x000e220008000800 */
[----:B------:R-:W-:Y:S01]  /*00e0*/  BSSY.RECONVERGENT B0, `(.L_x_1) ;  /* 0x00003ca000007945 */ /* 0x000fe20003800200 */
[----:B0-----:R-:W-:-:S09]  /*00f0*/  ULOP3.LUT UP0, URZ, UR4, 0xf, URZ, 0xc0, !UPT ;  /* 0x0000000f04ff7892 */ /* 0x001fd2000f80c0ff */
[----:B------:R-:W-:Y:S05]  /*0100*/  BRA.U UP0, `(.L_x_2) ;  /* 0x0000001d00607547 */ /* 0x000fea000b800000 */
[----:B------:R-:W-:-:S13]  /*0110*/  ISETP.GT.AND P0, PT, R20, 0xfff, PT ;  /* 0x00000fff1400780c */ /* 0x000fda0003f04270 */
[----:B------:R-:W-:Y:S05]  /*0120*/  @P0 BRA `(.L_x_3) ;  /* 0x0000000c00a80947 */ /* 0x000fea0003800000 */
[----:B------:R-:W0:Y:S01]  /*0130*/  S2R R9, SR_TID.X ;  /* 0x0000000000097919 */ /* 0x000e220000002100 */
[----:B------:R-:W-:Y:S01]  /*0140*/  BSSY.RECONVERGENT B1, `(.L_x_4) ;  /* 0x0000009000017945 */ /* 0x000fe20003800200 */
[----:B------:R-:W-:Y:S01]  /*0150*/  HFMA2 R0, -RZ, RZ, 0, 0 ;  /* 0x00000000ff007431 */ /* 0x000fe200000001ff */
[----:B0-----:R-:W-:Y:S02]  /*0160*/  ISETP.GE.AND P0, PT, R9, R20, PT ;  /* 0x000000140900720c */ /* 0x001fe40003f06270 */
[----:B------:R-:W-:-:S11]  /*0170*/  MOV R11, R9 ;  /* 0x00000009000b7202 */ /* 0x000fd60000000f00 */
[----:B------:R-:W-:Y:S05]  /*0180*/  @P0 BRA `(.L_x_5) ;  /* 0x0000000000100947 */ /* 0x000fea0003800000 */
[----:B------:R-:W0:Y:S02]  /*0190*/  LDC.64 R2, c[0x0][0x380] ;  /* 0x0000e000ff027b82 */ /* 0x000e240000000a00 */
[----:B0-----:R-:W-:-:S05]  /*01a0*/  IMAD.WIDE.U32 R2, R9, 0x4, R2 ;  /* 0x0000000409027825 */ /* 0x001fca00078e0002 */
[----:B------:R0:W5:Y:S01]  /*01b0*/  LDG.E.CONSTANT R0, desc[UR6][R2.64] ;  /* 0x0000000602007981 */ /* 0x000162000c1e9900 */
[----:B------:R-:W-:-:S07]  /*01c0*/  IADD3 R11, PT, PT, R9, 0x100, RZ ;  /* 0x00000100090b7810 */ /* 0x000fce0007ffe0ff */
.L_x_5:
[----:B------:R-:W-:Y:S05]  /*01d0*/  BSYNC.RECONVERGENT B1 ;  /* 0x0000000000017941 */ /* 0x000fea0003800200 */
.L_x_4:
[----:B------:R-:W-:Y:S01]  /*01e0*/  ISETP.GE.AND P0, PT, R11, R20, PT ;  /* 0x000000140b00720c */ /* 0x000fe20003f06270 */
[----:B------:R-:W-:-:S12]  /*01f0*/  BSSY.RECONVERGENT B1, `(.L_x_6) ;  /* 0x0000074000017945 */ /* 0x000fd80003800200 */
[----:B------:R-:W-:Y:S05]  /*0200*/  @P0 BRA `(.L_x_7) ;  /* 0x0000000400c80947 */ /* 0x000fea0003800000 */
[----:B0-----:R-:W-:Y:S01]  /*0210*/  LOP3.LUT R3, RZ, R11, RZ, 0x33, !PT ;  /* 0x0000000bff037212 */ /* 0x001fe200078e33ff */
[----:B------:R-:W-:Y:S03]  /*0220*/  BSSY.RECONVERGENT B2, `(.L_x_8) ;  /* 0x0000015000027945 */ /* 0x000fe60003800200 */
[----:B------:R-:W-:-:S04]  /*0230*/  IADD3 R4, PT, PT, R3, R20, RZ ;  /* 0x0000001403047210 */ /* 0x000fc80007ffe0ff */
[C---:B------:R-:W-:Y:S02]  /*0240*/  LOP3.LUT R2, R4.reuse, 0x300, RZ, 0xc0, !PT ;  /* 0x0000030004027812 */ /* 0x040fe400078ec0ff */
[----:B------:R-:W-:Y:S02]  /*0250*/  ISETP.GE.U32.AND P1, PT, R4, 0x300, PT ;  /* 0x000003000400780c */ /* 0x000fe40003f26070 */
[----:B------:R-:W-:-:S13]  /*0260*/  ISETP.NE.AND P0, PT, R2, 0x300, PT ;  /* 0x000003000200780c */ /* 0x000fda0003f05270 */
[----:B------:R-:W-:Y:S05]  /*0270*/  @!P0 BRA `(.L_x_9) ;  /* 0x00000000003c8947 */ /* 0x000fea0003800000 */
[----:B------:R-:W0:Y:S01]  /*0280*/  LDC.64 R2, c[0x0][0x380] ;  /* 0x0000e000ff027b82 */ /* 0x000e220000000a00 */
[----:B------:R-:W-:-:S04]  /*0290*/  LEA.HI R4, R4, 0x1, RZ, 0x18 ;  /* 0x0000000104047811 */ /* 0x000fc800078fc0ff */
[----:B------:R-:W-:-:S04]  /*02a0*/  LOP3.LUT R4, R4, 0x3, RZ, 0xc0, !PT ;  /* 0x0000000304047812 */ /* 0x000fc800078ec0ff */
[----:B------:R-:W-:Y:S01]  /*02b0*/  IADD3 R4, PT, PT, -R4, RZ, RZ ;  /* 0x000000ff04047210 */ /* 0x000fe20007ffe1ff */
[----:B0-----:R-:W-:-:S05]  /*02c0*/  IMAD.WIDE.U32 R2, R11, 0x4, R2 ;  /* 0x000000040b027825 */ /* 0x001fca00078e0002 */
[----:B------:R-:W-:-:S07]  /*02d0*/  MOV R5, R3 ;  /* 0x0000000300057202 */ /* 0x000fce0000000f00 */
.L_x_10:
[----:B------:R-:W-:-:S06]  /*02e0*/  MOV R3, R5 ;  /* 0x0000000500037202 */ /* 0x000fcc0000000f00 */
[----:B------:R0:W2:Y:S01]  /*02f0*/  LDG.E.CONSTANT R3, desc[UR6][R2.64] ;  /* 0x0000000602037981 */ /* 0x0000a2000c1e9900 */
[----:B------:R-:W-:Y:S01]  /*0300*/  IADD3 R4, PT, PT, R4, 0x1, RZ ;  /* 0x0000000104047810 */ /* 0x000fe20007ffe0ff */
[----:B------:R-:W-:-:S03]  /*0310*/  VIADD R11, R11, 0x100 ;  /* 0x000001000b0b7836 */ /* 0x000fc60000000000 */
[----:B------:R-:W-:Y:S02]  /*0320*/  ISETP.NE.AND P0, PT, R4, RZ, PT ;  /* 0x000000ff0400720c */ /* 0x000fe40003f05270 */
[----:B0-----:R-:W-:-:S04]  /*0330*/  IADD3 R2, P2, PT, R2, 0x400, RZ ;  /* 0x0000040002027810 */ /* 0x001fc80007f5e0ff */
[----:B------:R-:W-:Y:S01]  /*0340*/  IADD3.X R5, PT, PT, RZ, R5, RZ, P2, !PT ;  /* 0x00000005ff057210 */ /* 0x000fe200017fe4ff */
[----:B--2--5:R-:W-:-:S06]  /*0350*/  FADD R0, R3, R0 ;  /* 0x0000000003007221 */ /* 0x024fcc0000000000 */
[----:B------:R-:W-:Y:S05]  /*0360*/  @P0 BRA `(.L_x_10) ;  /* 0xfffffffc00dc0947 */ /* 0x000fea000383ffff */
.L_x_9:
[----:B------:R-:W-:Y:S05]  /*0370*/  BSYNC.RECONVERGENT B2 ;  /* 0x0000000000027941 */ /* 0x000fea0003800200 */
.L_x_8:
[----:B------:R-:W-:Y:S05]  /*0380*/  @!P1 BRA `(.L_x_7) ;  /* 0x0000000400689947 */ /* 0x000fea0003800000 */
[----:B------:R-:W-:Y:S01]  /*0390*/  IADD3 R2, PT, PT, -R11, R20, RZ ;  /* 0x000000140b027210 */ /* 0x000fe20007ffe1ff */
[----:B------:R-:W-:Y:S01]  /*03a0*/  BSSY.RECONVERGENT B2, `(.L_x_11) ;  /* 0x0000031000027945 */ /* 0x000fe20003800200 */
[----:B------:R-:W-:Y:S02]  /*03b0*/  PLOP3.LUT P0, PT, PT, PT, PT, 0x80, 0x8 ;  /* 0x000000000008781c */ /* 0x000fe40003f0f070 */
[----:B------:R-:W-:-:S13]  /*03c0*/  ISETP.GT.AND P1, PT, R2, 0xc00, PT ;  /* 0x00000c000200780c */ /* 0x000fda0003f24270 */
[----:B------:R-:W-:Y:S05]  /*03d0*/  @!P1 BRA `(.L_x_12) ;  /* 0x0000000000b49947 */ /* 0x000fea0003800000 */
[----:B------:R-:W-:Y:S02]  /*03e0*/  PLOP3.LUT P0, PT, PT, PT, PT, 0x8, 0x80 ;  /* 0x000000000080781c */ /* 0x000fe40003f0e170 */
[----:B------:R-:W-:-:S11]  /*03f0*/  IADD3 R8, PT, PT, R20, -0xc00, RZ ;  /* 0xfffff40014087810 */ /* 0x000fd60007ffe0ff */
.L_x_13:
[----:B------:R-:W0:Y:S01]  /*0400*/  LDC.64 R6, c[0x0][0x380] ;  /* 0x0000e000ff067b82 */ /* 0x000e220000000a00 */
[C---:B------:R-:W-:Y:S01]  /*0410*/  IADD3 R5, PT, PT, R11.reuse, 0x400, RZ ;  /* 0x000004000b057810 */ /* 0x040fe20007ffe0ff */
[----:B0-----:R-:W-:-:S05]  /*0420*/  IMAD.WIDE R24, R11, 0x4, R6 ;  /* 0x000000040b187825 */ /* 0x001fca00078e0206 */
[----:B------:R-:W2:Y:S04]  /*0430*/  LDG.E.CONSTANT R13, desc[UR6][R24.64] ;  /* 0x00000006180d7981 */ /* 0x000ea8000c1e9900 */
[----:B------:R-:W3:Y:S01]  /*0440*/  LDG.E.CONSTANT R10, desc[UR6][R24.64+0x400] ;  /* 0x00040006180a7981 */ /* 0x000ee2000c1e9900 */
[----:B------:R-:W-:-:S03]  /*0450*/  IMAD.WIDE R4, R5, 0x4, R6 ;  /* 0x0000000405047825 */ /* 0x000fc600078e0206 */
[----:B------:R-:W4:Y:S04]  /*0460*/  LDG.E.CONSTANT R12, desc[UR6][R24.64+0x800] ;  /* 0x00080006180c7981 */ /* 0x000f28000c1e9900 */
[----:B------:R-:W4:Y:S04]  /*0470*/  LDG.E.CONSTANT R17, desc[UR6][R24.64+0xc00] ;  /* 0x000c000618117981 */ /* 0x000f28000c1e9900 */
[----:B------:R-:W4:Y:S01]  /*0480*/  LDG.E.CONSTANT R16, desc[UR6][R4.64] ;  /* 0x0000000604107981 */ /* 0x000f22000c1e9900 */
[----:B------:R-:W-:-:S03]  /*0490*/  IADD3 R3, PT, PT, R11, 0x800, RZ ;  /* 0x000008000b037810 */ /* 0x000fc60007ffe0ff */
[----:B------:R-:W4:Y:S04]  /*04a0*/  LDG.E.CONSTANT R15, desc[UR6][R4.64+0x400] ;  /* 0x00040006040f7981 */ /* 0x000f28000c1e9900 */
[----:B------:R-:W4:Y:S01]  /*04b0*/  LDG.E.CONSTANT R14, desc[UR6][R4.64+0x800] ;  /* 0x00080006040e7981 */ /* 0x000f22000c1e9900 */
[----:B------:R-:W-:-:S03]  /*04c0*/  IMAD.WIDE R2, R3, 0x4, R6 ;  /* 0x0000000403027825 */ /* 0x000fc600078e0206 */
[----:B------:R-:W4:Y:S04]  /*04d0*/  LDG.E.CONSTANT R22, desc[UR6][R4.64+0xc00] ;  /* 0x000c000604167981 */ /* 0x000f28000c1e9900 */
[----:B------:R-:W4:Y:S01]  /*04e0*/  LDG.E.CONSTANT R21, desc[UR6][R2.64] ;  /* 0x0000000602157981 */ /* 0x000f22000c1e9900 */
[----:B------:R-:W-:-:S03]  /*04f0*/  IADD3 R23, PT, PT, R11, 0xc00, RZ ;  /* 0x00000c000b177810 */ /* 0x000fc60007ffe0ff */
[----:B------:R-:W4:Y:S04]  /*0500*/  LDG.E.CONSTANT R19, desc[UR6][R2.64+0x400] ;  /* 0x0004000602137981 */ /* 0x000f28000c1e9900 */
[----:B------:R-:W4:Y:S01]  /*0510*/  LDG.E.CONSTANT R18, desc[UR6][R2.64+0x800] ;  /* 0x0008000602127981 */ /* 0x000f22000c1e9900 */
[----:B------:R-:W-:-:S03]  /*0520*/  IMAD.WIDE R6, R23, 0x4, R6 ;  /* 0x0000000417067825 */ /* 0x000fc600078e0206 */
[----:B------:R-:W4:Y:S04]  /*0530*/  LDG.E.CONSTANT R26, desc[UR6][R2.64+0xc00] ;  /* 0x000c0006021a7981 */ /* 0x000f28000c1e9900 */
[----:B------:R-:W4:Y:S04]  /*0540*/  LDG.E.CONSTANT R25, desc[UR6][R6.64] ;  /* 0x0000000606197981 */ /* 0x000f28000c1e9900 */
[----:B------:R-:W4:Y:S04]  /*0550*/  LDG.E.CONSTANT R23, desc[UR6][R6.64+0x400] ;  /* 0x0004000606177981 */ /* 0x000f28000c1e9900 */
[----:B------:R-:W4:Y:S04]  /*0560*/  LDG.E.CONSTANT R24, desc[UR6][R6.64+0x800] ;  /* 0x0008000606187981 */ /* 0x000f28000c1e9900 */
[----:B------:R-:W4:Y:S01]  /*0570*/  LDG.E.CONSTANT R27, desc[UR6][R6.64+0xc00] ;  /* 0x000c0006061b7981 */ /* 0x000f22000c1e9900 */
[----:B------:R-:W-:-:S04]  /*0580*/  IADD3 R11, PT, PT, R11, 0x1000, RZ ;  /* 0x000010000b0b7810 */ /* 0x000fc80007ffe0ff */
[----:B------:R-:W-:Y:S01]  /*0590*/  ISETP.GE.AND P1, PT, R11, R8, PT ;  /* 0x000000080b00720c */ /* 0x000fe20003f26270 */
[----:B--2--5:R-:W-:-:S04]  /*05a0*/  FADD R13, R13, R0 ;  /* 0x000000000d0d7221 */ /* 0x024fc80000000000 */
[----:B---3--:R-:W-:-:S04]  /*05b0*/  FADD R13, R13, R10 ;  /* 0x0000000a0d0d7221 */ /* 0x008fc80000000000 */
[----:B----4-:R-:W-:-:S04]  /*05c0*/  FADD R12, R13, R12 ;  /* 0x0000000c0d0c7221 */ /* 0x010fc80000000000 */
[----:B------:R-:W-:-:S04]  /*05d0*/  FADD R17, R12, R17 ;  /* 0x000000110c117221 */ /* 0x000fc80000000000 */
        /* <DEDUP_REMOVED lines=11> */
[----:B------:R-:W-:Y:S01]  /*0690*/  FADD R0, R24, R27 ;  /* 0x0000001b18007221 */ /* 0x000fe20000000000 */
[----:B------:R-:W-:Y:S06]  /*06a0*/  @!P1 BRA `(.L_x_13) ;  /* 0xfffffffc00549947 */ /* 0x000fec000383ffff */
.L_x_12:
[----:B------:R-:W-:Y:S05]  /*06b0*/  BSYNC.RECONVERGENT B2 ;  /* 0x0000000000027941 */ /* 0x000fea0003800200 */
.L_x_11:
[----:B------:R-:W-:Y:S01]  /*06c0*/  IADD3 R2, PT, PT, -R11, R20, RZ ;  /* 0x000000140b027210 */ /* 0x000fe20007ffe1ff */
[----:B------:R-:W-:Y:S03]  /*06d0*/  BSSY.RECONVERGENT B2, `(.L_x_14) ;  /* 0x0000019000027945 */ /* 0x000fe60003800200 */
[----:B------:R-:W-:-:S13]  /*06e0*/  ISETP.GT.AND P1, PT, R2, 0x400, PT ;  /* 0x000004000200780c */ /* 0x000fda0003f24270 */
[----:B------:R-:W-:Y:S05]  /*06f0*/  @!P1 BRA `(.L_x_15) ;  /* 0x0000000000589947 */ /* 0x000fea0003800000 */
[----:B------:R-:W0:Y:S01]  /*0700*/  LDC.64 R4, c[0x0][0x380] ;  /* 0x0000e000ff047b82 */ /* 0x000e220000000a00 */
[C---:B------:R-:W-:Y:S02]  /*0710*/  VIADD R15, R11.reuse, 0x400 ;  /* 0x000004000b0f7836 */ /* 0x040fe40000000000 */
[----:B0-----:R-:W-:-:S05]  /*0720*/  IMAD.WIDE R2, R11, 0x4, R4 ;  /* 0x000000040b027825 */ /* 0x001fca00078e0204 */
[----:B------:R-:W2:Y:S04]  /*0730*/  LDG.E.CONSTANT R7, desc[UR6][R2.64] ;  /* 0x0000000602077981 */ /* 0x000ea8000c1e9900 */
[----:B------:R-:W3:Y:S01]  /*0740*/  LDG.E.CONSTANT R6, desc[UR6][R2.64+0x400] ;  /* 0x0004000602067981 */ /* 0x000ee2000c1e9900 */
[----:B------:R-:W-:-:S03]  /*0750*/  IMAD.WIDE R4, R15, 0x4, R4 ;  /* 0x000000040f047825 */ /* 0x000fc600078e0204 */
[----:B------:R-:W4:Y:S04]  /*0760*/  LDG.E.CONSTANT R13, desc[UR6][R2.64+0x800] ;  /* 0x00080006020d7981 */ /* 0x000f28000c1e9900 */
[----:B------:R-:W4:Y:S04]  /*0770*/  LDG.E.CONSTANT R15, desc[UR6][R2.64+0xc00] ;  /* 0x000c0006020f7981 */ /* 0x000f28000c1e9900 */
[----:B------:R-:W4:Y:S04]  /*0780*/  LDG.E.CONSTANT R17, desc[UR6][R4.64] ;  /* 0x0000000604117981 */ /* 0x000f28000c1e9900 */
[----:B------:R-:W4:Y:S04]  /*0790*/  LDG.E.CONSTANT R19, desc[UR6][R4.64+0x400] ;  /* 0x0004000604137981 */ /* 0x000f28000c1e9900 */
[----:B------:R-:W4:Y:S04]  /*07a0*/  LDG.E.CONSTANT R21, desc[UR6][R4.64+0x800] ;  /* 0x0008000604157981 */ /* 0x000f28000c1e9900 */
[----:B------:R-:W4:Y:S01]  /*07b0*/  LDG.E.CONSTANT R23, desc[UR6][R4.64+0xc00] ;  /* 0x000c000604177981 */ /* 0x000f22000c1e9900 */
[----:B------:R-:W-:-:S02]  /*07c0*/  PLOP3.LUT P0, PT, PT, PT, PT, 0x8, 0x80 ;  /* 0x000000000080781c */ /* 0x000fc40003f0e170 */
[----:B------:R-:W-:Y:S01]  /*07d0*/  IADD3 R11, PT, PT, R11, 0x800, RZ ;  /* 0x000008000b0b7810 */ /* 0x000fe20007ffe0ff */
[----:B--2--5:R-:W-:-:S04]  /*07e0*/  FADD R7, R0, R7 ;  /* 0x0000000700077221 */ /* 0x024fc80000000000 */
[----:B---3--:R-:W-:-:S04]  /*07f0*/  FADD R6, R7, R6 ;  /* 0x0000000607067221 */ /* 0x008fc80000000000 */
[----:B----4-:R-:W-:-:S04]  /*0800*/  FADD R6, R6, R13 ;  /* 0x0000000d06067221 */ /* 0x010fc80000000000 */
[----:B------:R-:W-:-:S04]  /*0810*/  FADD R6, R6, R15 ;  /* 0x0000000f06067221 */ /* 0x000fc80000000000 */
[----:B------:R-:W-:-:S04]  /*0820*/  FADD R6, R6, R17 ;  /* 0x0000001106067221 */ /* 0x000fc80000000000 */
[----:B------:R-:W-:-:S04]  /*0830*/  FADD R6, R6, R19 ;  /* 0x0000001306067221 */ /* 0x000fc80000000000 */
[----:B------:R-:W-:-:S04]  /*0840*/  FADD R6, R6, R21 ;  /* 0x0000001506067221 */ /* 0x000fc80000000000 */
[----:B------:R-:W-:-:S07]  /*0850*/  FADD R0, R6, R23 ;  /* 0x0000001706007221 */ /* 0x000fce0000000000 */
.L_x_15:
[----:B------:R-:W-:Y:S05]  /*0860*/  BSYNC.RECONVERGENT B2 ;  /* 0x0000000000027941 */ /* 0x000fea0003800200 */
.L_x_14:
[----:B------:R-:W-:-:S13]  /*0870*/  ISETP.LT.OR P0, PT, R11, R20, P0 ;  /* 0x000000140b00720c */ /* 0x000fda0000701670 */
[----:B------:R-:W-:Y:S05]  /*0880*/  @!P0 BRA `(.L_x_7) ;  /* 0x0000000000288947 */ /* 0x000fea0003800000 */
[----:B------:R-:W0:Y:S02]  /*0890*/  LDC.64 R2, c[0x0][0x380] ;  /* 0x0000e000ff027b82 */ /* 0x000e240000000a00 */
[----:B0-----:R-:W-:-:S05]  /*08a0*/  IMAD.WIDE R2, R11, 0x4, R2 ;  /* 0x000000040b027825 */ /* 0x001fca00078e0202 */
[----:B------:R-:W2:Y:S04]  /*08b0*/  LDG.E.CONSTANT R5, desc[UR6][R2.64] ;  /* 0x0000000602057981 */ /* 0x000ea8000c1e9900 */
[----:B------:R-:W3:Y:S04]  /*08c0*/  LDG.E.CONSTANT R4, desc[UR6][R2.64+0x400] ;  /* 0x0004000602047981 */ /* 0x000ee8000c1e9900 */
[----:B------:R-:W4:Y:S04]  /*08d0*/  LDG.E.CONSTANT R7, desc[UR6][R2.64+0x800] ;  /* 0x0008000602077981 */ /* 0x000f28000c1e9900 */
[----:B------:R-:W4:Y:S01]  /*08e0*/  LDG.E.CONSTANT R11, desc[UR6][R2.64+0xc00] ;  /* 0x000c0006020b7981 */ /* 0x000f22000c1e9900 */
[----:B--2--5:R-:W-:-:S04]  /*08f0*/  FADD R5, R0, R5 ;  /* 0x0000000500057221 */ /* 0x024fc80000000000 */
[----:B---3--:R-:W-:-:S04]  /*0900*/  FADD R4, R5, R4 ;  /* 0x0000000405047221 */ /* 0x008fc80000000000 */
[----:B----4-:R-:W-:-:S04]  /*0910*/  FADD R4, R4, R7 ;  /* 0x0000000704047221 */ /* 0x010fc80000000000 */
[----:B------:R-:W-:-:S07]  /*0920*/  FADD R0, R4, R11 ;  /* 0x0000000b04007221 */ /* 0x000fce0000000000 */
.L_x_7:
[----:B------:R-:W-:Y:S05]  /*0930*/  BSYNC.RECONVERGENT B1 ;  /* 0x0000000000017941 */ /* 0x000fea0003800200 */
.L_x_6:
[----:B------:R-:W-:Y:S02]  /*0940*/  ISETP.GE.AND P0, PT, R20, 0x100, PT ;  /* 0x000001001400780c */ /* 0x000fe40003f06270 */
[----:B-----5:R-:W-:-:S11]  /*0950*/  MOV R7, R0 ;  /* 0x0000000000077202 */ /* 0x020fd60000000f00 */
[----:B------:R-:W-:Y:S05]  /*0960*/  @!P0 BRA `(.L_x_16) ;  /* 0x0000000000ac8947 */ /* 0x000fea0003800000 */
[----:B------:R-:W1:Y:S01]  /*0970*/  S2R R6, SR_LANEID ;  /* 0x0000000000067919 */ /* 0x000e620000000000 */
[----:B------:R-:W2:Y:S02]  /*0980*/  SHFL.DOWN PT, R0, R7, 0x1, 0x1f ;  /* 0x08201f0007007f89 */ /* 0x000ea400000e0000 */
[----:B--2---:R-:W-:Y:S01]  /*0990*/  FADD R0, R0, R7 ;  /* 0x0000000700007221 */ /* 0x004fe20000000000 */
[C---:B-1----:R-:W-:Y:S02]  /*09a0*/  ISETP.GT.AND P0, PT, R6.reuse, 0x1e, PT ;  /* 0x0000001e0600780c */ /* 0x042fe40003f04270 */
[C---:B------:R-:W-:Y:S02]  /*09b0*/  ISETP.NE.AND P1, PT, R6.reuse, RZ, PT ;  /* 0x000000ff0600720c */ /* 0x040fe40003f25270 */
[----:B------:R-:W-:Y:S02]  /*09c0*/  FSEL R0, R7, R0, P0 ;  /* 0x0000000007007208 */ /* 0x000fe40000000000 */
[----:B------:R-:W-:-:S03]  /*09d0*/  ISETP.GT.AND P0, PT, R6, 0x1d, PT ;  /* 0x0000001d0600780c */ /* 0x000fc60003f04270 */
[----:B0-----:R-:W0:Y:S06]  /*09e0*/  SHFL.DOWN PT, R3, R0, 0x2, 0x1f ;  /* 0x08401f0000037f89 */ /* 0x001e2c00000e0000 */
[----:B------:R-:W1:Y:S01]  /*09f0*/  @!P1 S2R R5, SR_CgaCtaId ;  /* 0x0000000000059919 */ /* 0x000e620000008800 */
[----:B------:R-:W-:Y:S02]  /*0a00*/  @!P1 MOV R4, 0x400 ;  /* 0x0000040000049802 */ /* 0x000fe40000000f00 */
[----:B------:R-:W-:-:S04]  /*0a10*/  @!P1 SHF.R.U32.HI R2, RZ, 0x3, R9 ;  /* 0x00000003ff029819 */ /* 0x000fc80000011609 */
[----:B------:R-:W-:Y:S01]  /*0a20*/  @!P1 LOP3.LUT R2, R2, 0x7c, RZ, 0xc0, !PT ;  /* 0x0000007c02029812 */ /* 0x000fe200078ec0ff */
[----:B0-----:R-:W-:Y:S01]  /*0a30*/  @!P0 FADD R0, R0, R3 ;  /* 0x0000000300008221 */ /* 0x001fe20000000000 */
[----:B------:R-:W-:-:S04]  /*0a40*/  ISETP.GT.AND P0, PT, R6, 0x1b, PT ;  /* 0x0000001b0600780c */ /* 0x000fc80003f04270 */
[----:B------:R-:W0:Y:S01]  /*0a50*/  SHFL.DOWN PT, R3, R0, 0x4, 0x1f ;  /* 0x08801f0000037f89 */ /* 0x000e2200000e0000 */
[----:B-1----:R-:W-:-:S04]  /*0a60*/  @!P1 LEA R5, R5, R4, 0x18 ;  /* 0x0000000405059211 */ /* 0x002fc800078ec0ff */
[----:B------:R-:W-:-:S04]  /*0a70*/  @!P1 IADD3 R2, PT, PT, R2, R5, RZ ;  /* 0x0000000502029210 */ /* 0x000fc80007ffe0ff */
[----:B0-----:R-:W-:Y:S01]  /*0a80*/  @!P0 FADD R0, R0, R3 ;  /* 0x0000000300008221 */ /* 0x001fe20000000000 */
[----:B------:R-:W-:-:S04]  /*0a90*/  ISETP.GT.AND P0, PT, R6, 0x17, PT ;  /* 0x000000170600780c */ /* 0x000fc80003f04270 */
[----:B------:R-:W0:Y:S09]  /*0aa0*/  SHFL.DOWN PT, R3, R0, 0x8, 0x1f ;  /* 0x09001f0000037f89 */ /* 0x000e3200000e0000 */
[----:B0-----:R-:W-:Y:S01]  /*0ab0*/  @!P0 FADD R0, R0, R3 ;  /* 0x0000000300008221 */ /* 0x001fe20000000000 */
[----:B------:R-:W-:-:S04]  /*0ac0*/  ISETP.NE.AND P0, PT, R9, RZ, PT ;  /* 0x000000ff0900720c */ /* 0x000fc80003f05270 */
[----:B------:R-:W0:Y:S02]  /*0ad0*/  SHFL.DOWN PT, R3, R0, 0x10, 0x1f ;  /* 0x0a001f0000037f89 */ /* 0x000e2400000e0000 */
[----:B0-----:R-:W-:-:S05]  /*0ae0*/  FADD R3, R0, R3 ;  /* 0x0000000300037221 */ /* 0x001fca0000000000 */
[----:B------:R0:W-:Y:S01]  /*0af0*/  @!P1 STS [R2+0x8], R3 ;  /* 0x0000080302009388 */ /* 0x0001e20000000800 */
[----:B------:R-:W-:Y:S01]  /*0b00*/  BAR.SYNC.DEFER_BLOCKING 0x0 ;  /* 0x0000000000007b1d */ /* 0x000fe20000010000 */
[----:B------:R-:W-:-:S04]  /*0b10*/  ISETP.GT.AND P1, PT, R6, 0xf, PT ;  /* 0x0000000f0600780c */ /* 0x000fc80003f24270 */
[----:B------:R-:W-:Y:S01]  /*0b20*/  FSEL R0, R0, R3, P1 ;  /* 0x0000000300007208 */ /* 0x000fe20000800000 */
[----:B------:R-:W-:Y:S08]  /*0b30*/  @P0 BRA `(.L_x_17) ;  /* 0x0000003000900947 */ /* 0x000ff00003800000 */
[----:B------:R-:W1:Y:S01]  /*0b40*/  S2UR UR5, SR_CgaCtaId ;  /* 0x00000000000579c3 */ /* 0x000e620000008800 */
[----:B------:R-:W-:Y:S02]  /*0b50*/  UMOV UR4, 0x400 ;  /* 0x0000040000047882 */ /* 0x000fe40000000000 */
[----:B-1----:R-:W-:-:S09]  /*0b60*/  ULEA UR4, UR5, UR4, 0x18 ;  /* 0x0000000405047291 */ /* 0x002fd2000f8ec0ff */
[----:B0-----:R-:W0:Y:S04]  /*0b70*/  LDS R3, [UR4+0xc] ;  /* 0x00000c04ff037984 */ /* 0x001e280008000800 */
[----:B------:R-:W1:Y:S04]  /*0b80*/  LDS.128 R4, [UR4+0x10] ;  /* 0x00001004ff047984 */ /* 0x000e680008000c00 */
[----:B------:R-:W2:Y:S01]  /*0b90*/  LDS.64 R8, [UR4+0x20] ;  /* 0x00002004ff087984 */ /* 0x000ea20008000a00 */
[----:B0-----:R-:W-:-:S04]  /*0ba0*/  FADD R3, R0, R3 ;  /* 0x0000000300037221 */ /* 0x001fc80000000000 */
[----:B-1----:R-:W-:-:S04]  /*0bb0*/  FADD R4, R3, R4 ;  /* 0x0000000403047221 */ /* 0x002fc80000000000 */
[----:B------:R-:W-:-:S04]  /*0bc0*/  FADD R5, R4, R5 ;  /* 0x0000000504057221 */ /* 0x000fc80000000000 */
[----:B------:R-:W-:-:S04]  /*0bd0*/  FADD R6, R5, R6 ;  /* 0x0000000605067221 */ /* 0x000fc80000000000 */
[----:B------:R-:W-:-:S04]  /*0be0*/  FADD R7, R6, R7 ;  /* 0x0000000706077221 */ /* 0x000fc80000000000 */
[----:B--2---:R-:W-:-:S04]  /*0bf0*/  FADD R8, R7, R8 ;  /* 0x0000000807087221 */ /* 0x004fc80000000000 */
[----:B------:R-:W-:Y:S01]  /*0c00*/  FADD R0, R8, R9 ;  /* 0x0000000908007221 */ /* 0x000fe20000000000 */
[----:B------:R-:W-:Y:S06]  /*0c10*/  BRA `(.L_x_17) ;  /* 0x0000003000587947 */ /* 0x000fec0003800000 */
.L_x_16:
[----:B------:R-:W1:Y:S01]  /*0c20*/  S2R R4, SR_LANEID ;  /* 0x0000000000047919 */ /* 0x000e620000000000 */
[----:B------:R-:W-:-:S04]  /*0c30*/  LOP3.LUT R0, R9, 0x3e0, RZ, 0xc0, !PT ;  /* 0x000003e009007812 */ /* 0x000fc800078ec0ff */
[----:B0-----:R-:W-:Y:S02]  /*0c40*/  IADD3 R3, PT, PT, R0, 0x20, RZ ;  /* 0x0000002000037810 */ /* 0x001fe40007ffe0ff */
[----:B------:R-:W-:Y:S02]  /*0c50*/  LOP3.LUT R5, RZ, R0, RZ, 0x33, !PT ;  /* 0x00000000ff057212 */ /* 0x000fe400078e33ff */
[-C--:B------:R-:W-:Y:S02]  /*0c60*/  ISETP.GT.AND P0, PT, R3, R20.reuse, PT ;  /* 0x000000140300720c */ /* 0x080fe40003f04270 */
[----:B------:R-:W-:-:S04]  /*0c70*/  IADD3 R5, PT, PT, R5, R20, RZ ;  /* 0x0000001405057210 */ /* 0x000fc80007ffe0ff */
[----:B------:R-:W-:-:S05]  /*0c80*/  SEL R5, R5, 0x1f, P0 ;  /* 0x0000001f05057807 */ /* 0x000fca0000000000 */
[----:B------:R-:W0:Y:S01]  /*0c90*/  SHFL.DOWN PT, R0, R7, 0x1, R5 ;  /* 0x0820000007007989 */ /* 0x000e2200000e0005 */
[C---:B-1----:R-:W-:Y:S02]  /*0ca0*/  ISETP.GE.AND P0, PT, R4.reuse, R5, PT ;  /* 0x000000050400720c */ /* 0x042fe40003f06270 */
[C---:B------:R-:W-:Y:S02]  /*0cb0*/  IADD3 R2, PT, PT, R4.reuse, 0x2, RZ ;  /* 0x0000000204027810 */ /* 0x040fe40007ffe0ff */
[----:B------:R-:W-:-:S09]  /*0cc0*/  ISETP.NE.AND P1, PT, R4, RZ, PT ;  /* 0x000000ff0400720c */ /* 0x000fd20003f25270 */
[----:B0-----:R-:W-:Y:S01]  /*0cd0*/  @!P0 FADD R7, R0, R7 ;  /* 0x0000000700078221 */ /* 0x001fe20000000000 */
[-C--:B------:R-:W-:Y:S02]  /*0ce0*/  ISETP.GT.AND P0, PT, R2, R5.reuse, PT ;  /* 0x000000050200720c */ /* 0x080fe40003f04270 */
[----:B------:R-:W-:Y:S01]  /*0cf0*/  IADD3 R2, PT, PT, R4, 0x4, RZ ;  /* 0x0000000404027810 */ /* 0x000fe20007ffe0ff */
[----:B------:R-:W0:Y:S01]  /*0d00*/  @!P1 S2R R6, SR_CgaCtaId ;  /* 0x0000000000069919 */ /* 0x000e220000008800 */
[----:B------:R-:W-:Y:S01]  /*0d10*/  @!P1 MOV R3, 0x400 ;  /* 0x0000040000039802 */ /* 0x000fe20000000f00 */
[----:B------:R-:W1:Y:S08]  /*0d20*/  SHFL.DOWN PT, R0, R7, 0x2, R5 ;  /* 0x0840000007007989 */ /* 0x000e7000000e0005 */
[----:B-1----:R-:W-:Y:S01]  /*0d30*/  @!P0 FADD R7, R7, R0 ;  /* 0x0000000007078221 */ /* 0x002fe20000000000 */
[----:B------:R-:W-:-:S02]  /*0d40*/  ISETP.GT.AND P0, PT, R2, R5, PT ;  /* 0x000000050200720c */ /* 0x000fc40003f04270 */
[----:B------:R-:W-:Y:S02]  /*0d50*/  IADD3 R2, PT, PT, R4, 0x8, RZ ;  /* 0x0000000804027810 */ /* 0x000fe40007ffe0ff */
[----:B------:R-:W1:Y:S01]  /*0d60*/  SHFL.DOWN PT, R0, R7, 0x4, R5 ;  /* 0x0880000007007989 */ /* 0x000e6200000e0005 */
[----:B0-----:R-:W-:-:S08]  /*0d70*/  @!P1 LEA R3, R6, R3, 0x18 ;  /* 0x0000000306039211 */ /* 0x001fd000078ec0ff */
[----:B-1----:R-:W-:Y:S01]  /*0d80*/  @!P0 FADD R7, R7, R0 ;  /* 0x0000000007078221 */ /* 0x002fe20000000000 */
[----:B------:R-:W-:Y:S01]  /*0d90*/  ISETP.GT.AND P0, PT, R2, R5, PT ;  /* 0x000000050200720c */ /* 0x000fe20003f04270 */
[----:B------:R-:W-:-:S03]  /*0da0*/  VIADD R2, R4, 0x10 ;  /* 0x0000001004027836 */ /* 0x000fc60000000000 */
[----:B------:R-:W0:Y:S09]  /*0db0*/  SHFL.DOWN PT, R0, R7, 0x8, R5 ;  /* 0x0900000007007989 */ /* 0x000e3200000e0005 */
[----:B0-----:R-:W-:Y:S01]  /*0dc0*/  @!P0 FADD R7, R7, R0 ;  /* 0x0000000007078221 */ /* 0x001fe20000000000 */
[----:B------:R-:W-:-:S02]  /*0dd0*/  ISETP.GT.AND P0, PT, R2, R5, PT ;  /* 0x000000050200720c */ /* 0x000fc40003f04270 */
[----:B------:R-:W-:Y:S02]  /*0de0*/  @!P1 SHF.R.U32.HI R2, RZ, 0x3, R9 ;  /* 0x00000003ff029819 */ /* 0x000fe40000011609 */
[----:B------:R-:W0:Y:S02]  /*0df0*/  SHFL.DOWN PT, R0, R7, 0x10, R5 ;  /* 0x0a00000007007989 */ /* 0x000e2400000e0005 */
[----:B------:R-:W-:-:S04]  /*0e00*/  @!P1 LOP3.LUT R2, R2, 0x7c, RZ, 0xc0, !PT ;  /* 0x0000007c02029812 */ /* 0x000fc800078ec0ff */
[----:B------:R-:W-:-:S03]  /*0e10*/  @!P1 IADD3 R3, PT, PT, R2, R3, RZ ;  /* 0x0000000302039210 */ /* 0x000fc60007ffe0ff */
[----:B0-----:R-:W-:Y:S01]  /*0e20*/  @!P0 FADD R7, R7, R0 ;  /* 0x0000000007078221 */ /* 0x001fe20000000000 */
[----:B------:R-:W-:-:S04]  /*0e30*/  ISETP.NE.AND P0, PT, R9, RZ, PT ;  /* 0x000000ff0900720c */ /* 0x000fc80003f05270 */
[----:B------:R-:W-:-:S05]  /*0e40*/  MOV R0, R7 ;  /* 0x0000000700007202 */ /* 0x000fca0000000f00 */
[----:B------:R4:W-:Y:S01]  /*0e50*/  @!P1 STS [R3+0x8], R0 ;  /* 0x0000080003009388 */ /* 0x0009e20000000800 */
[----:B------:R-:W-:Y:S06]  /*0e60*/  BAR.SYNC.DEFER_BLOCKING 0x0 ;  /* 0x0000000000007b1d */ /* 0x000fec0000010000 */
[----:B------:R-:W-:Y:S05]  /*0e70*/  @P0 BRA `(.L_x_17) ;  /* 0x0000002c00c00947 */ /* 0x000fea0003800000 */
[----:B------:R-:W0:Y:S01]  /*0e80*/  S2UR UR5, SR_CgaCtaId ;  /* 0x00000000000579c3 */ /* 0x000e220000008800 */
[----:B------:R-:W-:Y:S01]  /*0e90*/  UMOV UR4, 0x400 ;  /* 0x0000040000047882 */ /* 0x000fe20000000000 */
[C---:B------:R-:W-:Y:S02]  /*0ea0*/  ISETP.GT.AND P2, PT, R20.reuse, 0x20, PT ;  /* 0x000000201400780c */ /* 0x040fe40003f44270 */
[C---:B------:R-:W-:Y:S02]  /*0eb0*/  ISETP.GT.AND P4, PT, R20.reuse, 0x40, PT ;  /* 0x000000401400780c */ /* 0x040fe40003f84270 */
[C---:B------:R-:W-:Y:S02]  /*0ec0*/  ISETP.GT.AND P3, PT, R20.reuse, 0x60, PT ;  /* 0x000000601400780c */ /* 0x040fe40003f64270 */
[----:B------:R-:W-:Y:S01]  /*0ed0*/  ISETP.GT.AND P1, PT, R20, 0x80, PT ;  /* 0x000000801400780c */ /* 0x000fe20003f24270 */
[----:B0-----:R-:W-:-:S09]  /*0ee0*/  ULEA UR4, UR5, UR4, 0x18 ;  /* 0x0000000405047291 */ /* 0x001fd2000f8ec0ff */
[----:B----4-:R-:W0:Y:S04]  /*0ef0*/  LDS R3, [UR4+0xc] ;  /* 0x00000c04ff037984 */ /* 0x010e280008000800 */
[----:B------:R-:W1:Y:S04]  /*0f00*/  LDS.128 R4, [UR4+0x10] ;  /* 0x00001004ff047984 */ /* 0x000e680008000c00 */
[----:B------:R-:W2:Y:S01]  /*0f10*/  LDS.64 R8, [UR4+0x20] ;  /* 0x00002004ff087984 */ /* 0x000ea20008000a00 */
[----:B0-----:R-:W-:Y:S01]  /*0f20*/  @P2 FADD R0, R0, R3 ;  /* 0x0000000300002221 */ /* 0x001fe20000000000 */
[----:B------:R-:W-:-:S03]  /*0f30*/  ISETP.GT.AND P2, PT, R20, 0xa0, PT ;  /* 0x000000a01400780c */ /* 0x000fc60003f44270 */
[----:B-1----:R-:W-:Y:S01]  /*0f40*/  @P4 FADD R0, R0, R4 ;  /* 0x0000000400004221 */ /* 0x002fe20000000000 */
[----:B------:R-:W-:-:S03]  /*0f50*/  ISETP.GT.AND P4, PT, R20, 0xc0, PT ;  /* 0x000000c01400780c */ /* 0x000fc60003f84270 */
[----:B------:R-:W-:Y:S01]  /*0f60*/  @P3 FADD R0, R0, R5 ;  /* 0x0000000500003221 */ /* 0x000fe20000000000 */
[----:B------:R-:W-:-:S03]  /*0f70*/  ISETP.GT.AND P3, PT, R20, 0xe0, PT ;  /* 0x000000e01400780c */ /* 0x000fc60003f64270 */
[----:B------:R-:W-:-:S04]  /*0f80*/  @P1 FADD R0, R0, R6 ;  /* 0x0000000600001221 */ /* 0x000fc80000000000 */
[----:B------:R-:W-:-:S04]  /*0f90*/  @P2 FADD R0, R0, R7 ;  /* 0x0000000700002221 */ /* 0x000fc80000000000 */
[----:B--2---:R-:W-:-:S04]  /*0fa0*/  @P4 FADD R0, R0, R8 ;  /* 0x0000000800004221 */ /* 0x004fc80000000000 */
[----:B------:R-:W-:Y:S01]  /*0fb0*/  @P3 FADD R0, R0, R9 ;  /* 0x0000000900003221 */ /* 0x000fe20000000000 */
[----:B------:R-:W-:Y:S06]  /*0fc0*/  BRA `(.L_x_17) ;  /* 0x0000002c006c7947 */ /* 0x000fec0003800000 */
.L_x_3:
[----:B------:R-:W0:Y:S01]  /*0fd0*/  S2R R0, SR_TID.X ;  /* 0x0000000000007919 */ /* 0x000e220000002100 */
[----:B------:R-:W1:Y:S01]  /*0fe0*/  LDC.64 R2, c[0x0][0x380] ;  /* 0x0000e000ff027b82 */ /* 0x000e620000000a00 */
[----:B0-----:R-:W-:-:S05]  /*0ff0*/  SHF.L.U32 R5, R0, 0x2, RZ ;  /* 0x0000000200057819 */ /* 0x001fca00000006ff */
[----:B-1----:R-:W-:-:S05]  /*1000*/  IMAD.WIDE.U32 R2, R5, 0x4, R2 ;  /* 0x0000000405027825 */ /* 0x002fca00078e0002 */
[----:B------:R-:W2:Y:S04]  /*1010*/  LDG.E.128.CONSTANT R4, desc[UR6][R2.64] ;  /* 0x0000000602047981 */ /* 0x000ea8000c1e9d00 */
[----:B------:R-:W3:Y:S04]  /*1020*/  LDG.E.128.CONSTANT R8, desc[UR6][R2.64+0x1000] ;  /* 0x0010000602087981 */ /* 0x000ee8000c1e9d00 */
[----:B------:R-:W4:Y:S04]  /*1030*/  LDG.E.128.CONSTANT R12, desc[UR6][R2.64+0x2000] ;  /* 0x00200006020c7981 */ /* 0x000f28000c1e9d00 */
[----:B------:R-:W5:Y:S01]  /*1040*/  LDG.E.128.CONSTANT R16, desc[UR6][R2.64+0x3000] ;  /* 0x0030000602107981 */ /* 0x000f62000c1e9d00 */
[----:B------:R-:W-:Y:S01]  /*1050*/  ISETP.GE.U32.AND P0, PT, R20, 0x2000, PT ;  /* 0x000020001400780c */ /* 0x000fe20003f06070 */
[----:B------:R-:W-:-:S02]  /*1060*/  HFMA2 R23, -RZ, RZ, 0, 0.00048828125 ;  /* 0x00001000ff177431 */ /* 0x000fc400000001ff */
[----:B--2---:R-:W-:Y:S01]  /*1070*/  FADD R4, R4, R5 ;  /* 0x0000000504047221 */ /* 0x004fe20000000000 */
[----:B------:R-:W-:Y:S01]  /*1080*/  FADD R7, R6, R7 ;  /* 0x0000000706077221 */ /* 0x000fe20000000000 */
[----:B---3--:R-:W-:Y:S01]  /*1090*/  FADD R8, R8, R9 ;  /* 0x0000000908087221 */ /* 0x008fe20000000000 */
[----:B------:R-:W-:Y:S02]  /*10a0*/  FADD R11, R10, R11 ;  /* 0x0000000b0a0b7221 */ /* 0x000fe40000000000 */
[----:B------:R-:W-:Y:S01]  /*10b0*/  FADD R4, R4, R7 ;  /* 0x0000000704047221 */ /* 0x000fe20000000000 */
[----:B----4-:R-:W-:Y:S01]  /*10c0*/  FADD R12, R12, R13 ;  /* 0x0000000d0c0c7221 */ /* 0x010fe20000000000 */
[----:B------:R-:W-:Y:S01]  /*10d0*/  FADD R15, R14, R15 ;  /* 0x0000000f0e0f7221 */ /* 0x000fe20000000000 */
[----:B------:R-:W-:Y:S01]  /*10e0*/  FADD R11, R8, R11 ;  /* 0x0000000b080b7221 */ /* 0x000fe20000000000 */
[----:B-----5:R-:W-:Y:S01]  /*10f0*/  FADD R16, R16, R17 ;  /* 0x0000001110107221 */ /* 0x020fe20000000000 */
[----:B------:R-:W-:Y:S01]  /*1100*/  FADD R19, R18, R19 ;  /* 0x0000001312137221 */ /* 0x000fe20000000000 */
[----:B------:R-:W-:Y:S01]  /*1110*/  FADD R12, R12, R15 ;  /* 0x0000000f0c0c7221 */ /* 0x000fe20000000000 */
[----:B------:R-:W-:-:S02]  /*1120*/  FADD R4, R4, R11 ;  /* 0x0000000b04047221 */ /* 0x000fc40000000000 */
[----:B------:R-:W-:-:S04]  /*1130*/  FADD R19, R16, R19 ;  /* 0x0000001310137221 */ /* 0x000fc80000000000 */
[----:B------:R-:W-:-:S04]  /*1140*/  FADD R19, R12, R19 ;  /* 0x000000130c137221 */ /* 0x000fc80000000000 */
[----:B------:R-:W-:Y:S01]  /*1150*/  FADD R21, R4, R19 ;  /* 0x0000001304157221 */ /* 0x000fe20000000000 */
[----:B------:R-:W-:Y:S06]  /*1160*/  @!P0 BRA `(.L_x_18) ;  /* 0x00000000007c8947 */ /* 0x000fec0003800000 */
[----:B------:R-:W0:Y:S01]  /*1170*/  LDC R24, c[0x0][0x390] ;  /* 0x0000e400ff187b82 */ /* 0x000e220000000800 */
[----:B------:R-:W-:Y:S02]  /*1180*/  IADD3 R22, PT, PT, R20, -0x1000, RZ ;  /* 0xfffff00014167810 */ /* 0x000fe40007ffe0ff */
[----:B------:R-:W-:-:S07]  /*1190*/  MOV R23, 0x1000 ;  /* 0x0000100000177802 */ /* 0x000fce0000000f00 */
.L_x_20:
[----:B------:R-:W-:-:S05]  /*11a0*/  IMAD.WIDE R26, R23, 0x4, R2 ;  /* 0x00000004171a7825 */ /* 0x000fca00078e0202 */
[----:B------:R-:W2:Y:S04]  /*11b0*/  LDG.E.128.CONSTANT R16, desc[UR6][R26.64+0x2000] ;  /* 0x002000061a107981 */ /* 0x000ea8000c1e9d00 */
[----:B------:R-:W3:Y:S04]  /*11c0*/  LDG.E.128.CONSTANT R4, desc[UR6][R26.64+0x3000] ;  /* 0x003000061a047981 */ /* 0x000ee8000c1e9d00 */
[----:B------:R-:W4:Y:S04]  /*11d0*/  LDG.E.128.CONSTANT R8, desc[UR6][R26.64] ;  /* 0x000000061a087981 */ /* 0x000f28000c1e9d00 */
[----:B------:R-:W5:Y:S01]  /*11e0*/  LDG.E.128.CONSTANT R12, desc[UR6][R26.64+0x1000] ;  /* 0x001000061a0c7981 */ /* 0x000f62000c1e9d00 */
[----:B0-----:R-:W-:Y:S01]  /*11f0*/  MOV R20, R24 ;  /* 0x0000001800147202 */ /* 0x001fe20000000f00 */
[----:B--2---:R-:W-:Y:S01]  /*1200*/  FADD R17, R17, R18 ;  /* 0x0000001211117221 */ /* 0x004fe20000000000 */
[----:B---3--:R-:W-:-:S02]  /*1210*/  FADD R18, R19, R4 ;  /* 0x0000000413127221 */ /* 0x008fc40000000000 */
[----:B------:R-:W-:Y:S01]  /*1220*/  IADD3 R4, PT, PT, -R23, R20, RZ ;  /* 0x0000001417047210 */ /* 0x000fe20007ffe1ff */
[----:B------:R-:W-:Y:S01]  /*1230*/  FADD R5, R5, R6 ;  /* 0x0000000605057221 */ /* 0x000fe20000000000 */
[----:B----4-:R-:W-:Y:S01]  /*1240*/  FADD R9, R9, R10 ;  /* 0x0000000a09097221 */ /* 0x010fe20000000000 */
[----:B------:R-:W-:Y:S01]  /*1250*/  FADD R8, R8, R21 ;  /* 0x0000001508087221 */ /* 0x000fe20000000000 */
[----:B------:R-:W-:Y:S01]  /*1260*/  ISETP.GE.AND P0, PT, R4, 0x1000, PT ;  /* 0x000010000400780c */ /* 0x000fe20003f06270 */
[----:B-----5:R-:W-:Y:S01]  /*1270*/  FADD R13, R13, R14 ;  /* 0x0000000e0d0d7221 */ /* 0x020fe20000000000 */
[----:B------:R-:W-:Y:S01]  /*1280*/  FADD R10, R11, R12 ;  /* 0x0000000c0b0a7221 */ /* 0x000fe20000000000 */
[----:B------:R-:W-:Y:S01]  /*1290*/  FADD R14, R15, R16 ;  /* 0x000000100f0e7221 */ /* 0x000fe20000000000 */
[----:B------:R-:W-:Y:S01]  /*12a0*/  FADD R8, R8, R9 ;  /* 0x0000000908087221 */ /* 0x000fe20000000000 */
[----:B------:R-:W-:Y:S01]  /*12b0*/  FADD R5, R18, R5 ;  /* 0x0000000512057221 */ /* 0x000fe20000000000 */
[----:B------:R-:W-:Y:S01]  /*12c0*/  FADD R13, R10, R13 ;  /* 0x0000000d0a0d7221 */ /* 0x000fe20000000000 */
[----:B------:R-:W-:-:S03]  /*12d0*/  FADD R14, R14, R17 ;  /* 0x000000110e0e7221 */ /* 0x000fc60000000000 */
[----:B------:R-:W-:Y:S01]  /*12e0*/  FADD R8, R8, R13 ;  /* 0x0000000d08087221 */ /* 0x000fe20000000000 */
[----:B------:R-:W-:-:S04]  /*12f0*/  FADD R5, R14, R5 ;  /* 0x000000050e057221 */ /* 0x000fc80000000000 */
[----:B------:R-:W-:-:S04]  /*1300*/  FADD R5, R8, R5 ;  /* 0x0000000508057221 */ /* 0x000fc80000000000 */
[----:B------:R-:W-:Y:S01]  /*1310*/  FADD R21, R7, R5 ;  /* 0x0000000507157221 */ /* 0x000fe20000000000 */
[----:B------:R-:W-:Y:S06]  /*1320*/  @!P0 BRA `(.L_x_19) ;  /* 0x0000000800308947 */ /* 0x000fec0003800000 */
[----:B------:R-:W-:-:S04]  /*1330*/  IADD3 R23, PT, PT, R23, 0x1000, RZ ;  /* 0x0000100017177810 */ /* 0x000fc80007ffe0ff */
[----:B------:R-:W-:-:S13]  /*1340*/  ISETP.GT.AND P0, PT, R23, R22, PT ;  /* 0x000000161700720c */ /* 0x000fda0003f04270 */
[----:B------:R-:W-:Y:S05]  /*1350*/  @!P0 BRA `(.L_x_20) ;  /* 0xfffffffc00908947 */ /* 0x000fea000383ffff */
.L_x_18:
[----:B------:R-:W-:-:S13]  /*1360*/  ISETP.GE.AND P0, PT, R23, R20, PT ;  /* 0x000000141700720c */ /* 0x000fda0003f06270 */
[----:B------:R-:W-:Y:S05]  /*1370*/  @P0 BRA `(.L_x_19) ;  /* 0x00000008001c0947 */ /* 0x000fea0003800000 */
[----:B------:R-:W-:Y:S01]  /*1380*/  IMAD.IADD R9, R20, 0x1, -R23 ;  /* 0x0000000114097824 */ /* 0x000fe200078e0a17 */
[----:B------:R-:W-:Y:S04]  /*1390*/  BSSY.RECONVERGENT B1, `(.L_x_19) ;  /* 0x0000085000017945 */ /* 0x000fe80003800200 */
[----:B------:R-:W-:-:S13]  /*13a0*/  ISETP.GE.AND P0, PT, R0, R9, PT ;  /* 0x000000090000720c */ /* 0x000fda0003f06270 */
[----:B------:R-:W-:Y:S05]  /*13b0*/  @P0 BRA `(.L_x_21) ;  /* 0x0000000800080947 */ /* 0x000fea0003800000 */
[-C--:B------:R-:W-:Y:S01]  /*13c0*/  LOP3.LUT R2, RZ, R0.reuse, RZ, 0x33, !PT ;  /* 0x00000000ff027212 */ /* 0x080fe200078e33ff */
[----:B------:R-:W-:Y:S01]  /*13d0*/  BSSY.RECONVERGENT B2, `(.L_x_22) ;  /* 0x0000015000027945 */ /* 0x000fe20003800200 */
[----:B------:R-:W-:Y:S02]  /*13e0*/  MOV R8, R0 ;  /* 0x0000000000087202 */ /* 0x000fe40000000f00 */
[----:B------:R-:W-:-:S04]  /*13f0*/  IADD3 R2, PT, PT, -R23, R20, R2 ;  /* 0x0000001417027210 */ /* 0x000fc80007ffe102 */
[C---:B------:R-:W-:Y:S02]  /*1400*/  LOP3.LUT R3, R2.reuse, 0x300, RZ, 0xc0, !PT ;  /* 0x0000030002037812 */ /* 0x040fe400078ec0ff */
[----:B------:R-:W-:Y:S02]  /*1410*/  ISETP.GE.U32.AND P1, PT, R2, 0x300, PT ;  /* 0x000003000200780c */ /* 0x000fe40003f26070 */
[----:B------:R-:W-:-:S13]  /*1420*/  ISETP.NE.AND P0, PT, R3, 0x300, PT ;  /* 0x000003000300780c */ /* 0x000fda0003f05270 */
[----:B------:R-:W-:Y:S05]  /*1430*/  @!P0 BRA `(.L_x_23) ;  /* 0x0000000000388947 */ /* 0x000fea0003800000 */
[----:B------:R-:W0:Y:S01]  /*1440*/  LDC.64 R4, c[0x0][0x380] ;  /* 0x0000e000ff047b82 */ /* 0x000e220000000a00 */
[----:B------:R-:W-:Y:S02]  /*1450*/  LEA.HI R2, R2, 0x1, RZ, 0x18 ;  /* 0x0000000102027811 */ /* 0x000fe400078fc0ff */
[----:B------:R-:W-:Y:S02]  /*1460*/  IADD3 R7, PT, PT, R0, R23, RZ ;  /* 0x0000001700077210 */ /* 0x000fe40007ffe0ff */
[----:B------:R-:W-:Y:S02]  /*1470*/  LOP3.LUT R2, R2, 0x3, RZ, 0xc0, !PT ;  /* 0x0000000302027812 */ /* 0x000fe400078ec0ff */
[----:B------:R-:W-:Y:S02]  /*1480*/  MOV R8, R0 ;  /* 0x0000000000087202 */ /* 0x000fe40000000f00 */
[----:B------:R-:W-:-:S07]  /*1490*/  IADD3 R6, PT, PT, -R2, RZ, RZ ;  /* 0x000000ff02067210 */ /* 0x000fce0007ffe1ff */
.L_x_24:
[----:B0-----:R-:W-:-:S06]  /*14a0*/  IMAD.WIDE.U32 R2, R7, 0x4, R4 ;  /* 0x0000000407027825 */ /* 0x001fcc00078e0004 */
[----:B------:R-:W2:Y:S01]  /*14b0*/  LDG.E.CONSTANT R2, desc[UR6][R2.64] ;  /* 0x0000000602027981 */ /* 0x000ea2000c1e9900 */
[----:B------:R-:W-:Y:S02]  /*14c0*/  IADD3 R6, PT, PT, R6, 0x1, RZ ;  /* 0x0000000106067810 */ /* 0x000fe40007ffe0ff */
[----:B------:R-:W-:Y:S02]  /*14d0*/  IADD3 R8, PT, PT, R8, 0x100, RZ ;  /* 0x0000010008087810 */ /* 0x000fe40007ffe0ff */
[----:B------:R-:W-:Y:S02]  /*14e0*/  ISETP.NE.AND P0, PT, R6, RZ, PT ;  /* 0x000000ff0600720c */ /* 0x000fe40003f05270 */
[----:B------:R-:W-:Y:S01]  /*14f0*/  IADD3 R7, PT, PT, R7, 0x100, RZ ;  /* 0x0000010007077810 */ /* 0x000fe20007ffe0ff */
[----:B--2---:R-:W-:-:S10]  /*1500*/  FADD R21, R2, R21 ;  /* 0x0000001502157221 */ /* 0x004fd40000000000 */
[----:B------:R-:W-:Y:S05]  /*1510*/  @P0 BRA `(.L_x_24) ;  /* 0xfffffffc00e00947 */ /* 0x000fea000383ffff */
.L_x_23:
[----:B------:R-:W-:Y:S05]  /*1520*/  BSYNC.RECONVERGENT B2 ;  /* 0x0000000000027941 */ /* 0x000fea0003800200 */
.L_x_22:
[----:B------:R-:W-:Y:S05]  /*1530*/  @!P1 BRA `(.L_x_21) ;  /* 0x0000000400a89947 */ /* 0x000fea0003800000 */
[----:B------:R-:W0:Y:S01]  /*1540*/  LDCU.64 UR4, c[0x0][0x380] ;  /* 0x00007000ff0477ac */ /* 0x000e220008000a00 */
[----:B------:R-:W-:Y:S01]  /*1550*/  IADD3 R5, PT, PT, R9, -R8, RZ ;  /* 0x8000000809057210 */ /* 0x000fe20007ffe0ff */
[----:B------:R-:W-:Y:S01]  /*1560*/  BSSY.RECONVERGENT B2, `(.L_x_25) ;  /* 0x000003b000027945 */ /* 0x000fe20003800200 */
[CC--:B------:R-:W-:Y:S02]  /*1570*/  IADD3 R3, P0, PT, R8.reuse, R23.reuse, RZ ;  /* 0x0000001708037210 */ /* 0x0c0fe40007f1e0ff */
[----:B------:R-:W-:Y:S02]  /*1580*/  ISETP.GT.AND P1, PT, R5, 0xc00, PT ;  /* 0x00000c000500780c */ /* 0x000fe40003f24270 */
[----:B------:R-:W-:Y:S02]  /*1590*/  IADD3.X R4, PT, PT, RZ, RZ, RZ, P0, !PT ;  /* 0x000000ffff047210 */ /* 0x000fe400007fe4ff */
[----:B------:R-:W-:Y:S02]  /*15a0*/  IADD3 R11, PT, PT, R8, R23, RZ ;  /* 0x00000017080b7210 */ /* 0x000fe40007ffe0ff */
[----:B0-----:R-:W-:-:S04]  /*15b0*/  LEA R2, P0, R3, UR4, 0x2 ;  /* 0x0000000403027c11 */ /* 0x001fc8000f8010ff */
[----:B------:R-:W-:Y:S02]  /*15c0*/  LEA.HI.X R3, R3, UR5, R4, 0x2, P0 ;  /* 0x0000000503037c11 */ /* 0x000fe400080f1404 */
[----:B------:R-:W-:-:S05]  /*15d0*/  IADD3 R2, P0, PT, R2, 0x800, RZ ;  /* 0x0000080002027810 */ /* 0x000fca0007f1e0ff */
[----:B------:R-:W-:Y:S01]  /*15e0*/  IMAD.X R3, RZ, RZ, R3, P0 ;  /* 0x000000ffff037224 */ /* 0x000fe200000e0603 */
[----:B------:R-:W-:Y:S01]  /*15f0*/  PLOP3.LUT P0, PT, PT, PT, PT, 0x80, 0x8 ;  /* 0x000000000008781c */ /* 0x000fe20003f0f070 */
[----:B------:R-:W-:-:S12]  /*1600*/  @!P1 BRA `(.L_x_26) ;  /* 0x0000000000c09947 */ /* 0x000fd80003800000 */
[----:B------:R-:W-:Y:S02]  /*1610*/  PLOP3.LUT P0, PT, PT, PT, PT, 0x8, 0x80 ;  /* 0x000000000080781c */ /* 0x000fe40003f0e170 */
[----:B------:R-:W-:-:S11]  /*1620*/  IADD3 R13, PT, PT, R9, -0xc00, RZ ;  /* 0xfffff400090d7810 */ /* 0x000fd60007ffe0ff */
.L_x_27:
[----:B------:R-:W0:Y:S01]  /*1630*/  LDC.64 R4, c[0x0][0x380] ;  /* 0x0000e000ff047b82 */ /* 0x000e220000000a00 */
[----:B------:R-:W2:Y:S01]  /*1640*/  LDG.E.CONSTANT R10, desc[UR6][R2.64+-0x400] ;  /* 0xfffc0006020a7981 */ /* 0x000ea2000c1e9900 */
[----:B------:R-:W-:-:S03]  /*1650*/  IADD3 R25, PT, PT, R11, 0x400, RZ ;  /* 0x000004000b197810 */ /* 0x000fc60007ffe0ff */
[----:B------:R-:W3:Y:S04]  /*1660*/  LDG.E.CONSTANT R19, desc[UR6][R2.64] ;  /* 0x0000000602137981 */ /* 0x000ee8000c1e9900 */
[----:B------:R-:W4:Y:S01]  /*1670*/  LDG.E.CONSTANT R18, desc[UR6][R2.64+0x400] ;  /* 0x0004000602127981 */ /* 0x000f22000c1e9900 */
[----:B------:R-:W-:-:S03]  /*1680*/  IADD3 R7, PT, PT, R11, 0x800, RZ ;  /* 0x000008000b077810 */ /* 0x000fc60007ffe0ff */
[----:B------:R-:W5:Y:S04]  /*1690*/  LDG.E.CONSTANT R16, desc[UR6][R2.64+0xc00] ;  /* 0x000c000602107981 */ /* 0x000f68000c1e9900 */
[----:B------:R-:W5:Y:S04]  /*16a0*/  LDG.E.CONSTANT R15, desc[UR6][R2.64+0x1000] ;  /* 0x00100006020f7981 */ /* 0x000f68000c1e9900 */
[----:B------:R-:W5:Y:S01]  /*16b0*/  LDG.E.CONSTANT R14, desc[UR6][R2.64+0x1400] ;  /* 0x00140006020e7981 */ /* 0x000f62000c1e9900 */
[----:B0-----:R-:W-:-:S03]  /*16c0*/  IMAD.WIDE.U32 R22, R11, 0x4, R4 ;  /* 0x000000040b167825 */ /* 0x001fc600078e0004 */
[----:B------:R-:W5:Y:S04]  /*16d0*/  LDG.E.CONSTANT R20, desc[UR6][R2.64+0x2000] ;  /* 0x0020000602147981 */ /* 0x000f68000c1e9900 */
[----:B------:R0:W2:Y:S01]  /*16e0*/  LDG.E.CONSTANT R12, desc[UR6][R22.64] ;  /* 0x00000006160c7981 */ /* 0x0000a2000c1e9900 */
[----:B------:R-:W-:-:S03]  /*16f0*/  IMAD.WIDE.U32 R24, R25, 0x4, R4 ;  /* 0x0000000419187825 */ /* 0x000fc600078e0004 */
[----:B------:R-:W5:Y:S04]  /*1700*/  LDG.E.CONSTANT R26, desc[UR6][R2.64+0x3000] ;  /* 0x00300006021a7981 */ /* 0x000f68000c1e9900 */
[----:B------:R-:W5:Y:S01]  /*1710*/  LDG.E.CONSTANT R17, desc[UR6][R24.64] ;  /* 0x0000000618117981 */ /* 0x000f62000c1e9900 */
[--C-:B------:R-:W-:Y:S01]  /*1720*/  IMAD.WIDE.U32 R6, R7, 0x4, R4.reuse ;  /* 0x0000000407067825 */ /* 0x100fe200078e0004 */
[----:B0-----:R-:W-:Y:S02]  /*1730*/  IADD3 R23, PT, PT, R11, 0xc00, RZ ;  /* 0x00000c000b177810 */ /* 0x001fe40007ffe0ff */
[----:B------:R-:W5:Y:S04]  /*1740*/  LDG.E.CONSTANT R22, desc[UR6][R2.64+0x1c00] ;  /* 0x001c000602167981 */ /* 0x000f68000c1e9900 */
[----:B------:R-:W5:Y:S01]  /*1750*/  LDG.E.CONSTANT R6, desc[UR6][R6.64] ;  /* 0x0000000606067981 */ /* 0x000f62000c1e9900 */
[----:B------:R-:W-:-:S03]  /*1760*/  IMAD.WIDE.U32 R4, R23, 0x4, R4 ;  /* 0x0000000417047825 */ /* 0x000fc600078e0004 */
[----:B------:R-:W5:Y:S04]  /*1770*/  LDG.E.CONSTANT R23, desc[UR6][R2.64+0x2400] ;  /* 0x0024000602177981 */ /* 0x000f68000c1e9900 */
[----:B------:R-:W5:Y:S04]  /*1780*/  LDG.E.CONSTANT R4, desc[UR6][R4.64] ;  /* 0x0000000604047981 */ /* 0x000f68000c1e9900 */
[----:B------:R-:W5:Y:S04]  /*1790*/  LDG.E.CONSTANT R24, desc[UR6][R2.64+0x2c00] ;  /* 0x002c000602187981 */ /* 0x000f68000c1e9900 */
[----:B------:R0:W5:Y:S01]  /*17a0*/  LDG.E.CONSTANT R25, desc[UR6][R2.64+0x3400] ;  /* 0x0034000602197981 */ /* 0x000162000c1e9900 */
[----:B------:R-:W-:-:S04]  /*17b0*/  IADD3 R8, PT, PT, R8, 0x1000, RZ ;  /* 0x0000100008087810 */ /* 0x000fc80007ffe0ff */
[----:B------:R-:W-:Y:S02]  /*17c0*/  ISETP.GE.AND P1, PT, R8, R13, PT ;  /* 0x0000000d0800720c */ /* 0x000fe40003f26270 */
[----:B0-----:R-:W-:Y:S02]  /*17d0*/  IADD3 R2, P2, PT, R2, 0x4000, RZ ;  /* 0x0000400002027810 */ /* 0x001fe40007f5e0ff */
[----:B------:R-:W-:Y:S02]  /*17e0*/  IADD3 R11, PT, PT, R11, 0x1000, RZ ;  /* 0x000010000b0b7810 */ /* 0x000fe40007ffe0ff */
[----:B------:R-:W-:Y:S01]  /*17f0*/  IADD3.X R3, PT, PT, RZ, R3, RZ, P2, !PT ;  /* 0x00000003ff037210 */ /* 0x000fe200017fe4ff */
[----:B--2---:R-:W-:-:S04]  /*1800*/  FADD R21, R12, R21 ;  /* 0x000000150c157221 */ /* 0x004fc80000000000 */
[----:B------:R-:W-:-:S04]  /*1810*/  FADD R10, R21, R10 ;  /* 0x0000000a150a7221 */ /* 0x000fc80000000000 */
[----:B---3--:R-:W-:-:S04]  /*1820*/  FADD R19, R10, R19 ;  /* 0x000000130a137221 */ /* 0x008fc80000000000 */
[----:B----4-:R-:W-:-:S04]  /*1830*/  FADD R18, R19, R18 ;  /* 0x0000001213127221 */ /* 0x010fc80000000000 */
[----:B-----5:R-:W-:-:S04]  /*1840*/  FADD R17, R18, R17 ;  /* 0x0000001112117221 */ /* 0x020fc80000000000 */
        /* <DEDUP_REMOVED lines=12> */
.L_x_26:
[----:B------:R-:W-:Y:S05]  /*1910*/  BSYNC.RECONVERGENT B2 ;  /* 0x0000000000027941 */ /* 0x000fea0003800200 */
.L_x_25:
[----:B------:R-:W-:Y:S01]  /*1920*/  IADD3 R4, PT, PT, R9, -R8, RZ ;  /* 0x8000000809047210 */ /* 0x000fe20007ffe0ff */
[----:B------:R-:W-:Y:S03]  /*1930*/  BSSY.RECONVERGENT B2, `(.L_x_28) ;  /* 0x000001e000027945 */ /* 0x000fe60003800200 */
[----:B------:R-:W-:-:S13]  /*1940*/  ISETP.GT.AND P1, PT, R4, 0x400, PT ;  /* 0x000004000400780c */ /* 0x000fda0003f24270 */
[----:B------:R-:W-:Y:S05]  /*1950*/  @!P1 BRA `(.L_x_29) ;  /* 0x00000000006c9947 */ /* 0x000fea0003800000 */
[----:B------:R-:W0:Y:S01]  /*1960*/  LDC.64 R6, c[0x0][0x380] ;  /* 0x0000e000ff067b82 */ /* 0x000e220000000a00 */
[----:B------:R-:W2:Y:S01]  /*1970*/  LDG.E.CONSTANT R10, desc[UR6][R2.64+-0x400] ;  /* 0xfffc0006020a7981 */ /* 0x000ea2000c1e9900 */
[----:B------:R-:W-:-:S03]  /*1980*/  VIADD R15, R11, 0x400 ;  /* 0x000004000b0f7836 */ /* 0x000fc60000000000 */
[----:B------:R-:W3:Y:S04]  /*1990*/  LDG.E.CONSTANT R13, desc[UR6][R2.64] ;  /* 0x00000006020d7981 */ /* 0x000ee8000c1e9900 */
[----:B------:R-:W4:Y:S04]  /*19a0*/  LDG.E.CONSTANT R17, desc[UR6][R2.64+0xc00] ;  /* 0x000c000602117981 */ /* 0x000f28000c1e9900 */
[----:B------:R-:W5:Y:S04]  /*19b0*/  LDG.E.CONSTANT R19, desc[UR6][R2.64+0x1000] ;  /* 0x0010000602137981 */ /* 0x000f68000c1e9900 */
[----:B------:R1:W5:Y:S01]  /*19c0*/  LDG.E.CONSTANT R23, desc[UR6][R2.64+0x1400] ;  /* 0x0014000602177981 */ /* 0x000362000c1e9900 */
[----:B0-----:R-:W-:-:S06]  /*19d0*/  IMAD.WIDE.U32 R4, R11, 0x4, R6 ;  /* 0x000000040b047825 */ /* 0x001fcc00078e0006 */
[----:B------:R-:W2:Y:S01]  /*19e0*/  LDG.E.CONSTANT R4, desc[UR6][R4.64] ;  /* 0x0000000604047981 */ /* 0x000ea2000c1e9900 */
[----:B------:R-:W-:-:S03]  /*19f0*/  IMAD.WIDE.U32 R6, R15, 0x4, R6 ;  /* 0x000000040f067825 */ /* 0x000fc600078e0006 */
[----:B------:R-:W4:Y:S04]  /*1a00*/  LDG.E.CONSTANT R15, desc[UR6][R2.64+0x400] ;  /* 0x00040006020f7981 */ /* 0x000f28000c1e9900 */
[----:B------:R-:W5:Y:S01]  /*1a10*/  LDG.E.CONSTANT R7, desc[UR6][R6.64] ;  /* 0x0000000606077981 */ /* 0x000f62000c1e9900 */
[----:B------:R-:W-:Y:S02]  /*1a20*/  PLOP3.LUT P0, PT, PT, PT, PT, 0x8, 0x80 ;  /* 0x000000000080781c */ /* 0x000fe40003f0e170 */
[----:B------:R-:W-:Y:S02]  /*1a30*/  IADD3 R8, PT, PT, R8, 0x800, RZ ;  /* 0x0000080008087810 */ /* 0x000fe40007ffe0ff */
[----:B------:R-:W-:Y:S01]  /*1a40*/  IADD3 R11, PT, PT, R11, 0x800, RZ ;  /* 0x000008000b0b7810 */ /* 0x000fe20007ffe0ff */
[----:B--2---:R-:W-:-:S04]  /*1a50*/  FADD R21, R21, R4 ;  /* 0x0000000415157221 */ /* 0x004fc80000000000 */
[----:B------:R-:W-:-:S04]  /*1a60*/  FADD R10, R21, R10 ;  /* 0x0000000a150a7221 */ /* 0x000fc80000000000 */
[----:B---3--:R-:W-:-:S04]  /*1a70*/  FADD R10, R10, R13 ;  /* 0x0000000d0a0a7221 */ /* 0x008fc80000000000 */
[----:B----4-:R-:W-:-:S04]  /*1a80*/  FADD R10, R10, R15 ;  /* 0x0000000f0a0a7221 */ /* 0x010fc80000000000 */
[----:B-----5:R-:W-:Y:S01]  /*1a90*/  FADD R10, R10, R7 ;  /* 0x000000070a0a7221 */ /* 0x020fe20000000000 */
[----:B------:R-:W-:-:S03]  /*1aa0*/  IADD3 R4, P1, PT, R2, 0x2000, RZ ;  /* 0x0000200002047810 */ /* 0x000fc60007f3e0ff */
[----:B------:R-:W-:Y:S01]  /*1ab0*/  FADD R10, R10, R17 ;  /* 0x000000110a0a7221 */ /* 0x000fe20000000000 */
[----:B------:R-:W-:-:S03]  /*1ac0*/  IADD3.X R5, PT, PT, RZ, R3, RZ, P1, !PT ;  /* 0x00000003ff057210 */ /* 0x000fc60000ffe4ff */
[----:B------:R-:W-:Y:S01]  /*1ad0*/  FADD R10, R10, R19 ;  /* 0x000000130a0a7221 */ /* 0x000fe20000000000 */
[----:B-1----:R-:W-:Y:S02]  /*1ae0*/  MOV R2, R4 ;  /* 0x0000000400027202 */ /* 0x002fe40000000f00 */
[----:B------:R-:W-:Y:S01]  /*1af0*/  MOV R3, R5 ;  /* 0x0000000500037202 */ /* 0x000fe20000000f00 */
[----:B------:R-:W-:-:S07]  /*1b00*/  FADD R21, R10, R23 ;  /* 0x000000170a157221 */ /* 0x000fce0000000000 */
.L_x_29:
[----:B------:R-:W-:Y:S05]  /*1b10*/  BSYNC.RECONVERGENT B2 ;  /* 0x0000000000027941 */ /* 0x000fea0003800200 */
.L_x_28:
[----:B------:R-:W-:-:S13]  /*1b20*/  ISETP.LT.OR P0, PT, R8, R9, P0 ;  /* 0x000000090800720c */ /* 0x000fda0000701670 */
[----:B------:R-:W-:Y:S05]  /*1b30*/  @!P0 BRA `(.L_x_21) ;  /* 0x0000000000288947 */ /* 0x000fea0003800000 */
[----:B------:R-:W0:Y:S01]  /*1b40*/  LDC.64 R4, c[0x0][0x380] ;  /* 0x0000e000ff047b82 */ /* 0x000e220000000a00 */
[----:B------:R-:W2:Y:S04]  /*1b50*/  LDG.E.CONSTANT R6, desc[UR6][R2.64+-0x400] ;  /* 0xfffc000602067981 */ /* 0x000ea8000c1e9900 */
[----:B------:R-:W3:Y:S04]  /*1b60*/  LDG.E.CONSTANT R7, desc[UR6][R2.64] ;  /* 0x0000000602077981 */ /* 0x000ee8000c1e9900 */
[----:B------:R-:W4:Y:S01]  /*1b70*/  LDG.E.CONSTANT R9, desc[UR6][R2.64+0x400] ;  /* 0x0004000602097981 */ /* 0x000f22000c1e9900 */
[----:B0-----:R-:W-:-:S06]  /*1b80*/  IMAD.WIDE.U32 R4, R11, 0x4, R4 ;  /* 0x000000040b047825 */ /* 0x001fcc00078e0004 */
[----:B------:R-:W5:Y:S02]  /*1b90*/  LDG.E.CONSTANT R4, desc[UR6][R4.64] ;  /* 0x0000000604047981 */ /* 0x000f64000c1e9900 */
[----:B-----5:R-:W-:-:S04]  /*1ba0*/  FADD R21, R21, R4 ;  /* 0x0000000415157221 */ /* 0x020fc80000000000 */
[----:B--2---:R-:W-:-:S04]  /*1bb0*/  FADD R6, R21, R6 ;  /* 0x0000000615067221 */ /* 0x004fc80000000000 */
[----:B---3--:R-:W-:-:S04]  /*1bc0*/  FADD R6, R6, R7 ;  /* 0x0000000706067221 */ /* 0x008fc80000000000 */
[----:B----4-:R-:W-:-:S07]  /*1bd0*/  FADD R21, R6, R9 ;  /* 0x0000000906157221 */ /* 0x010fce0000000000 */
.L_x_21:
[----:B------:R-:W-:Y:S05]  /*1be0*/  BSYNC.RECONVERGENT B1 ;  /* 0x0000000000017941 */ /* 0x000fea0003800200 */
.L_x_19:
[----:B------:R-:W0:Y:S01]  /*1bf0*/  S2R R6, SR_LANEID ;  /* 0x0000000000067919 */ /* 0x000e220000000000 */
[----:B------:R-:W1:Y:S01]  /*1c00*/  SHFL.DOWN PT, R2, R21, 0x1, 0x1f ;  /* 0x08201f0015027f89 */ /* 0x000e6200000e0000 */
[C---:B0-----:R-:W-:Y:S02]  /*1c10*/  ISETP.GT.AND P0, PT, R6.reuse, 0x1e, PT ;  /* 0x0000001e0600780c */ /* 0x041fe40003f04270 */
[----:B------:R-:W-:-:S11]  /*1c20*/  ISETP.NE.AND P1, PT, R6, RZ, PT ;  /* 0x000000ff0600720c */ /* 0x000fd60003f25270 */
[----:B-1----:R-:W-:Y:S01]  /*1c30*/  @!P0 FADD R21, R2, R21 ;  /* 0x0000001502158221 */ /* 0x002fe20000000000 */
[----:B------:R-:W-:Y:S01]  /*1c40*/  ISETP.GT.AND P0, PT, R6, 0x1d, PT ;  /* 0x0000001d0600780c */ /* 0x000fe20003f04270 */
[----:B------:R-:W0:Y:S01]  /*1c50*/  @!P1 S2R R5, SR_CgaCtaId ;  /* 0x0000000000059919 */ /* 0x000e220000008800 */
[----:B------:R-:W-:Y:S02]  /*1c60*/  @!P1 MOV R4, 0x400 ;  /* 0x0000040000049802 */ /* 0x000fe40000000f00 */
[----:B------:R-:W-:Y:S01]  /*1c70*/  @!P1 SHF.R.U32.HI R3, RZ, 0x3, R0 ;  /* 0x00000003ff039819 */ /* 0x000fe20000011600 */
[----:B------:R-:W1:Y:S03]  /*1c80*/  SHFL.DOWN PT, R2, R21, 0x2, 0x1f ;  /* 0x08401f0015027f89 */ /* 0x000e6600000e0000 */
[----:B------:R-:W-:-:S05]  /*1c90*/  @!P1 LOP3.LUT R3, R3, 0x7c, RZ, 0xc0, !PT ;  /* 0x0000007c03039812 */ /* 0x000fca00078ec0ff */
[----:B-1----:R-:W-:Y:S01]  /*1ca0*/  @!P0 FADD R21, R21, R2 ;  /* 0x0000000215158221 */ /* 0x002fe20000000000 */
[----:B------:R-:W-:Y:S02]  /*1cb0*/  ISETP.GT.AND P0, PT, R6, 0x1b, PT ;  /* 0x0000001b0600780c */ /* 0x000fe40003f04270 */
[----:B0-----:R-:W-:Y:S02]  /*1cc0*/  @!P1 LEA R4, R5, R4, 0x18 ;  /* 0x0000000405049211 */ /* 0x001fe400078ec0ff */
[----:B------:R-:W0:Y:S02]  /*1cd0*/  SHFL.DOWN PT, R2, R21, 0x4, 0x1f ;  /* 0x08801f0015027f89 */ /* 0x000e2400000e0000 */
[----:B------:R-:W-:-:S07]  /*1ce0*/  @!P1 IADD3 R3, PT, PT, R3, R4, RZ ;  /* 0x0000000403039210 */ /* 0x000fce0007ffe0ff */
        /* <DEDUP_REMOVED lines=12> */
[----:B------:R-:W0:Y:S01]  /*1db0*/  S2UR UR5, SR_CgaCtaId ;  /* 0x00000000000579c3 */ /* 0x000e220000008800 */
[----:B------:R-:W-:Y:S02]  /*1dc0*/  UMOV UR4, 0x400 ;  /* 0x0000040000047882 */ /* 0x000fe40000000000 */
[----:B0-----:R-:W-:-:S09]  /*1dd0*/  ULEA UR4, UR5, UR4, 0x18 ;  /* 0x0000000405047291 */ /* 0x001fd2000f8ec0ff */
[----:B---3--:R-:W0:Y:S04]  /*1de0*/  LDS R3, [UR4+0xc] ;  /* 0x00000c04ff037984 */ /* 0x008e280008000800 */
        /* <DEDUP_REMOVED lines=10> */
.L_x_2:
        /* <DEDUP_REMOVED lines=12> */
.L_x_32:
[----:B------:R-:W-:Y:S05]  /*1f50*/  BSYNC.RECONVERGENT B1 ;  /* 0x0000000000017941 */ /* 0x000fea0003800200 */
.L_x_31:
[----:B------:R-:W-:Y:S01]  /*1f60*/  ISETP.GE.AND P0, PT, R11, R20, PT ;  /* 0x000000140b00720c */ /* 0x000fe20003f06270 */
[----:B------:R-:W-:-:S12]  /*1f70*/  BSSY.RECONVERGENT B1, `(.L_x_33) ;  /* 0x0000074000017945 */ /* 0x000fd80003800200 */
[----:B------:R-:W-:Y:S05]  /*1f80*/  @P0 BRA `(.L_x_34) ;  /* 0x0000000400c80947 */ /* 0x000fea0003800000 */
[----:B0-----:R-:W-:Y:S01]  /*1f90*/  LOP3.LUT R3, RZ, R11, RZ, 0x33, !PT ;  /* 0x0000000bff037212 */ /* 0x001fe200078e33ff */
[----:B------:R-:W-:Y:S04]  /*1fa0*/  BSSY.RECONVERGENT B2, `(.L_x_35) ;  /* 0x0000015000027945 */ /* 0x000fe80003800200 */
[----:B------:R-:W-:-:S05]  /*1fb0*/  IMAD.IADD R4, R3, 0x1, R20 ;  /* 0x0000000103047824 */ /* 0x000fca00078e0214 */
        /* <DEDUP_REMOVED lines=10> */
.L_x_37:
[----:B------:R-:W-:-:S06]  /*2060*/  MOV R3, R5 ;  /* 0x0000000500037202 */ /* 0x000fcc0000000f00 */
[----:B------:R0:W2:Y:S01]  /*2070*/  LDG.E.CONSTANT R3, desc[UR6][R2.64] ;  /* 0x0000000602037981 */ /* 0x0000a2000c1e9900 */
[----:B------:R-:W-:Y:S02]  /*2080*/  IADD3 R4, PT, PT, R4, 0x1, RZ ;  /* 0x0000000104047810 */ /* 0x000fe40007ffe0ff */
[----:B------:R-:W-:Y:S02]  /*2090*/  IADD3 R11, PT, PT, R11, 0x100, RZ ;  /* 0x000001000b0b7810 */ /* 0x000fe40007ffe0ff */
[----:B------:R-:W-:Y:S02]  /*20a0*/  ISETP.NE.AND P0, PT, R4, RZ, PT ;  /* 0x000000ff0400720c */ /* 0x000fe40003f05270 */
[----:B0-----:R-:W-:-:S04]  /*20b0*/  IADD3 R2, P2, PT, R2, 0x400, RZ ;  /* 0x0000040002027810 */ /* 0x001fc80007f5e0ff */
[----:B------:R-:W-:Y:S01]  /*20c0*/  IADD3.X R5, PT, PT, RZ, R5, RZ, P2, !PT ;  /* 0x00000005ff057210 */ /* 0x000fe200017fe4ff */
[----:B--2--5:R-:W-:-:S06]  /*20d0*/  FADD R0, R3, R0 ;  /* 0x0000000003007221 */ /* 0x024fcc0000000000 */
[----:B------:R-:W-:Y:S05]  /*20e0*/  @P0 BRA `(.L_x_37) ;  /* 0xfffffffc00dc0947 */ /* 0x000fea000383ffff */
.L_x_36:
[----:B------:R-:W-:Y:S05]  /*20f0*/  BSYNC.RECONVERGENT B2 ;  /* 0x0000000000027941 */ /* 0x000fea0003800200 */
.L_x_35:
        /* <DEDUP_REMOVED lines=8> */
.L_x_40:
        /* <DEDUP_REMOVED lines=9> */
[----:B------:R-:W-:-:S03]  /*2210*/  VIADD R3, R11, 0x800 ;  /* 0x000008000b037836 */ /* 0x000fc60000000000 */
[----:B------:R-:W4:Y:S01]  /*2220*/  LDG.E.CONSTANT R15, desc[UR6][R4.64+0x400] ;  /* 0x00040006040f7981 */ /* 0x000f22000c1e9900 */
        /* <DEDUP_REMOVED lines=32> */
.L_x_39:
[----:B------:R-:W-:Y:S05]  /*2430*/  BSYNC.RECONVERGENT B2 ;  /* 0x0000000000027941 */ /* 0x000fea0003800200 */
.L_x_38:
[----:B------:R-:W-:Y:S01]  /*2440*/  IADD3 R2, PT, PT, -R11, R20, RZ ;  /* 0x000000140b027210 */ /* 0x000fe20007ffe1ff */
[----:B------:R-:W-:Y:S03]  /*2450*/  BSSY.RECONVERGENT B2, `(.L_x_41) ;  /* 0x0000019000027945 */ /* 0x000fe60003800200 */
[----:B------:R-:W-:-:S13]  /*2460*/  ISETP.GT.AND P1, PT, R2, 0x400, PT ;  /* 0x000004000200780c */ /* 0x000fda0003f24270 */
[----:B------:R-:W-:Y:S05]  /*2470*/  @!P1 BRA `(.L_x_42) ;  /* 0x0000000000589947 */ /* 0x000fea0003800000 */
        /* <DEDUP_REMOVED lines=22> */
.L_x_42:
[----:B------:R-:W-:Y:S05]  /*25e0*/  BSYNC.RECONVERGENT B2 ;  /* 0x0000000000027941 */ /* 0x000fea0003800200 */
.L_x_41:
        /* <DEDUP_REMOVED lines=12> */
.L_x_34:
[----:B------:R-:W-:Y:S05]  /*26b0*/  BSYNC.RECONVERGENT B1 ;  /* 0x0000000000017941 */ /* 0x000fea0003800200 */
.L_x_33:
        /* <DEDUP_REMOVED lines=35> */
[----:B--2---:R-:W0:Y:S04]  /*28f0*/  LDS R3, [UR4+0xc] ;  /* 0x00000c04ff037984 */ /* 0x004e280008000800 */
        /* <DEDUP_REMOVED lines=10> */
.L_x_43:
[----:B0-----:R-:W0:Y:S01]  /*29a0*/  S2R R2, SR_LANEID ;  /* 0x0000000000027919 */ /* 0x001e220000000000 */
[----:B------:R-:W-:-:S04]  /*29b0*/  LOP3.LUT R0, R9, 0x3e0, RZ, 0xc0, !PT ;  /* 0x000003e009007812 */ /* 0x000fc800078ec0ff */
[----:B------:R-:W-:Y:S02]  /*29c0*/  IADD3 R3, PT, PT, R0, 0x20, RZ ;  /* 0x0000002000037810 */ /* 0x000fe40007ffe0ff */
[----:B------:R-:W-:Y:S02]  /*29d0*/  LOP3.LUT R7, RZ, R0, RZ, 0x33, !PT ;  /* 0x00000000ff077212 */ /* 0x000fe400078e33ff */
[-C--:B------:R-:W-:Y:S02]  /*29e0*/  ISETP.GT.AND P0, PT, R3, R20.reuse, PT ;  /* 0x000000140300720c */ /* 0x080fe40003f04270 */
[----:B------:R-:W-:-:S04]  /*29f0*/  IADD3 R7, PT, PT, R7, R20, RZ ;  /* 0x0000001407077210 */ /* 0x000fc80007ffe0ff */
[----:B------:R-:W-:-:S05]  /*2a00*/  SEL R4, R7, 0x1f, P0 ;  /* 0x0000001f07047807 */ /* 0x000fca0000000000 */
[----:B------:R-:W1:Y:S01]  /*2a10*/  SHFL.DOWN PT, R0, R5, 0x1, R4 ;  /* 0x0820000005007989 */ /* 0x000e6200000e0004 */
[C---:B0-----:R-:W-:Y:S01]  /*2a20*/  ISETP.GE.AND P0, PT, R2.reuse, R4, PT ;  /* 0x000000040200720c */ /* 0x041fe20003f06270 */
[C---:B------:R-:W-:Y:S01]  /*2a30*/  VIADD R3, R2.reuse, 0x2 ;  /* 0x0000000202037836 */ /* 0x040fe20000000000 */
[----:B------:R-:W-:-:S11]  /*2a40*/  ISETP.NE.AND P1, PT, R2, RZ, PT ;  /* 0x000000ff0200720c */ /* 0x000fd60003f25270 */
[----:B-1----:R-:W-:Y:S01]  /*2a50*/  @!P0 FADD R5, R0, R5 ;  /* 0x0000000500058221 */ /* 0x002fe20000000000 */
[-C--:B------:R-:W-:Y:S01]  /*2a60*/  ISETP.GT.AND P0, PT, R3, R4.reuse, PT ;  /* 0x000000040300720c */ /* 0x080fe20003f04270 */
[----:B------:R-:W0:Y:S01]  /*2a70*/  @!P1 S2R R6, SR_CgaCtaId ;  /* 0x0000000000069919 */ /* 0x000e220000008800 */
[----:B------:R-:W-:Y:S02]  /*2a80*/  IADD3 R3, PT, PT, R2, 0x4, RZ ;  /* 0x0000000402037810 */ /* 0x000fe40007ffe0ff */
[----:B------:R-:W1:Y:S09]  /*2a90*/  SHFL.DOWN PT, R0, R5, 0x2, R4 ;  /* 0x0840000005007989 */ /* 0x000e7200000e0004 */
[----:B-1----:R-:W-:Y:S01]  /*2aa0*/  @!P0 FADD R5, R5, R0 ;  /* 0x0000000005058221 */ /* 0x002fe20000000000 */
[----:B------:R-:W-:-:S02]  /*2ab0*/  ISETP.GT.AND P0, PT, R3, R4, PT ;  /* 0x000000040300720c */ /* 0x000fc40003f04270 */
[----:B------:R-:W-:Y:S02]  /*2ac0*/  IADD3 R3, PT, PT, R2, 0x8, RZ ;  /* 0x0000000802037810 */ /* 0x000fe40007ffe0ff */
[----:B------:R-:W1:Y:S09]  /*2ad0*/  SHFL.DOWN PT, R0, R5, 0x4, R4 ;  /* 0x0880000005007989 */ /* 0x000e7200000e0004 */
[----:B-1----:R-:W-:Y:S01]  /*2ae0*/  @!P0 FADD R5, R5, R0 ;  /* 0x0000000005058221 */ /* 0x002fe20000000000 */
[----:B------:R-:W-:-:S02]  /*2af0*/  ISETP.GT.AND P0, PT, R3, R4, PT ;  /* 0x000000040300720c */ /* 0x000fc40003f04270 */
[----:B------:R-:W-:Y:S02]  /*2b00*/  IADD3 R3, PT, PT, R2, 0x10, RZ ;  /* 0x0000001002037810 */ /* 0x000fe40007ffe0ff */
[----:B------:R-:W1:Y:S01]  /*2b10*/  SHFL.DOWN PT, R0, R5, 0x8, R4 ;  /* 0x0900000005007989 */ /* 0x000e6200000e0004 */
[----:B------:R-:W-:-:S04]  /*2b20*/  @!P1 SHF.R.U32.HI R2, RZ, 0x3, R9 ;  /* 0x00000003ff029819 */ /* 0x000fc80000011609 */
[----:B------:R-:W-:-:S04]  /*2b30*/  @!P1 LOP3.LUT R2, R2, 0x7c, RZ, 0xc0, !PT ;  /* 0x0000007c02029812 */ /* 0x000fc800078ec0ff */
[----:B-1----:R-:W-:Y:S01]  /*2b40*/  @!P0 FADD R5, R5, R0 ;  /* 0x0000000005058221 */ /* 0x002fe20000000000 */
[----:B------:R-:W-:Y:S02]  /*2b50*/  ISETP.GT.AND P0, PT, R3, R4, PT ;  /* 0x000000040300720c */ /* 0x000fe40003f04270 */
[----:B------:R-:W-:Y:S02]  /*2b60*/  @!P1 MOV R3, 0x400 ;  /* 0x0000040000039802 */ /* 0x000fe40000000f00 */
[----:B------:R-:W1:Y:S02]  /*2b70*/  SHFL.DOWN PT, R0, R5, 0x10, R4 ;  /* 0x0a00000005007989 */ /* 0x000e6400000e0004 */
[----:B0-----:R-:W-:-:S04]  /*2b80*/  @!P1 LEA R3, R6, R3, 0x18 ;  /* 0x0000000306039211 */ /* 0x001fc800078ec0ff */
[----:B------:R-:W-:-:S03]  /*2b90*/  @!P1 IADD3 R3, PT, PT, R2, R3, RZ ;  /* 0x0000000302039210 */ /* 0x000fc60007ffe0ff */
[----:B-1----:R-:W-:Y:S01]  /*2ba0*/  @!P0 FADD R5, R5, R0 ;  /* 0x0000000005058221 */ /* 0x002fe20000000000 */
        /* <DEDUP_REMOVED lines=12> */
[----:B-1----:R-:W0:Y:S04]  /*2c70*/  LDS R3, [UR4+0xc] ;  /* 0x00000c04ff037984 */ /* 0x002e280008000800 */
        /* <DEDUP_REMOVED lines=13> */
.L_x_30:
[----:B------:R-:W0:Y:S01]  /*2d50*/  S2R R8, SR_TID.X ;  /* 0x0000000000087919 */ /* 0x000e220000002100 */
[----:B------:R-:W0:Y:S02]  /*2d60*/  LDC.64 R2, c[0x0][0x380] ;  /* 0x0000e000ff027b82 */ /* 0x000e240000000a00 */
[----:B0-----:R-:W-:-:S05]  /*2d70*/  IMAD.WIDE.U32 R2, R8, 0x4, R2 ;  /* 0x0000000408027825 */ /* 0x001fca00078e0002 */
[----:B------:R-:W2:Y:S04]  /*2d80*/  LDG.E.CONSTANT R19, desc[UR6][R2.64] ;  /* 0x0000000602137981 */ /* 0x000ea8000c1e9900 */
[----:B------:R-:W2:Y:S04]  /*2d90*/  LDG.E.CONSTANT R0, desc[UR6][R2.64+0x400] ;  /* 0x0004000602007981 */ /* 0x000ea8000c1e9900 */
[----:B------:R-:W3:Y:S04]  /*2da0*/  LDG.E.CONSTANT R4, desc[UR6][R2.64+0x800] ;  /* 0x0008000602047981 */ /* 0x000ee8000c1e9900 */
[----:B------:R-:W3:Y:S04]  /*2db0*/  LDG.E.CONSTANT R5, desc[UR6][R2.64+0xc00] ;  /* 0x000c000602057981 */ /* 0x000ee8000c1e9900 */
[----:B------:R-:W4:Y:S04]  /*2dc0*/  LDG.E.CONSTANT R6, desc[UR6][R2.64+0x1000] ;  /* 0x0010000602067981 */ /* 0x000f28000c1e9900 */
[----:B------:R-:W4:Y:S04]  /*2dd0*/  LDG.E.CONSTANT R7, desc[UR6][R2.64+0x1400] ;  /* 0x0014000602077981 */ /* 0x000f28000c1e9900 */
[----:B------:R-:W5:Y:S04]  /*2de0*/  LDG.E.CONSTANT R9, desc[UR6][R2.64+0x1800] ;  /* 0x0018000602097981 */ /* 0x000f68000c1e9900 */
        /* <DEDUP_REMOVED lines=8> */
[----:B------:R-:W5:Y:S01]  /*2e70*/  LDG.E.CONSTANT R18, desc[UR6][R2.64+0x3c00] ;  /* 0x003c000602127981 */ /* 0x000f62000c1e9900 */
[----:B------:R-:W-:Y:S01]  /*2e80*/  ISETP.GE.U32.AND P0, PT, R20, 0x2000, PT ;  /* 0x000020001400780c */ /* 0x000fe20003f06070 */
[----:B--2---:R-:W-:Y:S01]  /*2e90*/  FADD R0, R19, R0 ;  /* 0x0000000013007221 */ /* 0x004fe20000000000 */
[----:B---3--:R-:W-:-:S04]  /*2ea0*/  FADD R5, R4, R5 ;  /* 0x0000000504057221 */ /* 0x008fc80000000000 */
[----:B------:R-:W-:Y:S01]  /*2eb0*/  FADD R0, R0, R5 ;  /* 0x0000000500007221 */ /* 0x000fe20000000000 */
[----:B----4-:R-:W-:Y:S01]  /*2ec0*/  FADD R6, R6, R7 ;  /* 0x0000000706067221 */ /* 0x010fe20000000000 */
[----:B-----5:R-:W-:-:S04]  /*2ed0*/  FADD R9, R9, R10 ;  /* 0x0000000a09097221 */ /* 0x020fc80000000000 */
[----:B------:R-:W-:Y:S01]  /*2ee0*/  FADD R9, R6, R9 ;  /* 0x0000000906097221 */ /* 0x000fe20000000000 */
[----:B------:R-:W-:-:S03]  /*2ef0*/  FADD R11, R11, R12 ;  /* 0x0000000c0b0b7221 */ /* 0x000fc60000000000 */
[----:B------:R-:W-:Y:S01]  /*2f00*/  FADD R0, R0, R9 ;  /* 0x0000000900007221 */ /* 0x000fe20000000000 */
[----:B------:R-:W-:-:S04]  /*2f10*/  FADD R14, R13, R14 ;  /* 0x0000000e0d0e7221 */ /* 0x000fc80000000000 */
[----:B------:R-:W-:Y:S01]  /*2f20*/  FADD R11, R11, R14 ;  /* 0x0000000e0b0b7221 */ /* 0x000fe20000000000 */
[----:B------:R-:W-:Y:S01]  /*2f30*/  FADD R15, R15, R16 ;  /* 0x000000100f0f7221 */ /* 0x000fe20000000000 */
[----:B------:R-:W-:-:S04]  /*2f40*/  FADD R18, R17, R18 ;  /* 0x0000001211127221 */ /* 0x000fc80000000000 */
[----:B------:R-:W-:-:S04]  /*2f50*/  FADD R18, R15, R18 ;  /* 0x000000120f127221 */ /* 0x000fc80000000000 */
[----:B------:R-:W-:Y:S01]  /*2f60*/  FADD R5, R11, R18 ;  /* 0x000000120b057221 */ /* 0x000fe20000000000 */
[----:B------:R-:W-:-:S03]  /*2f70*/  HFMA2 R11, -RZ, RZ, 0, 0.00048828125 ;  /* 0x00001000ff0b7431 */ /* 0x000fc600000001ff */
[----:B------:R-:W-:Y:S01]  /*2f80*/  FADD R0, R0, R5 ;  /* 0x0000000500007221 */ /* 0x000fe20000000000 */
[----:B------:R-:W-:Y:S06]  /*2f90*/  @!P0 BRA `(.L_x_44) ;  /* 0x0000000000ac8947 */ /* 0x000fec0003800000 */
[----:B------:R-:W0:Y:S01]  /*2fa0*/  LDC R7, c[0x0][0x390] ;  /* 0x0000e400ff077b82 */ /* 0x000e220000000800 */
[----:B------:R-:W-:Y:S02]  /*2fb0*/  IADD3 R6, PT, PT, R20, -0x1000, RZ ;  /* 0xfffff00014067810 */ /* 0x000fe40007ffe0ff */
[----:B------:R-:W-:-:S07]  /*2fc0*/  MOV R11, 0x1000 ;  /* 0x00001000000b7802 */ /* 0x000fce0000000f00 */
.L_x_46:
[----:B------:R-:W-:-:S05]  /*2fd0*/  IMAD.WIDE R4, R11, 0x4, R2 ;  /* 0x000000040b047825 */ /* 0x000fca00078e0202 */
[----:B------:R-:W2:Y:S04]  /*2fe0*/  LDG.E.CONSTANT R20, desc[UR6][R4.64+0x400] ;  /* 0x0004000604147981 */ /* 0x000ea8000c1e9900 */
[----:B------:R-:W2:Y:S04]  /*2ff0*/  LDG.E.CONSTANT R21, desc[UR6][R4.64+0x800] ;  /* 0x0008000604157981 */ /* 0x000ea8000c1e9900 */
        /* <DEDUP_REMOVED lines=13> */
[----:B------:R1:W5:Y:S01]  /*30d0*/  LDG.E.CONSTANT R18, desc[UR6][R4.64+0x3c00] ;  /* 0x003c000604127981 */ /* 0x000362000c1e9900 */
[----:B--2---:R-:W-:Y:S01]  /*30e0*/  FADD R21, R20, R21 ;  /* 0x0000001514157221 */ /* 0x004fe20000000000 */
[----:B0-----:R-:W-:-:S05]  /*30f0*/  MOV R20, R7 ;  /* 0x0000000700147202 */ /* 0x001fca0000000f00 */
[----:B-1----:R-:W-:Y:S02]  /*3100*/  IMAD.IADD R4, R20, 0x1, -R11 ;  /* 0x0000000114047824 */ /* 0x002fe400078e0a0b */
[----:B---3--:R-:W-:-:S03]  /*3110*/  FADD R0, R19, R0 ;  /* 0x0000000013007221 */ /* 0x008fc60000000000 */
[----:B------:R-:W-:Y:S01]  /*3120*/  ISETP.GE.AND P0, PT, R4, 0x1000, PT ;  /* 0x000010000400780c */ /* 0x000fe20003f06270 */
[----:B----4-:R-:W-:Y:S01]  /*3130*/  FADD R22, R22, R23 ;  /* 0x0000001716167221 */ /* 0x010fe20000000000 */
[----:B------:R-:W-:Y:S01]  /*3140*/  FADD R0, R0, R21 ;  /* 0x0000001500007221 */ /* 0x000fe20000000000 */
[----:B-----5:R-:W-:-:S04]  /*3150*/  FADD R25, R24, R25 ;  /* 0x0000001918197221 */ /* 0x020fc80000000000 */
[----:B------:R-:W-:Y:S01]  /*3160*/  FADD R25, R22, R25 ;  /* 0x0000001916197221 */ /* 0x000fe20000000000 */
[----:B------:R-:W-:Y:S01]  /*3170*/  FADD R16, R16, R17 ;  /* 0x0000001110107221 */ /* 0x000fe20000000000 */
[----:B------:R-:W-:-:S04]  /*3180*/  FADD R15, R15, R10 ;  /* 0x0000000a0f0f7221 */ /* 0x000fc80000000000 */
[----:B------:R-:W-:Y:S01]  /*3190*/  FADD R15, R16, R15 ;  /* 0x0000000f100f7221 */ /* 0x000fe20000000000 */
[----:B------:R-:W-:Y:S01]  /*31a0*/  FADD R9, R14, R9 ;  /* 0x000000090e097221 */ /* 0x000fe20000000000 */
[----:B------:R-:W-:-:S04]  /*31b0*/  FADD R12, R13, R12 ;  /* 0x0000000c0d0c7221 */ /* 0x000fc80000000000 */
[----:B------:R-:W-:Y:S01]  /*31c0*/  FADD R12, R9, R12 ;  /* 0x0000000c090c7221 */ /* 0x000fe20000000000 */
[----:B------:R-:W-:-:S03]  /*31d0*/  FADD R0, R0, R25 ;  /* 0x0000001900007221 */ /* 0x000fc60000000000 */
[----:B------:R-:W-:-:S04]  /*31e0*/  FADD R15, R15, R12 ;  /* 0x0000000c0f0f7221 */ /* 0x000fc80000000000 */
[----:B------:R-:W-:-:S04]  /*31f0*/  FADD R15, R0, R15 ;  /* 0x0000000f000f7221 */ /* 0x000fc80000000000 */
[----:B------:R-:W-:Y:S01]  /*3200*/  FADD R0, R18, R15 ;  /* 0x0000000f12007221 */ /* 0x000fe20000000000 */
[----:B------:R-:W-:Y:S06]  /*3210*/  @!P0 BRA `(.L_x_45) ;  /* 0x0000000800308947 */ /* 0x000fec0003800000 */
[----:B------:R-:W-:-:S04]  /*3220*/  IADD3 R11, PT, PT, R11, 0x1000, RZ ;  /* 0x000010000b0b7810 */ /* 0x000fc80007ffe0ff */
[----:B------:R-:W-:-:S13]  /*3230*/  ISETP.GT.AND P0, PT, R11, R6, PT ;  /* 0x000000060b00720c */ /* 0x000fda0003f04270 */
[----:B------:R-:W-:Y:S05]  /*3240*/  @!P0 BRA `(.L_x_46) ;  /* 0xfffffffc00608947 */ /* 0x000fea000383ffff */
.L_x_44:
[----:B------:R-:W-:-:S13]  /*3250*/  ISETP.GE.AND P0, PT, R11, R20, PT ;  /* 0x000000140b00720c */ /* 0x000fda0003f06270 */
[----:B------:R-:W-:Y:S05]  /*3260*/  @P0 BRA `(.L_x_45) ;  /* 0x00000008001c0947 */ /* 0x000fea0003800000 */
[----:B------:R-:W-:Y:S01]  /*3270*/  IADD3 R9, PT, PT, -R11, R20, RZ ;  /* 0x000000140b097210 */ /* 0x000fe20007ffe1ff */
[----:B------:R-:W-:Y:S03]  /*3280*/  BSSY.RECONVERGENT B1, `(.L_x_45) ;  /* 0x0000085000017945 */ /* 0x000fe60003800200 */
        /* <DEDUP_REMOVED lines=16> */
.L_x_50:
        /* <DEDUP_REMOVED lines=8> */
.L_x_49:
[----:B------:R-:W-:Y:S05]  /*3410*/  BSYNC.RECONVERGENT B2 ;  /* 0x0000000000027941 */ /* 0x000fea0003800200 */
.L_x_48:
[----:B------:R-:W-:Y:S05]  /*3420*/  @!P1 BRA `(.L_x_47) ;  /* 0x0000000400a89947 */ /* 0x000fea0003800000 */
[----:B------:R-:W0:Y:S01]  /*3430*/  LDCU.64 UR4, c[0x0][0x380] ;  /* 0x00007000ff0477ac */ /* 0x000e220008000a00 */
[----:B------:R-:W-:Y:S01]  /*3440*/  IADD3 R5, PT, PT, R9, -R10, RZ ;  /* 0x8000000a09057210 */ /* 0x000fe20007ffe0ff */
[----:B------:R-:W-:Y:S01]  /*3450*/  BSSY.RECONVERGENT B2, `(.L_x_51) ;  /* 0x000003b000027945 */ /* 0x000fe20003800200 */
[CC--:B------:R-:W-:Y:S02]  /*3460*/  IADD3 R3, P0, PT, R10.reuse, R11.reuse, RZ ;  /* 0x0000000b0a037210 */ /* 0x0c0fe40007f1e0ff */
[----:B------:R-:W-:Y:S02]  /*3470*/  ISETP.GT.AND P1, PT, R5, 0xc00, PT ;  /* 0x00000c000500780c */ /* 0x000fe40003f24270 */
[----:B------:R-:W-:Y:S01]  /*3480*/  IADD3 R11, PT, PT, R10, R11, RZ ;  /* 0x0000000b0a0b7210 */ /* 0x000fe20007ffe0ff */
[----:B------:R-:W-:Y:S01]  /*3490*/  IMAD.X R4, RZ, RZ, RZ, P0 ;  /* 0x000000ffff047224 */ /* 0x000fe200000e06ff */
[----:B0-----:R-:W-:-:S04]  /*34a0*/  LEA R2, P0, R3, UR4, 0x2 ;  /* 0x0000000403027c11 */ /* 0x001fc8000f8010ff */
[----:B------:R-:W-:Y:S02]  /*34b0*/  LEA.HI.X R3, R3, UR5, R4, 0x2, P0 ;  /* 0x0000000503037c11 */ /* 0x000fe400080f1404 */
[----:B------:R-:W-:-:S04]  /*34c0*/  IADD3 R2, P0, PT, R2, 0x800, RZ ;  /* 0x0000080002027810 */ /* 0x000fc80007f1e0ff */
[----:B------:R-:W-:Y:S02]  /*34d0*/  IADD3.X R3, PT, PT, RZ, R3, RZ, P0, !PT ;  /* 0x00000003ff037210 */ /* 0x000fe400007fe4ff */
[----:B------:R-:W-:Y:S01]  /*34e0*/  PLOP3.LUT P0, PT, PT, PT, PT, 0x80, 0x8 ;  /* 0x000000000008781c */ /* 0x000fe20003f0f070 */
[----:B------:R-:W-:-:S12]  /*34f0*/  @!P1 BRA `(.L_x_52) ;  /* 0x0000000000c09947 */ /* 0x000fd80003800000 */
[----:B------:R-:W-:Y:S02]  /*3500*/  PLOP3.LUT P0, PT, PT, PT, PT, 0x8, 0x80 ;  /* 0x000000000080781c */ /* 0x000fe40003f0e170 */
[----:B------:R-:W-:-:S11]  /*3510*/  IADD3 R13, PT, PT, R9, -0xc00, RZ ;  /* 0xfffff400090d7810 */ /* 0x000fd60007ffe0ff */
.L_x_53:
[----:B------:R-:W0:Y:S01]  /*3520*/  LDC.64 R4, c[0x0][0x380] ;  /* 0x0000e000ff047b82 */ /* 0x000e220000000a00 */
[----:B------:R-:W2:Y:S01]  /*3530*/  LDG.E.CONSTANT R12, desc[UR6][R2.64+-0x400] ;  /* 0xfffc0006020c7981 */ /* 0x000ea2000c1e9900 */
[----:B------:R-:W-:-:S03]  /*3540*/  IADD3 R25, PT, PT, R11, 0x400, RZ ;  /* 0x000004000b197810 */ /* 0x000fc60007ffe0ff */
[----:B------:R-:W3:Y:S04]  /*3550*/  LDG.E.CONSTANT R20, desc[UR6][R2.64] ;  /* 0x0000000602147981 */ /* 0x000ee8000c1e9900 */
[----:B------:R-:W4:Y:S01]  /*3560*/  LDG.E.CONSTANT R19, desc[UR6][R2.64+0x400] ;  /* 0x0004000602137981 */ /* 0x000f22000c1e9900 */
[----:B------:R-:W-:-:S03]  /*3570*/  IADD3 R7, PT, PT, R11, 0x800, RZ ;  /* 0x000008000b077810 */ /* 0x000fc60007ffe0ff */
[----:B------:R-:W5:Y:S04]  /*3580*/  LDG.E.CONSTANT R17, desc[UR6][R2.64+0xc00] ;  /* 0x000c000602117981 */ /* 0x000f68000c1e9900 */
[----:B------:R-:W5:Y:S01]  /*3590*/  LDG.E.CONSTANT R16, desc[UR6][R2.64+0x1000] ;  /* 0x0010000602107981 */ /* 0x000f62000c1e9900 */
[----:B------:R-:W-:-:S03]  /*35a0*/  IADD3 R23, PT, PT, R11, 0xc00, RZ ;  /* 0x00000c000b177810 */ /* 0x000fc60007ffe0ff */
[----:B------:R-:W5:Y:S01]  /*35b0*/  LDG.E.CONSTANT R22, desc[UR6][R2.64+0x1c00] ;  /* 0x001c000602167981 */ /* 0x000f62000c1e9900 */
[----:B0-----:R-:W-:-:S03]  /*35c0*/  IMAD.WIDE.U32 R14, R11, 0x4, R4 ;  /* 0x000000040b0e7825 */ /* 0x001fc600078e0004 */
[----:B------:R-:W5:Y:S04]  /*35d0*/  LDG.E.CONSTANT R21, desc[UR6][R2.64+0x2000] ;  /* 0x0020000602157981 */ /* 0x000f68000c1e9900 */
[----:B------:R-:W5:Y:S04]  /*35e0*/  LDG.E.CONSTANT R26, desc[UR6][R2.64+0x3000] ;  /* 0x00300006021a7981 */ /* 0x000f68000c1e9900 */
[----:B------:R-:W2:Y:S01]  /*35f0*/  LDG.E.CONSTANT R15, desc[UR6][R14.64] ;  /* 0x000000060e0f7981 */ /* 0x000ea2000c1e9900 */
[----:B------:R-:W-:-:S05]  /*3600*/  IMAD.WIDE.U32 R24, R25, 0x4, R4 ;  /* 0x0000000419187825 */ /* 0x000fca00078e0004 */
[----:B------:R-:W5:Y:S01]  /*3610*/  LDG.E.CONSTANT R18, desc[UR6][R24.64] ;  /* 0x0000000618127981 */ /* 0x000f62000c1e9900 */
[----:B------:R-:W-:-:S03]  /*3620*/  IMAD.WIDE.U32 R6, R7, 0x4, R4 ;  /* 0x0000000407067825 */ /* 0x000fc600078e0004 */
        /* <DEDUP_REMOVED lines=8> */
[----:B------:R-:W-:Y:S01]  /*36b0*/  ISETP.GE.AND P1, PT, R10, R13, PT ;  /* 0x0000000d0a00720c */ /* 0x000fe20003f26270 */
[----:B------:R-:W-:Y:S01]  /*36c0*/  VIADD R11, R11, 0x1000 ;  /* 0x000010000b0b7836 */ /* 0x000fe20000000000 */
[----:B0-----:R-:W-:-:S04]  /*36d0*/  IADD3 R2, P2, PT, R2, 0x4000, RZ ;  /* 0x0000400002027810 */ /* 0x001fc80007f5e0ff */
        /* <DEDUP_REMOVED lines=18> */
.L_x_52:
[----:B------:R-:W-:Y:S05]  /*3800*/  BSYNC.RECONVERGENT B2 ;  /* 0x0000000000027941 */ /* 0x000fea0003800200 */
.L_x_51:
[----:B------:R-:W-:Y:S01]  /*3810*/  IADD3 R4, PT, PT, R9, -R10, RZ ;  /* 0x8000000a09047210 */ /* 0x000fe20007ffe0ff */
[----:B------:R-:W-:Y:S03]  /*3820*/  BSSY.RECONVERGENT B2, `(.L_x_54) ;  /* 0x000001e000027945 */ /* 0x000fe60003800200 */
[----:B------:R-:W-:-:S13]  /*3830*/  ISETP.GT.AND P1, PT, R4, 0x400, PT ;  /* 0x000004000400780c */ /* 0x000fda0003f24270 */
[----:B------:R-:W-:Y:S05]  /*3840*/  @!P1 BRA `(.L_x_55) ;  /* 0x00000000006c9947 */ /* 0x000fea0003800000 */
[----:B------:R-:W0:Y:S01]  /*3850*/  LDC.64 R6, c[0x0][0x380] ;  /* 0x0000e000ff067b82 */ /* 0x000e220000000a00 */
[----:B------:R-:W2:Y:S01]  /*3860*/  LDG.E.CONSTANT R13, desc[UR6][R2.64+-0x400] ;  /* 0xfffc0006020d7981 */ /* 0x000ea2000c1e9900 */
[----:B------:R-:W-:-:S03]  /*3870*/  IADD3 R17, PT, PT, R11, 0x400, RZ ;  /* 0x000004000b117810 */ /* 0x000fc60007ffe0ff */
[----:B------:R-:W3:Y:S04]  /*3880*/  LDG.E.CONSTANT R15, desc[UR6][R2.64] ;  /* 0x00000006020f7981 */ /* 0x000ee8000c1e9900 */
[----:B------:R-:W4:Y:S04]  /*3890*/  LDG.E.CONSTANT R19, desc[UR6][R2.64+0xc00] ;  /* 0x000c000602137981 */ /* 0x000f28000c1e9900 */
[----:B------:R-:W5:Y:S04]  /*38a0*/  LDG.E.CONSTANT R21, desc[UR6][R2.64+0x1000] ;  /* 0x0010000602157981 */ /* 0x000f68000c1e9900 */
[----:B------:R-:W5:Y:S01]  /*38b0*/  LDG.E.CONSTANT R23, desc[UR6][R2.64+0x1400] ;  /* 0x0014000602177981 */ /* 0x000f62000c1e9900 */
[----:B0-----:R-:W-:-:S06]  /*38c0*/  IMAD.WIDE.U32 R4, R11, 0x4, R6 ;  /* 0x000000040b047825 */ /* 0x001fcc00078e0006 */
[----:B------:R0:W2:Y:S01]  /*38d0*/  LDG.E.CONSTANT R5, desc[UR6][R4.64] ;  /* 0x0000000604057981 */ /* 0x0000a2000c1e9900 */
[----:B------:R-:W-:-:S03]  /*38e0*/  IMAD.WIDE.U32 R6, R17, 0x4, R6 ;  /* 0x0000000411067825 */ /* 0x000fc600078e0006 */
[----:B------:R1:W4:Y:S04]  /*38f0*/  LDG.E.CONSTANT R17, desc[UR6][R2.64+0x400] ;  /* 0x0004000602117981 */ /* 0x000328000c1e9900 */
[----:B------:R-:W5:Y:S01]  /*3900*/  LDG.E.CONSTANT R7, desc[UR6][R6.64] ;  /* 0x0000000606077981 */ /* 0x000f62000c1e9900 */
[----:B0-----:R-:W-:Y:S02]  /*3910*/  IADD3 R4, P1, PT, R2, 0x2000, RZ ;  /* 0x0000200002047810 */ /* 0x001fe40007f3e0ff */
[----:B------:R-:W-:Y:S02]  /*3920*/  PLOP3.LUT P0, PT, PT, PT, PT, 0x8, 0x80 ;  /* 0x000000000080781c */ /* 0x000fe40003f0e170 */
[----:B------:R-:W-:Y:S02]  /*3930*/  IADD3 R10, PT, PT, R10, 0x800, RZ ;  /* 0x000008000a0a7810 */ /* 0x000fe40007ffe0ff */
[----:B------:R-:W-:-:S02]  /*3940*/  IADD3 R11, PT, PT, R11, 0x800, RZ ;  /* 0x000008000b0b7810 */ /* 0x000fc40007ffe0ff */
[----:B-1----:R-:W-:Y:S01]  /*3950*/  MOV R2, R4 ;  /* 0x0000000400027202 */ /* 0x002fe20000000f00 */
[----:B--2---:R-:W-:-:S04]  /*3960*/  FADD R0, R0, R5 ;  /* 0x0000000500007221 */ /* 0x004fc80000000000 */
[----:B------:R-:W-:-:S04]  /*3970*/  FADD R0, R0, R13 ;  /* 0x0000000d00007221 */ /* 0x000fc80000000000 */
[----:B---3--:R-:W-:-:S04]  /*3980*/  FADD R0, R0, R15 ;  /* 0x0000000f00007221 */ /* 0x008fc80000000000 */
[----:B----4-:R-:W-:-:S04]  /*3990*/  FADD R0, R0, R17 ;  /* 0x0000001100007221 */ /* 0x010fc80000000000 */
[----:B-----5:R-:W-:-:S04]  /*39a0*/  FADD R0, R0, R7 ;  /* 0x0000000700007221 */ /* 0x020fc80000000000 */
[----:B------:R-:W-:Y:S01]  /*39b0*/  FADD R0, R0, R19 ;  /* 0x0000001300007221 */ /* 0x000fe20000000000 */
[----:B------:R-:W-:-:S03]  /*39c0*/  IADD3.X R5, PT, PT, RZ, R3, RZ, P1, !PT ;  /* 0x00000003ff057210 */ /* 0x000fc60000ffe4ff */
[----:B------:R-:W-:Y:S01]  /*39d0*/  FADD R0, R0, R21 ;  /* 0x0000001500007221 */ /* 0x000fe20000000000 */
[----:B------:R-:W-:-:S03]  /*39e0*/  MOV R3, R5 ;  /* 0x0000000500037202 */ /* 0x000fc60000000f00 */
[----:B------:R-:W-:-:S07]  /*39f0*/  FADD R0, R0, R23 ;  /* 0x0000001700007221 */ /* 0x000fce0000000000 */
.L_x_55:
[----:B------:R-:W-:Y:S05]  /*3a00*/  BSYNC.RECONVERGENT B2 ;  /* 0x0000000000027941 */ /* 0x000fea0003800200 */
.L_x_54:
[----:B------:R-:W-:-:S13]  /*3a10*/  ISETP.LT.OR P0, PT, R10, R9, P0 ;  /* 0x000000090a00720c */ /* 0x000fda0000701670 */
[----:B------:R-:W-:Y:S05]  /*3a20*/  @!P0 BRA `(.L_x_47) ;  /* 0x0000000000288947 */ /* 0x000fea0003800000 */
[----:B------:R-:W0:Y:S01]  /*3a30*/  LDC.64 R4, c[0x0][0x380] ;  /* 0x0000e000ff047b82 */ /* 0x000e220000000a00 */
[----:B------:R-:W2:Y:S04]  /*3a40*/  LDG.E.CONSTANT R7, desc[UR6][R2.64+-0x400] ;  /* 0xfffc000602077981 */ /* 0x000ea8000c1e9900 */
[----:B------:R-:W3:Y:S01]  /*3a50*/  LDG.E.CONSTANT R9, desc[UR6][R2.64] ;  /* 0x0000000602097981 */ /* 0x000ee2000c1e9900 */
[----:B0-----:R-:W-:-:S03]  /*3a60*/  IMAD.WIDE.U32 R4, R11, 0x4, R4 ;  /* 0x000000040b047825 */ /* 0x001fc600078e0004 */
[----:B------:R-:W4:Y:S04]  /*3a70*/  LDG.E.CONSTANT R11, desc[UR6][R2.64+0x400] ;  /* 0x00040006020b7981 */ /* 0x000f28000c1e9900 */
[----:B------:R-:W5:Y:S02]  /*3a80*/  LDG.E.CONSTANT R5, desc[UR6][R4.64] ;  /* 0x0000000604057981 */ /* 0x000f64000c1e9900 */
[----:B-----5:R-:W-:-:S04]  /*3a90*/  FADD R0, R0, R5 ;  /* 0x0000000500007221 */ /* 0x020fc80000000000 */
[----:B--2---:R-:W-:-:S04]  /*3aa0*/  FADD R0, R0, R7 ;  /* 0x0000000700007221 */ /* 0x004fc80000000000 */
[----:B---3--:R-:W-:-:S04]  /*3ab0*/  FADD R0, R0, R9 ;  /* 0x0000000900007221 */ /* 0x008fc80000000000 */
[----:B----4-:R-:W-:-:S07]  /*3ac0*/  FADD R0, R0, R11 ;  /* 0x0000000b00007221 */ /* 0x010fce0000000000 */
.L_x_47:
[----:B------:R-:W-:Y:S05]  /*3ad0*/  BSYNC.RECONVERGENT B1 ;  /* 0x0000000000017941 */ /* 0x000fea0003800200 */
.L_x_45:
[----:B------:R-:W0:Y:S01]  /*3ae0*/  S2R R6, SR_LANEID ;  /* 0x0000000000067919 */ /* 0x000e220000000000 */
[----:B------:R-:W-:-:S05]  /*3af0*/  MOV R3, R0 ;  /* 0x0000000000037202 */ /* 0x000fca0000000f00 */
        /* <DEDUP_REMOVED lines=30> */
[----:B------:R-:W1:Y:S04]  /*3ce0*/  LDS R3, [UR4+0xc] ;  /* 0x00000c04ff037984 */ /* 0x000e680008000800 */
[----:B0-----:R-:W0:Y:S04]  /*3cf0*/  LDS.128 R4, [UR4+0x10] ;  /* 0x00001004ff047984 */ /* 0x001e280008000c00 */
[----:B------:R-:W2:Y:S01]  /*3d00*/  LDS.64 R8, [UR4+0x20] ;  /* 0x00002004ff087984 */ /* 0x000ea20008000a00 */
[----:B-1----:R-:W-:-:S04]  /*3d10*/  FADD R3, R0, R3 ;  /* 0x0000000300037221 */ /* 0x002fc80000000000 */
[----:B0-----:R-:W-:-:S04]  /*3d20*/  FADD R4, R3, R4 ;  /* 0x0000000403047221 */ /* 0x001fc80000000000 */
[----:B------:R-:W-:-:S04]  /*3d30*/  FADD R5, R4, R5 ;  /* 0x0000000504057221 */ /* 0x000fc80000000000 */
[----:B------:R-:W-:-:S04]  /*3d40*/  FADD R6, R5, R6 ;  /* 0x0000000605067221 */ /* 0x000fc80000000000 */
[----:B------:R-:W-:-:S04]  /*3d50*/  FADD R7, R6, R7 ;  /* 0x0000000706077221 */ /* 0x000fc80000000000 */
[----:B--2---:R-:W-:-:S04]  /*3d60*/  FADD R8, R7, R8 ;  /* 0x0000000807087221 */ /* 0x004fc80000000000 */
[----:B------:R-:W-:-:S07]  /*3d70*/  FADD R0, R8, R9 ;  /* 0x0000000908007221 */ /* 0x000fce0000000000 */
.L_x_17:
[----:B------:R-:W-:Y:S05]  /*3d80*/  BSYNC.RECONVERGENT B0 ;  /* 0x0000000000007941 */ /* 0x000fea0003800200 */
.L_x_1:
[----:B------:R-:W-:Y:S05]  /*3d90*/  @P0 EXIT ;  /* 0x000000000000094d */ /* 0x000fea0003800000 */
[----:B01234-:R-:W0:Y:S01]  /*3da0*/  LDC.64 R2, c[0x0][0x388] ;  /* 0x0000e200ff027b82 */ /* 0x01fe220000000a00 */
[----:B------:R-:W1:Y:S02]  /*3db0*/  LDCU UR4, c[0x0][0x398] ;  /* 0x00007300ff0477ac */ /* 0x000e640008000800 */
[----:B-1----:R-:W-:-:S05]  /*3dc0*/  FADD R5, R0, UR4 ;  /* 0x0000000400057e21 */ /* 0x002fca0008000000 */
[----:B0-----:R-:W-:Y:S01]  /*3dd0*/  STG.E desc[UR6][R2.64], R5 ;  /* 0x0000000502007986 */ /* 0x001fe2000c101906 */
[----:B------:R-:W-:Y:S05]  /*3de0*/  EXIT ;  /* 0x000000000000794d */ /* 0x000fea0003800000 */
.L_x_56:
[----:B------:R-:W-:-:S00]  /*3df0*/  BRA `(.L_x_56) ;  /* 0xfffffffc00fc7947 */ /* 0x000fc0000383ffff */
[----:B------:R-:W-:-:S00]  /*3e00*/  NOP ;  /* 0x0000000000007918 */ /* 0x000fc00000000000 */
[----:B------:R-:W-:-:S00]  /*3e10*/  NOP ;  /* 0x0000000000007918 */ /* 0x000fc00000000000 */
[----:B------:R-:W-:-:S00]  /*3e20*/  NOP ;  /* 0x0000000000007918 */ /* 0x000fc00000000000 */
[----:B------:R-:W-:-:S00]  /*3e30*/  NOP ;  /* 0x0000000000007918 */ /* 0x000fc00000000000 */
[----:B------:R-:W-:-:S00]  /*3e40*/  NOP ;  /* 0x0000000000007918 */ /* 0x000fc00000000000 */
[----:B------:R-:W-:-:S00]  /*3e50*/  NOP ;  /* 0x0000000000007918 */ /* 0x000fc00000000000 */
[----:B------:R-:W-:-:S00]  /*3e60*/  NOP ;  /* 0x0000000000007918 */ /* 0x000fc00000000000 */
[----:B------:R-:W-:-:S00]  /*3e70*/  NOP ;  /* 0x0000000000007918 */ /* 0x000fc00000000000 */
.L_x_242:


//--------------------- .text._ZN3cub18CUB_300001_SM_10006detail6reduce18DeviceReduceKernelINS2_10policy_hubIfyN4cuda3std3__44plusIfEEE10Policy1000EN6thrust24THRUST_300001_SM_1000_NS10device_ptrIfEEyS9_fNS7_10__identityEEEvT0_PT3_T1_NS0_13GridEvenShareISK_EET2_T4_ --------------------------
	.section	.text._ZN3cub18CUB_300001_SM_10006detail6reduce18DeviceReduceKernelINS2_10policy_hubIfyN4cuda3std3__44plusIfEEE10Policy1000EN6thrust24THRUST_300001_SM_1000_NS10device_ptrIfEEyS9_fNS7_10__identityEEEvT0_PT3_T1_NS0_13GridEvenShareISK_EET2_T4_,"ax",@progbits
	.align	128
        .global         _ZN3cub18CUB_300001_SM_10006detail6reduce18DeviceReduceKernelINS2_10policy_hubIfyN4cuda3std3__44plusIfEEE10Policy1000EN6thrust24THRUST_300001_SM_1000_NS10device_ptrIfEEyS9_fNS7_10__identityEEEvT0_PT3_T1_NS0_13GridEvenShareISK_EET2_T4_
        .type           _ZN3cub18CUB_300001_SM_10006detail6reduce18DeviceReduceKernelINS2_10policy_hubIfyN4cuda3std3__44plusIfEEE10Policy1000EN6thrust24THRUST_300001_SM_1000_NS10device_ptrIfEEyS9_fNS7_10__identityEEEvT0_PT3_T1_NS0_13GridEvenShareISK_EET2_T4_,@function
        .size           _ZN3cub18CUB_300001_SM_10006detail6reduce18DeviceReduceKernelINS2_10policy_hubIfyN4cuda3std3__44plusIfEEE10Policy1000EN6thrust24THRUST_300001_SM_1000_NS10device_ptrIfEEyS9_fNS7_10__identityEEEvT0_PT3_T1_NS0_13GridEvenShareISK_EET2_T4_,(.L_x_243 - _ZN3cub18CUB_300001_SM_10006detail6reduce18DeviceReduceKernelINS2_10policy_hubIfyN4cuda3std3__44plusIfEEE10Policy1000EN6thrust24THRUST_300001_SM_1000_NS10device_ptrIfEEyS9_fNS7_10__identityEEEvT0_PT3_T1_NS0_13GridEvenShareISK_EET2_T4_)
        .other          _ZN3cub18CUB_300001_SM_10006detail6reduce18DeviceReduceKernelINS2_10policy_hubIfyN4cuda3std3__44plusIfEEE10Policy1000EN6thrust24THRUST_300001_SM_1000_NS10device_ptrIfEEyS9_fNS7_10__identityEEEvT0_PT3_T1_NS0_13GridEvenShareISK_EET2_T4_,@"STO_CUDA_ENTRY STV_DEFAULT"
_ZN3cub18CUB_300001_SM_10006detail6reduce18DeviceReduceKernelINS2_10policy_hubIfyN4cuda3std3__44plusIfEEE10Policy1000EN6thrust24THRUST_300001_SM_1000_NS10device_ptrIfEEyS9_fNS7_10__identityEEEvT0_PT3_T1_NS0_13GridEvenShareISK_EET2_T4_:
.text._ZN3cub18CUB_300001_SM_10006detail6reduce18DeviceReduceKernelINS2_10policy_hubIfyN4cuda3std3__44plusIfEEE10Policy1000EN6thrust24THRUST_300001_SM_1000_NS10device_ptrIfEEyS9_fNS7_10__identityEEEvT0_PT3_T1_NS0_13GridEvenShareISK_EET2_T4_:
[----:B------:R-:W-:Y:S08]  /*0000*/  LDC R1, c[0x0][0x37c] ;  /* 0x0000df00ff017b82 */ /* 0x000ff00000000800 */
[----:B------:R-:W0:Y:S01]  /*0010*/  S2UR UR16, SR_CTAID.X ;  /* 0x00000000001079c3 */ /* 0x000e220000002500 */
[----:B------:R-:W1:Y:S01]  /*0020*/  LDCU.64 UR8, c[0x0][0x3b8] ;  /* 0x00007700ff0877ac */ /* 0x000e620008000a00 */
[----:B------:R-:W-:Y:S01]  /*0030*/  BSSY.RECONVERGENT B0, `(.L_x_57) ;  /* 0x0000229000007945 */ /* 0x000fe20003800200 */
[----:B------:R-:W2:Y:S01]  /*0040*/  LDCU UR5, c[0x0][0x3c0] ;  /* 0x00007800ff0577ac */ /* 0x000ea20008000800 */
[----:B------:R-:W3:Y:S01]  /*0050*/  LDCU.64 UR14, c[0x0][0x358] ;  /* 0x00006b00ff0e77ac */ /* 0x000ee20008000a00 */
[----:B-1----:R-:W-:-:S02]  /*0060*/  IMAD.U32 R2, RZ, RZ, UR8 ;  /* 0x00000008ff027e24 */ /* 0x002fc4000f8e00ff */
[----:B------:R-:W-:Y:S01]  /*0070*/  IMAD.U32 R3, RZ, RZ, UR9 ;  /* 0x00000009ff037e24 */ /* 0x000fe2000f8e00ff */
[----:B--2---:R-:W-:Y:S02]  /*0080*/  USHF.L.U32 UR5, UR5, 0xc, URZ ;  /* 0x0000000c05057899 */ /* 0x004fe400080006ff */
[----:B0-----:R-:W-:Y:S02]  /*0090*/  USHF.L.U32 UR7, UR16, 0xc, URZ ;  /* 0x0000000c10077899 */ /* 0x001fe400080006ff */
[----:B------:R-:W-:-:S04]  /*00a0*/  USHF.R.S32.HI UR4, URZ, 0x1f, UR5 ;  /* 0x0000001fff047899 */ /* 0x000fc80008011405 */
[----:B------:R-:W-:-:S04]  /*00b0*/  IADD3 R23, P1, PT, R2, -UR7, RZ ;  /* 0x8000000702177c10 */ /* 0x000fc8000ff3e0ff */
[----:B------:R-:W-:Y:S02]  /*00c0*/  ISETP.GT.U32.AND P0, PT, R23, 0xfff, PT ;  /* 0x00000fff1700780c */ /* 0x000fe40003f04070 */
[----:B------:R-:W-:-:S04]  /*00d0*/  IADD3.X R22, PT, PT, R3, -0x1, RZ, P1, !PT ;  /* 0xffffffff03167810 */ /* 0x000fc80000ffe4ff */
[----:B------:R-:W-:-:S13]  /*00e0*/  ISETP.GT.U32.AND.EX P0, PT, R22, RZ, PT, P0 ;  /* 0x000000ff1600720c */ /* 0x000fda0003f04100 */
[----:B---3--:R-:W-:Y:S05]  /*00f0*/  @P0 BRA `(.L_x_58) ;  /* 0x0000000c00c40947 */ /* 0x008fea0003800000 */
[----:B------:R-:W0:Y:S01]  /*0100*/  S2R R0, SR_TID.X ;  /* 0x0000000000007919 */ /* 0x000e220000002100 */
[----:B------:R-:W-:Y:S01]  /*0110*/  IADD3 R5, PT, PT, R2, -UR7, RZ ;  /* 0x8000000702057c10 */ /* 0x000fe2000fffe0ff */
[----:B------:R-:W-:Y:S01]  /*0120*/  BSSY.RECONVERGENT B1, `(.L_x_59) ;  /* 0x000000a000017945 */ /* 0x000fe20003800200 */
[----:B------:R-:W-:Y:S02]  /*0130*/  IMAD.MOV.U32 R4, RZ, RZ, RZ ;  /* 0x000000ffff047224 */ /* 0x000fe400078e00ff */
[----:B0-----:R-:W-:Y:S02]  /*0140*/  ISETP.GE.AND P0, PT, R0, R5, PT ;  /* 0x000000050000720c */ /* 0x001fe40003f06270 */
[----:B------:R-:W-:-:S11]  /*0150*/  MOV R6, R0 ;  /* 0x0000000000067202 */ /* 0x000fd60000000f00 */
[----:B------:R-:W-:Y:S05]  /*0160*/  @P0 BRA `(.L_x_60) ;  /* 0x0000000000140947 */ /* 0x000fea0003800000 */
[----:B------:R-:W0:Y:S01]  /*0170*/  LDC.64 R8, c[0x0][0x380] ;  /* 0x0000e000ff087b82 */ /* 0x000e220000000a00 */
[----:B------:R-:W-:-:S04]  /*0180*/  VIADD R3, R0, UR7 ;  /* 0x0000000700037c36 */ /* 0x000fc80008000000 */
[----:B0-----:R-:W-:-:S05]  /*0190*/  IMAD.WIDE.U32 R8, R3, 0x4, R8 ;  /* 0x0000000403087825 */ /* 0x001fca00078e0008 */
[----:B------:R0:W5:Y:S01]  /*01a0*/  LDG.E R4, desc[UR14][R8.64] ;  /* 0x0000000e08047981 */ /* 0x000162000c1e1900 */
[----:B------:R-:W-:-:S07]  /*01b0*/  IADD3 R6, PT, PT, R0, 0x100, RZ ;  /* 0x0000010000067810 */ /* 0x000fce0007ffe0ff */
.L_x_60:
[----:B------:R-:W-:Y:S05]  /*01c0*/  BSYNC.RECONVERGENT B1 ;  /* 0x0000000000017941 */ /* 0x000fea0003800200 */
.L_x_59:
[----:B------:R-:W-:Y:S01]  /*01d0*/  ISETP.GE.AND P0, PT, R6, R5, PT ;  /* 0x000000050600720c */ /* 0x000fe20003f06270 */
[----:B------:R-:W-:-:S12]  /*01e0*/  BSSY.RECONVERGENT B1, `(.L_x_61) ;  /* 0x0000079000017945 */ /* 0x000fd80003800200 */
[----:B------:R-:W-:Y:S05]  /*01f0*/  @P0 BRA `(.L_x_62) ;  /* 0x0000000400dc0947 */ /* 0x000fea0003800000 */
[----:B------:R-:W-:Y:S01]  /*0200*/  LOP3.LUT R3, RZ, R6, RZ, 0x33, !PT ;  /* 0x00000006ff037212 */ /* 0x000fe200078e33ff */
[----:B------:R-:W-:Y:S03]  /*0210*/  BSSY.RECONVERGENT B2, `(.L_x_63) ;  /* 0x0000037000027945 */ /* 0x000fe60003800200 */
[----:B------:R-:W-:-:S04]  /*0220*/  IADD3 R3, PT, PT, R2, -UR7, R3 ;  /* 0x8000000702037c10 */ /* 0x000fc8000fffe003 */
[C---:B------:R-:W-:Y:S02]  /*0230*/  ISETP.GE.U32.AND P1, PT, R3.reuse, 0xf00, PT ;  /* 0x00000f000300780c */ /* 0x040fe40003f26070 */
[----:B------:R-:W-:-:S04]  /*0240*/  LEA.HI R7, R3, 0x1, RZ, 0x18 ;  /* 0x0000000103077811 */ /* 0x000fc800078fc0ff */
[----:B------:R-:W-:-:S04]  /*0250*/  LOP3.LUT R22, R7, 0xf, RZ, 0xc0, !PT ;  /* 0x0000000f07167812 */ /* 0x000fc800078ec0ff */
[----:B------:R-:W-:-:S03]  /*0260*/  ISETP.NE.AND P0, PT, R22, RZ, PT ;  /* 0x000000ff1600720c */ /* 0x000fc60003f05270 */
[----:B------:R-:W-:Y:S10]  /*0270*/  @!P1 BRA `(.L_x_64) ;  /* 0x0000000000c09947 */ /* 0x000ff40003800000 */
[----:B------:R-:W1:Y:S01]  /*0280*/  LDCU.64 UR8, c[0x0][0x380] ;  /* 0x00007000ff0877ac */ /* 0x000e620008000a00 */
[----:B------:R-:W-:Y:S01]  /*0290*/  IMAD.WIDE.U32 R2, R6, 0x4, RZ ;  /* 0x0000000406027825 */ /* 0x000fe200078e00ff */
[----:B------:R-:W-:Y:S01]  /*02a0*/  LOP3.LUT R11, R7, 0x1fffff0, RZ, 0xc0, !PT ;  /* 0x01fffff0070b7812 */ /* 0x000fe200078ec0ff */
[----:B------:R-:W-:-:S04]  /*02b0*/  UIMAD.WIDE.U32 UR4, UR16, 0x4000, URZ ;  /* 0x00004000100478a5 */ /* 0x000fc8000f8e00ff */
[----:B------:R-:W-:Y:S02]  /*02c0*/  IMAD.MOV R11, RZ, RZ, -R11 ;  /* 0x000000ffff0b7224 */ /* 0x000fe400078e0a0b */
[----:B------:R-:W-:Y:S02]  /*02d0*/  LOP3.LUT R2, R2, UR4, RZ, 0xfc, !PT ;  /* 0x0000000402027c12 */ /* 0x000fe4000f8efcff */
[----:B------:R-:W-:Y:S02]  /*02e0*/  LOP3.LUT R3, R3, UR5, RZ, 0xfc, !PT ;  /* 0x0000000503037c12 */ /* 0x000fe4000f8efcff */
[----:B-1----:R-:W-:-:S04]  /*02f0*/  IADD3 R2, P1, PT, R2, UR8, RZ ;  /* 0x0000000802027c10 */ /* 0x002fc8000ff3e0ff */
[----:B------:R-:W-:-:S04]  /*0300*/  IADD3 R2, P2, PT, R2, 0x2000, RZ ;  /* 0x0000200002027810 */ /* 0x000fc80007f5e0ff */
[----:B------:R-:W-:-:S09]  /*0310*/  IADD3.X R3, PT, PT, RZ, UR9, R3, P2, P1 ;  /* 0x00000009ff037c10 */ /* 0x000fd200097e2403 */
.L_x_65:
[----:B------:R-:W2:Y:S04]  /*0320*/  LDG.E R21, desc[UR14][R2.64+-0x2000] ;  /* 0xffe0000e02157981 */ /* 0x000ea8000c1e1900 */
[----:B------:R-:W3:Y:S04]  /*0330*/  LDG.E R20, desc[UR14][R2.64+-0x1c00] ;  /* 0xffe4000e02147981 */ /* 0x000ee8000c1e1900 */
[----:B------:R-:W4:Y:S04]  /*0340*/  LDG.E R23, desc[UR14][R2.64+-0x1800] ;  /* 0xffe8000e02177981 */ /* 0x000f28000c1e1900 */
        /* <DEDUP_REMOVED lines=11> */
[----:B0-----:R-:W4:Y:S04]  /*0400*/  LDG.E R9, desc[UR14][R2.64+0x1800] ;  /* 0x0018000e02097981 */ /* 0x001f28000c1e1900 */
[----:B------:R0:W4:Y:S01]  /*0410*/  LDG.E R8, desc[UR14][R2.64+0x1c00] ;  /* 0x001c000e02087981 */ /* 0x000122000c1e1900 */
[----:B------:R-:W-:-:S02]  /*0420*/  IADD3 R11, PT, PT, R11, 0x10, RZ ;  /* 0x000000100b0b7810 */ /* 0x000fc40007ffe0ff */
[----:B------:R-:W-:Y:S02]  /*0430*/  IADD3 R6, PT, PT, R6, 0x1000, RZ ;  /* 0x0000100006067810 */ /* 0x000fe40007ffe0ff */
[----:B------:R-:W-:Y:S02]  /*0440*/  ISETP.NE.AND P1, PT, R11, RZ, PT ;  /* 0x000000ff0b00720c */ /* 0x000fe40003f25270 */
[----:B0-----:R-:W-:-:S05]  /*0450*/  IADD3 R2, P2, PT, R2, 0x4000, RZ ;  /* 0x0000400002027810 */ /* 0x001fca0007f5e0ff */
[----:B------:R-:W-:Y:S02]  /*0460*/  IMAD.X R3, RZ, RZ, R3, P2 ;  /* 0x000000ffff037224 */ /* 0x000fe400010e0603 */
        /* <DEDUP_REMOVED lines=16> */
[----:B------:R-:W-:Y:S06]  /*0570*/  @P1 BRA `(.L_x_65) ;  /* 0xfffffffc00681947 */ /* 0x000fec000383ffff */
.L_x_64:
[----:B------:R-:W-:Y:S05]  /*0580*/  BSYNC.RECONVERGENT B2 ;  /* 0x0000000000027941 */ /* 0x000fea0003800200 */
.L_x_63:
[----:B------:R-:W-:Y:S05]  /*0590*/  @!P0 BRA `(.L_x_62) ;  /* 0x0000000000f48947 */ /* 0x000fea0003800000 */
[----:B------:R-:W-:Y:S01]  /*05a0*/  ISETP.GE.U32.AND P0, PT, R22, 0x8, PT ;  /* 0x000000081600780c */ /* 0x000fe20003f06070 */
[----:B------:R-:W-:Y:S01]  /*05b0*/  BSSY.RECONVERGENT B2, `(.L_x_66) ;  /* 0x000001a000027945 */ /* 0x000fe20003800200 */
[----:B------:R-:W-:-:S04]  /*05c0*/  LOP3.LUT R10, R7, 0x7, RZ, 0xc0, !PT ;  /* 0x00000007070a7812 */ /* 0x000fc800078ec0ff */
[----:B------:R-:W-:-:S07]  /*05d0*/  ISETP.NE.AND P1, PT, R10, RZ, PT ;  /* 0x000000ff0a00720c */ /* 0x000fce0003f25270 */
[----:B------:R-:W-:Y:S06]  /*05e0*/  @!P0 BRA `(.L_x_67) ;  /* 0x0000000000588947 */ /* 0x000fec0003800000 */
[----:B------:R-:W1:Y:S01]  /*05f0*/  LDCU.64 UR4, c[0x0][0x380] ;  /* 0x00007000ff0477ac */ /* 0x000e620008000a00 */
[----:B------:R-:W-:-:S04]  /*0600*/  IADD3 R3, P0, PT, R6, UR7, RZ ;  /* 0x0000000706037c10 */ /* 0x000fc8000ff1e0ff */
[----:B0-----:R-:W-:Y:S02]  /*0610*/  LEA.HI.X.SX32 R8, R6, RZ, 0x1, P0 ;  /* 0x000000ff06087211 */ /* 0x001fe400000f0eff */
[----:B-1----:R-:W-:-:S04]  /*0620*/  LEA R2, P0, R3, UR4, 0x2 ;  /* 0x0000000403027c11 */ /* 0x002fc8000f8010ff */
[----:B------:R-:W-:-:S05]  /*0630*/  LEA.HI.X R3, R3, UR5, R8, 0x2, P0 ;  /* 0x0000000503037c11 */ /* 0x000fca00080f1408 */
[----:B------:R-:W2:Y:S04]  /*0640*/  LDG.E R9, desc[UR14][R2.64] ;  /* 0x0000000e02097981 */ /* 0x000ea8000c1e1900 */
[----:B------:R-:W3:Y:S04]  /*0650*/  LDG.E R8, desc[UR14][R2.64+0x400] ;  /* 0x0004000e02087981 */ /* 0x000ee8000c1e1900 */
[----:B------:R-:W4:Y:S04]  /*0660*/  LDG.E R11, desc[UR14][R2.64+0x800] ;  /* 0x0008000e020b7981 */ /* 0x000f28000c1e1900 */
[----:B------:R-:W4:Y:S04]  /*0670*/  LDG.E R13, desc[UR14][R2.64+0xc00] ;  /* 0x000c000e020d7981 */ /* 0x000f28000c1e1900 */
[----:B------:R-:W4:Y:S04]  /*0680*/  LDG.E R15, desc[UR14][R2.64+0x1000] ;  /* 0x0010000e020f7981 */ /* 0x000f28000c1e1900 */
[----:B------:R-:W4:Y:S04]  /*0690*/  LDG.E R17, desc[UR14][R2.64+0x1400] ;  /* 0x0014000e02117981 */ /* 0x000f28000c1e1900 */
[----:B------:R-:W4:Y:S04]  /*06a0*/  LDG.E R19, desc[UR14][R2.64+0x1800] ;  /* 0x0018000e02137981 */ /* 0x000f28000c1e1900 */
[----:B------:R-:W4:Y:S01]  /*06b0*/  LDG.E R21, desc[UR14][R2.64+0x1c00] ;  /* 0x001c000e02157981 */ /* 0x000f22000c1e1900 */
[----:B------:R-:W-:-:S02]  /*06c0*/  VIADD R6, R6, 0x800 ;  /* 0x0000080006067836 */ /* 0x000fc40000000000 */
        /* <DEDUP_REMOVED lines=8> */
.L_x_67:
[----:B------:R-:W-:Y:S05]  /*0750*/  BSYNC.RECONVERGENT B2 ;  /* 0x0000000000027941 */ /* 0x000fea0003800200 */
.L_x_66:
        /* <DEDUP_REMOVED lines=14> */
[----:B------:R-:W4:Y:S01]  /*0840*/  LDG.E R13, desc[UR14][R2.64+0xc00] ;  /* 0x000c000e020d7981 */ /* 0x000f22000c1e1900 */
[----:B------:R-:W-:Y:S01]  /*0850*/  IADD3 R6, PT, PT, R6, 0x400, RZ ;  /* 0x0000040006067810 */ /* 0x000fe20007ffe0ff */
[----:B--2--5:R-:W-:-:S04]  /*0860*/  FADD R9, R4, R9 ;  /* 0x0000000904097221 */ /* 0x024fc80000000000 */
[----:B---3--:R-:W-:-:S04]  /*0870*/  FADD R8, R9, R8 ;  /* 0x0000000809087221 */ /* 0x008fc80000000000 */
[----:B----4-:R-:W-:-:S04]  /*0880*/  FADD R8, R8, R11 ;  /* 0x0000000b08087221 */ /* 0x010fc80000000000 */
[----:B------:R-:W-:-:S07]  /*0890*/  FADD R4, R8, R13 ;  /* 0x0000000d08047221 */ /* 0x000fce0000000000 */
.L_x_69:
[----:B------:R-:W-:Y:S05]  /*08a0*/  BSYNC.RECONVERGENT B2 ;  /* 0x0000000000027941 */ /* 0x000fea0003800200 */
.L_x_68:
[----:B------:R-:W-:Y:S05]  /*08b0*/  @!P1 BRA `(.L_x_62) ;  /* 0x00000000002c9947 */ /* 0x000fea0003800000 */
[----:B------:R-:W1:Y:S01]  /*08c0*/  LDC.64 R2, c[0x0][0x380] ;  /* 0x0000e000ff027b82 */ /* 0x000e620000000a00 */
[----:B0-----:R-:W-:Y:S01]  /*08d0*/  IMAD.U32 R9, RZ, RZ, UR16 ;  /* 0x00000010ff097e24 */ /* 0x001fe2000f8e00ff */
[----:B------:R-:W-:-:S03]  /*08e0*/  IADD3 R7, PT, PT, -R7, RZ, RZ ;  /* 0x000000ff07077210 */ /* 0x000fc60007ffe1ff */
[----:B-1----:R-:W-:-:S07]  /*08f0*/  IMAD.WIDE.U32 R2, R9, 0x4000, R2 ;  /* 0x0000400009027825 */ /* 0x002fce00078e0002 */
.L_x_70:
[----:B------:R-:W-:-:S06]  /*0900*/  IMAD.WIDE R8, R6, 0x4, R2 ;  /* 0x0000000406087825 */ /* 0x000fcc00078e0202 */
[----:B------:R-:W2:Y:S01]  /*0910*/  LDG.E R9, desc[UR14][R8.64] ;  /* 0x0000000e08097981 */ /* 0x000ea2000c1e1900 */
[----:B------:R-:W-:Y:S01]  /*0920*/  VIADD R7, R7, 0x1 ;  /* 0x0000000107077836 */ /* 0x000fe20000000000 */
[----:B------:R-:W-:-:S04]  /*0930*/  IADD3 R6, PT, PT, R6, 0x100, RZ ;  /* 0x0000010006067810 */ /* 0x000fc80007ffe0ff */
[----:B------:R-:W-:Y:S01]  /*0940*/  ISETP.NE.AND P0, PT, R7, RZ, PT ;  /* 0x000000ff0700720c */ /* 0x000fe20003f05270 */
[----:B--2--5:R-:W-:-:S12]  /*0950*/  FADD R4, R9, R4 ;  /* 0x0000000409047221 */ /* 0x024fd80000000000 */
[----:B------:R-:W-:Y:S05]  /*0960*/  @P0 BRA `(.L_x_70) ;  /* 0xfffffffc00e40947 */ /* 0x000fea000383ffff */
.L_x_62:
[----:B------:R-:W-:Y:S05]  /*0970*/  BSYNC.RECONVERGENT B1 ;  /* 0x0000000000017941 */ /* 0x000fea0003800200 */
.L_x_61:
[----:B------:R-:W-:Y:S01]  /*0980*/  ISETP.GE.AND P0, PT, R5, 0x100, PT ;  /* 0x000001000500780c */ /* 0x000fe20003f06270 */
[----:B-----5:R-:W-:-:S12]  /*0990*/  IMAD.MOV.U32 R11, RZ, RZ, R4 ;  /* 0x000000ffff0b7224 */ /* 0x020fd800078e0004 */
[----:B------:R-:W-:Y:S05]  /*09a0*/  @!P0 BRA `(.L_x_71) ;  /* 0x0000000000ac8947 */ /* 0x000fea0003800000 */
[----:B------:R-:W1:Y:S01]  /*09b0*/  S2R R7, SR_LANEID ;  /* 0x0000000000077919 */ /* 0x000e620000000000 */
[----:B------:R-:W2:Y:S02]  /*09c0*/  SHFL.DOWN PT, R2, R11, 0x1, 0x1f ;  /* 0x08201f000b027f89 */ /* 0x000ea400000e0000 */
[----:B--2---:R-:W-:Y:S01]  /*09d0*/  FADD R2, R2, R11 ;  /* 0x0000000b02027221 */ /* 0x004fe20000000000 */
[C---:B-1----:R-:W-:Y:S02]  /*09e0*/  ISETP.GT.AND P0, PT, R7.reuse, 0x1e, PT ;  /* 0x0000001e0700780c */ /* 0x042fe40003f04270 */
[----:B------:R-:W-:Y:S02]  /*09f0*/  ISETP.NE.AND P1, PT, R7, RZ, PT ;  /* 0x000000ff0700720c */ /* 0x000fe40003f25270 */
[----:B------:R-:W-:Y:S02]  /*0a00*/  FSEL R2, R11, R2, P0 ;  /* 0x000000020b027208 */ /* 0x000fe40000000000 */
[----:B------:R-:W-:-:S03]  /*0a10*/  ISETP.GT.AND P0, PT, R7, 0x1d, PT ;  /* 0x0000001d0700780c */ /* 0x000fc60003f04270 */
[----:B------:R-:W1:Y:S06]  /*0a20*/  SHFL.DOWN PT, R3, R2, 0x2, 0x1f ;  /* 0x08401f0002037f89 */ /* 0x000e6c00000e0000 */
[----:B------:R-:W2:Y:S01]  /*0a30*/  @!P1 S2R R6, SR_CgaCtaId ;  /* 0x0000000000069919 */ /* 0x000ea20000008800 */
[----:B------:R-:W-:Y:S02]  /*0a40*/  @!P1 MOV R5, 0x400 ;  /* 0x0000040000059802 */ /* 0x000fe40000000f00 */
[----:B------:R-:W-:-:S04]  /*0a50*/  @!P1 SHF.R.U32.HI R4, RZ, 0x3, R0 ;  /* 0x00000003ff049819 */ /* 0x000fc80000011600 */
[----:B------:R-:W-:Y:S01]  /*0a60*/  @!P1 LOP3.LUT R4, R4, 0x7c, RZ, 0xc0, !PT ;  /* 0x0000007c04049812 */ /* 0x000fe200078ec0ff */
[----:B-1----:R-:W-:Y:S01]  /*0a70*/  @!P0 FADD R2, R2, R3 ;  /* 0x0000000302028221 */ /* 0x002fe20000000000 */
[----:B------:R-:W-:-:S04]  /*0a80*/  ISETP.GT.AND P0, PT, R7, 0x1b, PT ;  /* 0x0000001b0700780c */ /* 0x000fc80003f04270 */
[----:B------:R-:W1:Y:S01]  /*0a90*/  SHFL.DOWN PT, R3, R2, 0x4, 0x1f ;  /* 0x08801f0002037f89 */ /* 0x000e6200000e0000 */
[----:B--2---:R-:W-:-:S04]  /*0aa0*/  @!P1 LEA R5, R6, R5, 0x18 ;  /* 0x0000000506059211 */ /* 0x004fc800078ec0ff */
[----:B------:R-:W-:-:S04]  /*0ab0*/  @!P1 IADD3 R4, PT, PT, R4, R5, RZ ;  /* 0x0000000504049210 */ /* 0x000fc80007ffe0ff */
[----:B-1----:R-:W-:Y:S01]  /*0ac0*/  @!P0 FADD R2, R2, R3 ;  /* 0x0000000302028221 */ /* 0x002fe20000000000 */
[----:B------:R-:W-:-:S04]  /*0ad0*/  ISETP.GT.AND P0, PT, R7, 0x17, PT ;  /* 0x000000170700780c */ /* 0x000fc80003f04270 */
[----:B------:R-:W1:Y:S09]  /*0ae0*/  SHFL.DOWN PT, R3, R2, 0x8, 0x1f ;  /* 0x09001f0002037f89 */ /* 0x000e7200000e0000 */
[----:B-1----:R-:W-:Y:S01]  /*0af0*/  @!P0 FADD R2, R2, R3 ;  /* 0x0000000302028221 */ /* 0x002fe20000000000 */
[----:B------:R-:W-:-:S04]  /*0b00*/  ISETP.NE.AND P0, PT, R0, RZ, PT ;  /* 0x000000ff0000720c */ /* 0x000fc80003f05270 */
[----:B------:R-:W1:Y:S02]  /*0b10*/  SHFL.DOWN PT, R3, R2, 0x10, 0x1f ;  /* 0x0a001f0002037f89 */ /* 0x000e6400000e0000 */
[----:B-1----:R-:W-:-:S05]  /*0b20*/  FADD R3, R2, R3 ;  /* 0x0000000302037221 */ /* 0x002fca0000000000 */
[----:B------:R2:W-:Y:S01]  /*0b30*/  @!P1 STS [R4+0x8], R3 ;  /* 0x0000080304009388 */ /* 0x0005e20000000800 */
[----:B------:R-:W-:Y:S01]  /*0b40*/  BAR.SYNC.DEFER_BLOCKING 0x0 ;  /* 0x0000000000007b1d */ /* 0x000fe20000010000 */
[----:B------:R-:W-:-:S04]  /*0b50*/  ISETP.GT.AND P1, PT, R7, 0xf, PT ;  /* 0x0000000f0700780c */ /* 0x000fc80003f24270 */
[----:B0-----:R-:W-:Y:S01]  /*0b60*/  FSEL R9, R2, R3, P1 ;  /* 0x0000000302097208 */ /* 0x001fe20000800000 */
[----:B------:R-:W-:Y:S08]  /*0b70*/  @P0 BRA `(.L_x_72) ;  /* 0x0000001400d00947 */ /* 0x000ff00003800000 */
[----:B------:R-:W0:Y:S01]  /*0b80*/  S2UR UR5, SR_CgaCtaId ;  /* 0x00000000000579c3 */ /* 0x000e220000008800 */
[----:B------:R-:W-:Y:S02]  /*0b90*/  UMOV UR4, 0x400 ;  /* 0x0000040000047882 */ /* 0x000fe40000000000 */
[----:B0-----:R-:W-:-:S09]  /*0ba0*/  ULEA UR4, UR5, UR4, 0x18 ;  /* 0x0000000405047291 */ /* 0x001fd2000f8ec0ff */
[----:B------:R-:W0:Y:S04]  /*0bb0*/  LDS R0, [UR4+0xc] ;  /* 0x00000c04ff007984 */ /* 0x000e280008000800 */
[----:B--2---:R-:W1:Y:S04]  /*0bc0*/  LDS.128 R4, [UR4+0x10] ;  /* 0x00001004ff047984 */ /* 0x004e680008000c00 */
        /* <DEDUP_REMOVED lines=9> */
.L_x_71:
[----:B0-----:R-:W0:Y:S01]  /*0c60*/  S2R R9, SR_LANEID ;  /* 0x0000000000097919 */ /* 0x001e220000000000 */
[----:B------:R-:W-:-:S05]  /*0c70*/  LOP3.LUT R2, R0, 0x3e0, RZ, 0xc0, !PT ;  /* 0x000003e000027812 */ /* 0x000fca00078ec0ff */
[----:B------:R-:W-:Y:S01]  /*0c80*/  VIADD R4, R2, 0x20 ;  /* 0x0000002002047836 */ /* 0x000fe20000000000 */
[----:B------:R-:W-:-:S04]  /*0c90*/  LOP3.LUT R2, RZ, R2, RZ, 0x33, !PT ;  /* 0x00000002ff027212 */ /* 0x000fc800078e33ff */
[----:B------:R-:W-:Y:S02]  /*0ca0*/  ISETP.GT.AND P0, PT, R4, R5, PT ;  /* 0x000000050400720c */ /* 0x000fe40003f04270 */
[----:B------:R-:W-:-:S04]  /*0cb0*/  IADD3 R2, PT, PT, R5, R2, RZ ;  /* 0x0000000205027210 */ /* 0x000fc80007ffe0ff */
[----:B------:R-:W-:-:S05]  /*0cc0*/  SEL R2, R2, 0x1f, P0 ;  /* 0x0000001f02027807 */ /* 0x000fca0000000000 */
[----:B------:R-:W1:Y:S01]  /*0cd0*/  SHFL.DOWN PT, R3, R11, 0x1, R2 ;  /* 0x082000000b037989 */ /* 0x000e6200000e0002 */
[C---:B0-----:R-:W-:Y:S01]  /*0ce0*/  ISETP.GE.AND P0, PT, R9.reuse, R2, PT ;  /* 0x000000020900720c */ /* 0x041fe20003f06270 */
[C---:B------:R-:W-:Y:S01]  /*0cf0*/  VIADD R7, R9.reuse, 0x2 ;  /* 0x0000000209077836 */ /* 0x040fe20000000000 */
[----:B------:R-:W-:-:S11]  /*0d00*/  ISETP.NE.AND P1, PT, R9, RZ, PT ;  /* 0x000000ff0900720c */ /* 0x000fd60003f25270 */
[----:B-1----:R-:W-:Y:S01]  /*0d10*/  @!P0 FADD R11, R3, R11 ;  /* 0x0000000b030b8221 */ /* 0x002fe20000000000 */
[----:B------:R-:W-:Y:S01]  /*0d20*/  ISETP.GT.AND P0, PT, R7, R2, PT ;  /* 0x000000020700720c */ /* 0x000fe20003f04270 */
[----:B------:R-:W0:Y:S01]  /*0d30*/  @!P1 S2R R13, SR_CgaCtaId ;  /* 0x00000000000d9919 */ /* 0x000e220000008800 */
[----:B------:R-:W-:Y:S02]  /*0d40*/  IADD3 R7, PT, PT, R9, 0x4, RZ ;  /* 0x0000000409077810 */ /* 0x000fe40007ffe0ff */
[----:B------:R-:W-:Y:S01]  /*0d50*/  @!P1 MOV R6, 0x400 ;  /* 0x0000040000069802 */ /* 0x000fe20000000f00 */
[----:B------:R-:W1:Y:S01]  /*0d60*/  SHFL.DOWN PT, R3, R11, 0x2, R2 ;  /* 0x084000000b037989 */ /* 0x000e6200000e0002 */
[----:B------:R-:W-:-:S04]  /*0d70*/  @!P1 SHF.R.U32.HI R4, RZ, 0x3, R0 ;  /* 0x00000003ff049819 */ /* 0x000fc80000011600 */
[----:B------:R-:W-:-:S03]  /*0d80*/  @!P1 LOP3.LUT R4, R4, 0x7c, RZ, 0xc0, !PT ;  /* 0x0000007c04049812 */ /* 0x000fc600078ec0ff */
[----:B-1----:R-:W-:Y:S01]  /*0d90*/  @!P0 FADD R11, R11, R3 ;  /* 0x000000030b0b8221 */ /* 0x002fe20000000000 */
[----:B------:R-:W-:Y:S01]  /*0da0*/  ISETP.GT.AND P0, PT, R7, R2, PT ;  /* 0x000000020700720c */ /* 0x000fe20003f04270 */
[----:B------:R-:W-:Y:S01]  /*0db0*/  VIADD R7, R9, 0x8 ;  /* 0x0000000809077836 */ /* 0x000fe20000000000 */
[----:B0-----:R-:W-:Y:S02]  /*0dc0*/  @!P1 LEA R13, R13, R6, 0x18 ;  /* 0x000000060d0d9211 */ /* 0x001fe400078ec0ff */
[----:B------:R-:W0:Y:S03]  /*0dd0*/  SHFL.DOWN PT, R3, R11, 0x4, R2 ;  /* 0x088000000b037989 */ /* 0x000e2600000e0002 */
[----:B------:R-:W-:-:S06]  /*0de0*/  @!P1 IMAD.IADD R4, R4, 0x1, R13 ;  /* 0x0000000104049824 */ /* 0x000fcc00078e020d */
[----:B0-----:R-:W-:Y:S01]  /*0df0*/  @!P0 FADD R11, R11, R3 ;  /* 0x000000030b0b8221 */ /* 0x001fe20000000000 */
[-C--:B------:R-:W-:Y:S02]  /*0e00*/  ISETP.GT.AND P0, PT, R7, R2.reuse, PT ;  /* 0x000000020700720c */ /* 0x080fe40003f04270 */
[----:B------:R-:W-:Y:S02]  /*0e10*/  IADD3 R7, PT, PT, R9, 0x10, RZ ;  /* 0x0000001009077810 */ /* 0x000fe40007ffe0ff */
[----:B------:R-:W0:Y:S09]  /*0e20*/  SHFL.DOWN PT, R3, R11, 0x8, R2 ;  /* 0x090000000b037989 */ /* 0x000e3200000e0002 */
[----:B0-----:R-:W-:Y:S01]  /*0e30*/  @!P0 FADD R11, R11, R3 ;  /* 0x000000030b0b8221 */ /* 0x001fe20000000000 */
[----:B------:R-:W-:-:S04]  /*0e40*/  ISETP.GT.AND P0, PT, R7, R2, PT ;  /* 0x000000020700720c */ /* 0x000fc80003f04270 */
[----:B------:R-:W0:Y:S09]  /*0e50*/  SHFL.DOWN PT, R3, R11, 0x10, R2 ;  /* 0x0a0000000b037989 */ /* 0x000e3200000e0002 */
        /* <DEDUP_REMOVED lines=13> */
[----:B------:R-:W1:Y:S04]  /*0f30*/  LDS R0, [UR4+0xc] ;  /* 0x00000c04ff007984 */ /* 0x000e680008000800 */
[----:B------:R-:W0:Y:S04]  /*0f40*/  LDS.128 R12, [UR4+0x10] ;  /* 0x00001004ff0c7984 */ /* 0x000e280008000c00 */
[----:B------:R-:W2:Y:S01]  /*0f50*/  LDS.64 R2, [UR4+0x20] ;  /* 0x00002004ff027984 */ /* 0x000ea20008000a00 */
[----:B-1----:R-:W-:Y:S01]  /*0f60*/  @P2 FADD R9, R9, R0 ;  /* 0x0000000009092221 */ /* 0x002fe20000000000 */
[----:B------:R-:W-:-:S03]  /*0f70*/  ISETP.GT.AND P2, PT, R5, 0xa0, PT ;  /* 0x000000a00500780c */ /* 0x000fc60003f44270 */
[----:B0-----:R-:W-:Y:S01]  /*0f80*/  @P4 FADD R9, R9, R12 ;  /* 0x0000000c09094221 */ /* 0x001fe20000000000 */
        /* <DEDUP_REMOVED lines=8> */
.L_x_58:
[----:B------:R-:W0:Y:S01]  /*1010*/  S2R R0, SR_TID.X ;  /* 0x0000000000007919 */ /* 0x000e220000002100 */
[----:B------:R-:W1:Y:S01]  /*1020*/  LDC.64 R4, c[0x0][0x380] ;  /* 0x0000e000ff047b82 */ /* 0x000e620000000a00 */
[----:B0-----:R-:W-:-:S04]  /*1030*/  VIADD R7, R0, UR7 ;  /* 0x0000000700077c36 */ /* 0x001fc80008000000 */
[----:B-1----:R-:W-:-:S05]  /*1040*/  IMAD.WIDE.U32 R4, R7, 0x4, R4 ;  /* 0x0000000407047825 */ /* 0x002fca00078e0004 */
[----:B------:R-:W2:Y:S04]  /*1050*/  LDG.E R7, desc[UR14][R4.64] ;  /* 0x0000000e04077981 */ /* 0x000ea8000c1e1900 */
[----:B------:R-:W2:Y:S04]  /*1060*/  LDG.E R8, desc[UR14][R4.64+0x400] ;  /* 0x0004000e04087981 */ /* 0x000ea8000c1e1900 */
[----:B------:R-:W3:Y:S04]  /*1070*/  LDG.E R9, desc[UR14][R4.64+0x800] ;  /* 0x0008000e04097981 */ /* 0x000ee8000c1e1900 */
[----:B------:R-:W3:Y:S04]  /*1080*/  LDG.E R10, desc[UR14][R4.64+0xc00] ;  /* 0x000c000e040a7981 */ /* 0x000ee8000c1e1900 */
[----:B------:R-:W4:Y:S04]  /*1090*/  LDG.E R11, desc[UR14][R4.64+0x1000] ;  /* 0x0010000e040b7981 */ /* 0x000f28000c1e1900 */
[----:B------:R-:W4:Y:S04]  /*10a0*/  LDG.E R12, desc[UR14][R4.64+0x1400] ;  /* 0x0014000e040c7981 */ /* 0x000f28000c1e1900 */
[----:B------:R-:W5:Y:S04]  /*10b0*/  LDG.E R13, desc[UR14][R4.64+0x1800] ;  /* 0x0018000e040d7981 */ /* 0x000f68000c1e1900 */
        /* <DEDUP_REMOVED lines=8> */
[----:B------:R-:W5:Y:S01]  /*1140*/  LDG.E R21, desc[UR14][R4.64+0x3c00] ;  /* 0x003c000e04157981 */ /* 0x000f62000c1e1900 */
[----:B------:R-:W-:-:S04]  /*1150*/  ISETP.GE.U32.AND P0, PT, R23, UR5, PT ;  /* 0x0000000517007c0c */ /* 0x000fc8000bf06070 */
[----:B------:R-:W-:Y:S01]  /*1160*/  ISETP.GE.U32.AND.EX P0, PT, R22, UR4, PT, P0 ;  /* 0x0000000416007c0c */ /* 0x000fe2000bf06100 */
        /* <DEDUP_REMOVED lines=13> */
[----:B------:R-:W-:-:S04]  /*1240*/  FADD R6, R15, R6 ;  /* 0x000000060f067221 */ /* 0x000fc80000000000 */
[----:B------:R-:W-:Y:S01]  /*1250*/  FADD R7, R7, R6 ;  /* 0x0000000607077221 */ /* 0x000fe20000000000 */
[----:B------:R-:W-:Y:S06]  /*1260*/  @!P0 BRA `(.L_x_73) ;  /* 0x0000000c006c8947 */ /* 0x000fec0003800000 */
[----:B------:R-:W-:Y:S01]  /*1270*/  UIADD3 UR8, UP0, UPT, UR5, UR7, URZ ;  /* 0x0000000705087290 */ /* 0x000fe2000ff1e0ff */
[----:B------:R-:W-:Y:S01]  /*1280*/  IADD3 R23, P2, PT, R2, -0x1000, RZ ;  /* 0xfffff00002177810 */ /* 0x000fe20007f5e0ff */
[----:B------:R-:W0:Y:S01]  /*1290*/  LDCU.64 UR12, c[0x0][0x380] ;  /* 0x00007000ff0c77ac */ /* 0x000e220008000a00 */
[----:B------:R-:W-:Y:S02]  /*12a0*/  LOP3.LUT R5, RZ, R0, RZ, 0x33, !PT ;  /* 0x00000000ff057212 */ /* 0x000fe400078e33ff */
[----:B------:R-:W-:Y:S01]  /*12b0*/  IADD3.X R8, PT, PT, R3, -0x1, RZ, P2, !PT ;  /* 0xffffffff03087810 */ /* 0x000fe200017fe4ff */
[----:B------:R-:W-:Y:S01]  /*12c0*/  UIADD3.X UR9, UPT, UPT, URZ, UR4, URZ, UP0, !UPT ;  /* 0x00000004ff097290 */ /* 0x000fe200087fe4ff */
[----:B------:R-:W-:Y:S01]  /*12d0*/  ISETP.LT.U32.AND P0, PT, R23, UR8, PT ;  /* 0x0000000817007c0c */ /* 0x000fe2000bf01070 */
[----:B------:R-:W-:Y:S01]  /*12e0*/  UMOV UR6, UR5 ;  /* 0x0000000500067c82 */ /* 0x000fe20008000000 */
[----:B------:R-:W-:Y:S01]  /*12f0*/  IADD3 R9, P1, PT, R0, UR8, RZ ;  /* 0x0000000800097c10 */ /* 0x000fe2000ff3e0ff */
[----:B------:R-:W-:Y:S01]  /*1300*/  UMOV UR4, URZ ;  /* 0x000000ff00047c82 */ /* 0x000fe20008000000 */
[----:B------:R-:W-:Y:S01]  /*1310*/  IADD3 R5, PT, PT, R2, -UR5, R5 ;  /* 0x8000000502057c10 */ /* 0x000fe2000fffe005 */
[----:B------:R-:W-:Y:S01]  /*1320*/  UMOV UR10, UR8 ;  /* 0x00000008000a7c82 */ /* 0x000fe20008000000 */
[----:B------:R-:W-:Y:S01]  /*1330*/  MOV R11, UR9 ;  /* 0x00000009000b7c02 */ /* 0x000fe20008000f00 */
[----:B------:R-:W-:-:S03]  /*1340*/  IMAD.X R0, RZ, RZ, UR9, P1 ;  /* 0x00000009ff007e24 */ /* 0x000fc600088e06ff */
[----:B------:R-:W-:Y:S02]  /*1350*/  ISETP.GT.U32.AND.EX P0, PT, R11, R8, PT, P0 ;  /* 0x000000080b00720c */ /* 0x000fe40003f04100 */
[----:B0-----:R-:W-:-:S04]  /*1360*/  LEA R6, P2, R9, UR12, 0x2 ;  /* 0x0000000c09067c11 */ /* 0x001fc8000f8410ff */
[----:B------:R-:W-:Y:S02]  /*1370*/  IADD3 R6, P1, PT, R6, 0x2000, RZ ;  /* 0x0000200006067810 */ /* 0x000fe40007f3e0ff */
[----:B------:R-:W-:Y:S02]  /*1380*/  LEA.HI.X R9, R9, UR13, R0, 0x2, P2 ;  /* 0x0000000d09097c11 */ /* 0x000fe400090f1400 */
[----:B------:R-:W-:Y:S01]  /*1390*/  IADD3 R0, PT, PT, R5, -UR7, RZ ;  /* 0x8000000705007c10 */ /* 0x000fe2000fffe0ff */
[----:B------:R-:W-:Y:S02]  /*13a0*/  UMOV UR7, UR9 ;  /* 0x0000000900077c82 */ /* 0x000fe40008000000 */
[----:B------:R-:W-:Y:S01]  /*13b0*/  IMAD.X R9, RZ, RZ, R9, P1 ;  /* 0x000000ffff097224 */ /* 0x000fe200008e0609 */
[----:B------:R-:W-:Y:S06]  /*13c0*/  @P0 BRA `(.L_x_74) ;  /* 0x0000000400000947 */ /* 0x000fec0003800000 */
[----:B------:R-:W0:Y:S01]  /*13d0*/  LDC.64 R2, c[0x0][0x3b8] ;  /* 0x0000ee00ff027b82 */ /* 0x000e220000000a00 */
[----:B------:R-:W1:Y:S01]  /*13e0*/  LDCU.64 UR12, c[0x0][0x380] ;  /* 0x00007000ff0c77ac */ /* 0x000e620008000a00 */
[----:B------:R-:W-:Y:S01]  /*13f0*/  NOP ;  /* 0x0000000000007918 */ /* 0x000fe20000000000 */
.L_x_75:
[----:B------:R-:W2:Y:S02]  /*1400*/  S2R R5, SR_TID.X ;  /* 0x0000000000057919 */ /* 0x000ea40000002100 */
[----:B--2---:R-:W-:-:S04]  /*1410*/  IADD3 R5, P0, PT, R5, UR8, RZ ;  /* 0x0000000805057c10 */ /* 0x004fc8000ff1e0ff */
[----:B------:R-:W-:Y:S02]  /*1420*/  IADD3.X R10, PT, PT, RZ, UR9, RZ, P0, !PT ;  /* 0x00000009ff0a7c10 */ /* 0x000fe400087fe4ff */
[----:B-1----:R-:W-:-:S04]  /*1430*/  LEA R4, P0, R5, UR12, 0x2 ;  /* 0x0000000c05047c11 */ /* 0x002fc8000f8010ff */
[----:B------:R-:W-:-:S05]  /*1440*/  LEA.HI.X R5, R5, UR13, R10, 0x2, P0 ;  /* 0x0000000d05057c11 */ /* 0x000fca00080f140a */
        /* <DEDUP_REMOVED lines=15> */
[----:B------:R1:W5:Y:S01]  /*1540*/  LDG.E R22, desc[UR14][R4.64+0x3c00] ;  /* 0x003c000e04167981 */ /* 0x000362000c1e1900 */
[----:B------:R-:W-:-:S02]  /*1550*/  USHF.R.S32.HI UR11, URZ, 0x1f, UR5 ;  /* 0x0000001fff0b7899 */ /* 0x000fc40008011405 */
[----:B------:R-:W-:-:S04]  /*1560*/  UIADD3 UR6, UP0, UPT, UR5, UR10, URZ ;  /* 0x0000000a05067290 */ /* 0x000fc8000ff1e0ff */
[----:B------:R-:W-:Y:S01]  /*1570*/  UIADD3.X UR7, UPT, UPT, UR11, UR7, URZ, UP0, !UPT ;  /* 0x000000070b077290 */ /* 0x000fe200087fe4ff */
[----:B--2---:R-:W-:Y:S01]  /*1580*/  FADD R7, R24, R7 ;  /* 0x0000000718077221 */ /* 0x004fe20000000000 */
[----:B0-----:R-:W-:-:S04]  /*1590*/  IADD3 R24, P1, PT, R2, -UR8, RZ ;  /* 0x8000000802187c10 */ /* 0x001fc8000ff3e0ff */
[----:B------:R-:W-:Y:S02]  /*15a0*/  ISETP.GE.U32.AND P0, PT, R24, UR5, PT ;  /* 0x0000000518007c0c */ /* 0x000fe4000bf06070 */
[----:B-1----:R-:W-:Y:S01]  /*15b0*/  IADD3.X R4, PT, PT, R3, ~UR9, RZ, P1, !PT ;  /* 0x8000000903047c10 */ /* 0x002fe20008ffe4ff */
[----:B---3--:R-:W-:-:S03]  /*15c0*/  FADD R26, R25, R26 ;  /* 0x0000001a191a7221 */ /* 0x008fc60000000000 */
[----:B------:R-:W-:Y:S01]  /*15d0*/  ISETP.GE.U32.AND.EX P0, PT, R4, UR11, PT, P0 ;  /* 0x0000000b04007c0c */ /* 0x000fe2000bf06100 */
        /* <DEDUP_REMOVED lines=12> */
[----:B------:R-:W-:-:S04]  /*16a0*/  FADD R7, R7, R10 ;  /* 0x0000000a07077221 */ /* 0x000fc80000000000 */
[----:B------:R-:W-:Y:S01]  /*16b0*/  FADD R7, R22, R7 ;  /* 0x0000000716077221 */ /* 0x000fe20000000000 */
[----:B------:R-:W-:Y:S06]  /*16c0*/  @!P0 BRA `(.L_x_73) ;  /* 0x0000000800548947 */ /* 0x000fec0003800000 */
[----:B------:R-:W-:Y:S01]  /*16d0*/  UIADD3 UR8, UP0, UPT, UR5, UR8, URZ ;  /* 0x0000000805087290 */ /* 0x000fe2000ff1e0ff */
[----:B------:R-:W-:Y:S01]  /*16e0*/  MOV R5, R9 ;  /* 0x0000000900057202 */ /* 0x000fe20000000f00 */
[----:B------:R-:W-:Y:S01]  /*16f0*/  IMAD.U32 R11, RZ, RZ, UR5 ;  /* 0x00000005ff0b7e24 */ /* 0x000fe2000f8e00ff */
[----:B------:R-:W-:Y:S01]  /*1700*/  UIADD3 UR4, UPT, UPT, UR4, 0x1, URZ ;  /* 0x0000000104047890 */ /* 0x000fe2000fffe0ff */
[----:B------:R-:W-:Y:S01]  /*1710*/  IMAD.MOV.U32 R4, RZ, RZ, R6 ;  /* 0x000000ffff047224 */ /* 0x000fe200078e0006 */
[----:B------:R-:W-:Y:S01]  /*1720*/  UIADD3.X UR9, UPT, UPT, UR11, UR9, URZ, UP0, !UPT ;  /* 0x000000090b097290 */ /* 0x000fe200087fe4ff */
[----:B------:R-:W-:Y:S01]  /*1730*/  ISETP.LT.U32.AND P0, PT, R23, UR8, PT ;  /* 0x0000000817007c0c */ /* 0x000fe2000bf01070 */
[----:B------:R-:W-:Y:S01]  /*1740*/  VIADD R0, R0, -UR5 ;  /* 0x8000000500007c36 */ /* 0x000fe20008000000 */
[----:B------:R-:W-:Y:S01]  /*1750*/  UMOV UR10, UR6 ;  /* 0x00000006000a7c82 */ /* 0x000fe20008000000 */
[----:B------:R-:W-:Y:S02]  /*1760*/  IMAD.WIDE R4, R11, 0x4, R4 ;  /* 0x000000040b047825 */ /* 0x000fe400078e0204 */
[----:B------:R-:W-:-:S02]  /*1770*/  MOV R13, UR9 ;  /* 0x00000009000d7c02 */ /* 0x000fc40008000f00 */
[----:B------:R-:W-:Y:S01]  /*1780*/  IMAD.MOV.U32 R6, RZ, RZ, R4 ;  /* 0x000000ffff067224 */ /* 0x000fe200078e0004 */
[----:B------:R-:W-:Y:S02]  /*1790*/  MOV R9, R5 ;  /* 0x0000000500097202 */ /* 0x000fe40000000f00 */
[----:B------:R-:W-:-:S13]  /*17a0*/  ISETP.GT.U32.AND.EX P0, PT, R13, R8, PT, P0 ;  /* 0x000000080d00720c */ /* 0x000fda0003f04100 */
[----:B------:R-:W-:Y:S05]  /*17b0*/  @!P0 BRA `(.L_x_75) ;  /* 0xfffffffc00108947 */ /* 0x000fea000383ffff */
[----:B------:R-:W-:-:S05]  /*17c0*/  UMOV UR6, UR5 ;  /* 0x0000000500067c82 */ /* 0x000fca0008000000 */
.L_x_74:
[----:B------:R-:W0:Y:S01]  /*17d0*/  S2R R5, SR_TID.X ;  /* 0x0000000000057919 */ /* 0x000e220000002100 */
[C---:B------:R-:W-:Y:S01]  /*17e0*/  IADD3 R4, PT, PT, R2.reuse, -UR8, RZ ;  /* 0x8000000802047c10 */ /* 0x040fe2000fffe0ff */
[----:B------:R-:W-:Y:S01]  /*17f0*/  IMAD.U32 R8, RZ, RZ, UR9 ;  /* 0x00000009ff087e24 */ /* 0x000fe2000f8e00ff */
[----:B------:R-:W-:Y:S01]  /*1800*/  ISETP.LE.U32.AND P1, PT, R2, UR8, PT ;  /* 0x0000000802007c0c */ /* 0x000fe2000bf23070 */
[----:B------:R-:W-:Y:S01]  /*1810*/  BSSY.RECONVERGENT B1, `(.L_x_73) ;  /* 0x0000080000017945 */ /* 0x000fe20003800200 */
[----:B0-----:R-:W-:-:S04]  /*1820*/  ISETP.GE.AND P0, PT, R5, R4, PT ;  /* 0x000000040500720c */ /* 0x001fc80003f06270 */
[----:B------:R-:W-:-:S13]  /*1830*/  ISETP.GE.U32.OR.EX P0, PT, R8, R3, P0, P1 ;  /* 0x000000030800720c */ /* 0x000fda0000706510 */
[----:B------:R-:W-:Y:S05]  /*1840*/  @P0 BRA `(.L_x_76) ;  /* 0x0000000400f00947 */ /* 0x000fea0003800000 */
[----:B------:R-:W0:Y:S01]  /*1850*/  LDC R4, c[0x0][0x3c0] ;  /* 0x0000f000ff047b82 */ /* 0x000e220000000800 */
[----:B------:R-:W-:Y:S01]  /*1860*/  USHF.L.U32 UR5, UR16, 0xc, URZ ;  /* 0x0000000c10057899 */ /* 0x000fe200080006ff */
[----:B------:R-:W-:Y:S01]  /*1870*/  LOP3.LUT R3, RZ, R5, RZ, 0x33, !PT ;  /* 0x00000005ff037212 */ /* 0x000fe200078e33ff */
[----:B------:R-:W-:Y:S02]  /*1880*/  BSSY.RECONVERGENT B2, `(.L_x_77) ;  /* 0x0000037000027945 */ /* 0x000fe40003800200 */
[----:B------:R-:W-:-:S06]  /*1890*/  UIADD3 UR5, UPT, UPT, UR5, UR6, URZ ;  /* 0x0000000605057290 */ /* 0x000fcc000fffe0ff */
[----:B------:R-:W-:Y:S01]  /*18a0*/  IADD3 R2, PT, PT, R2, -UR5, R3 ;  /* 0x8000000502027c10 */ /* 0x000fe2000fffe003 */
[----:B0-----:R-:W-:Y:S01]  /*18b0*/  IMAD R3, R4, UR4, RZ ;  /* 0x0000000404037c24 */ /* 0x001fe2000f8e02ff */
[----:B------:R-:W-:-:S03]  /*18c0*/  MOV R4, R5 ;  /* 0x0000000500047202 */ /* 0x000fc60000000f00 */
[----:B------:R-:W-:-:S05]  /*18d0*/  IMAD R2, R3, -0x1000, R2 ;  /* 0xfffff00003027824 */ /* 0x000fca00078e0202 */
[C---:B------:R-:W-:Y:S02]  /*18e0*/  ISETP.GE.U32.AND P0, PT, R2.reuse, 0xf00, PT ;  /* 0x00000f000200780c */ /* 0x040fe40003f06070 */
[----:B------:R-:W-:-:S04]  /*18f0*/  LEA.HI R19, R2, 0x1, RZ, 0x18 ;  /* 0x0000000102137811 */ /* 0x000fc800078fc0ff */
[----:B------:R-:W-:-:S04]  /*1900*/  LOP3.LUT R21, R19, 0xf, RZ, 0xc0, !PT ;  /* 0x0000000f13157812 */ /* 0x000fc800078ec0ff */
[----:B------:R-:W-:-:S03]  /*1910*/  ISETP.NE.AND P1, PT, R21, RZ, PT ;  /* 0x000000ff1500720c */ /* 0x000fc60003f25270 */
[----:B------:R-:W-:Y:S10]  /*1920*/  @!P0 BRA `(.L_x_78) ;  /* 0x0000000000b08947 */ /* 0x000ff40003800000 */
[----:B------:R-:W-:Y:S01]  /*1930*/  LEA.HI R2, R0, 0x1, RZ, 0x18 ;  /* 0x0000000100027811 */ /* 0x000fe200078fc0ff */
[----:B------:R-:W-:-:S03]  /*1940*/  IMAD.MOV.U32 R4, RZ, RZ, R5 ;  /* 0x000000ffff047224 */ /* 0x000fc600078e0005 */
[----:B------:R-:W-:-:S04]  /*1950*/  LOP3.LUT R2, R2, 0x1fffff0, RZ, 0xc0, !PT ;  /* 0x01fffff002027812 */ /* 0x000fc800078ec0ff */
[----:B------:R-:W-:-:S07]  /*1960*/  IADD3 R8, PT, PT, -R2, RZ, RZ ;  /* 0x000000ff02087210 */ /* 0x000fce0007ffe1ff */
.L_x_79:
[----:B------:R-:W-:Y:S01]  /*1970*/  IMAD.MOV.U32 R2, RZ, RZ, R6 ;  /* 0x000000ffff027224 */ /* 0x000fe200078e0006 */
[----:B------:R-:W-:-:S05]  /*1980*/  MOV R3, R9 ;  /* 0x0000000900037202 */ /* 0x000fca0000000f00 */
[----:B------:R-:W2:Y:S04]  /*1990*/  LDG.E R18, desc[UR14][R2.64+-0x2000] ;  /* 0xffe0000e02127981 */ /* 0x000ea8000c1e1900 */
[----:B------:R-:W3:Y:S04]  /*19a0*/  LDG.E R17, desc[UR14][R2.64+-0x1c00] ;  /* 0xffe4000e02117981 */ /* 0x000ee8000c1e1900 */
        /* <DEDUP_REMOVED lines=14> */
[----:B------:R-:W-:-:S02]  /*1a90*/  VIADD R8, R8, 0x10 ;  /* 0x0000001008087836 */ /* 0x000fc40000000000 */
[----:B------:R-:W-:-:S03]  /*1aa0*/  VIADD R4, R4, 0x1000 ;  /* 0x0000100004047836 */ /* 0x000fc60000000000 */
[----:B------:R-:W-:Y:S01]  /*1ab0*/  ISETP.NE.AND P0, PT, R8, RZ, PT ;  /* 0x000000ff0800720c */ /* 0x000fe20003f05270 */
[----:B--2---:R-:W-:-:S04]  /*1ac0*/  FADD R18, R18, R7 ;  /* 0x0000000712127221 */ /* 0x004fc80000000000 */
        /* <DEDUP_REMOVED lines=13> */
[----:B------:R-:W-:-:S03]  /*1ba0*/  IADD3 R6, P2, PT, R2, 0x4000, RZ ;  /* 0x0000400002067810 */ /* 0x000fc60007f5e0ff */
[----:B------:R-:W-:Y:S01]  /*1bb0*/  FADD R10, R10, R9 ;  /* 0x000000090a0a7221 */ /* 0x000fe20000000000 */
[----:B------:R-:W-:-:S03]  /*1bc0*/  IADD3.X R9, PT, PT, RZ, R3, RZ, P2, !PT ;  /* 0x00000003ff097210 */ /* 0x000fc600017fe4ff */
[----:B------:R-:W-:Y:S01]  /*1bd0*/  FADD R7, R10, R5 ;  /* 0x000000050a077221 */ /* 0x000fe20000000000 */
[----:B------:R-:W-:Y:S06]  /*1be0*/  @P0 BRA `(.L_x_79) ;  /* 0xfffffffc00600947 */ /* 0x000fec000383ffff */
.L_x_78:
[----:B------:R-:W-:Y:S05]  /*1bf0*/  BSYNC.RECONVERGENT B2 ;  /* 0x0000000000027941 */ /* 0x000fea0003800200 */
.L_x_77:
[----:B------:R-:W-:Y:S05]  /*1c00*/  @!P1 BRA `(.L_x_76) ;  /* 0x0000000400009947 */ /* 0x000fea0003800000 */
[----:B------:R-:W-:Y:S01]  /*1c10*/  ISETP.GE.U32.AND P0, PT, R21, 0x8, PT ;  /* 0x000000081500780c */ /* 0x000fe20003f06070 */
[----:B------:R-:W-:Y:S01]  /*1c20*/  BSSY.RECONVERGENT B2, `(.L_x_80) ;  /* 0x0000019000027945 */ /* 0x000fe20003800200 */
[----:B------:R-:W-:-:S04]  /*1c30*/  LOP3.LUT R9, R19, 0x7, RZ, 0xc0, !PT ;  /* 0x0000000713097812 */ /* 0x000fc800078ec0ff */
[----:B------:R-:W-:-:S07]  /*1c40*/  ISETP.NE.AND P1, PT, R9, RZ, PT ;  /* 0x000000ff0900720c */ /* 0x000fce0003f25270 */
[----:B------:R-:W-:Y:S06]  /*1c50*/  @!P0 BRA `(.L_x_81) ;  /* 0x0000000000548947 */ /* 0x000fec0003800000 */
[----:B------:R-:W-:-:S04]  /*1c60*/  IADD3 R3, P0, PT, R4, UR8, RZ ;  /* 0x0000000804037c10 */ /* 0x000fc8000ff1e0ff */
[----:B------:R-:W-:Y:S02]  /*1c70*/  IADD3.X R6, PT, PT, RZ, UR9, RZ, P0, !PT ;  /* 0x00000009ff067c10 */ /* 0x000fe400087fe4ff */
[----:B------:R-:W-:-:S04]  /*1c80*/  LEA R2, P0, R3, UR12, 0x2 ;  /* 0x0000000c03027c11 */ /* 0x000fc8000f8010ff */
[----:B------:R-:W-:-:S05]  /*1c90*/  LEA.HI.X R3, R3, UR13, R6, 0x2, P0 ;  /* 0x0000000d03037c11 */ /* 0x000fca00080f1406 */
[----:B------:R-:W2:Y:S04]  /*1ca0*/  LDG.E R6, desc[UR14][R2.64] ;  /* 0x0000000e02067981 */ /* 0x000ea8000c1e1900 */
[----:B------:R-:W3:Y:S04]  /*1cb0*/  LDG.E R5, desc[UR14][R2.64+0x400] ;  /* 0x0004000e02057981 */ /* 0x000ee8000c1e1900 */
[----:B------:R-:W4:Y:S04]  /*1cc0*/  LDG.E R8, desc[UR14][R2.64+0x800] ;  /* 0x0008000e02087981 */ /* 0x000f28000c1e1900 */
[----:B------:R-:W5:Y:S04]  /*1cd0*/  LDG.E R10, desc[UR14][R2.64+0xc00] ;  /* 0x000c000e020a7981 */ /* 0x000f68000c1e1900 */
[----:B------:R-:W5:Y:S04]  /*1ce0*/  LDG.E R12, desc[UR14][R2.64+0x1000] ;  /* 0x0010000e020c7981 */ /* 0x000f68000c1e1900 */
[----:B------:R-:W5:Y:S04]  /*1cf0*/  LDG.E R14, desc[UR14][R2.64+0x1400] ;  /* 0x0014000e020e7981 */ /* 0x000f68000c1e1900 */
[----:B------:R-:W5:Y:S04]  /*1d00*/  LDG.E R16, desc[UR14][R2.64+0x1800] ;  /* 0x0018000e02107981 */ /* 0x000f68000c1e1900 */
[----:B------:R-:W5:Y:S01]  /*1d10*/  LDG.E R18, desc[UR14][R2.64+0x1c00] ;  /* 0x001c000e02127981 */ /* 0x000f62000c1e1900 */
[----:B------:R-:W-:-:S02]  /*1d20*/  VIADD R4, R4, 0x800 ;  /* 0x0000080004047836 */ /* 0x000fc40000000000 */
[----:B--2---:R-:W-:-:S04]  /*1d30*/  FADD R6, R7, R6 ;  /* 0x0000000607067221 */ /* 0x004fc80000000000 */
[----:B---3--:R-:W-:-:S04]  /*1d40*/  FADD R5, R6, R5 ;  /* 0x0000000506057221 */ /* 0x008fc80000000000 */
[----:B----4-:R-:W-:-:S04]  /*1d50*/  FADD R5, R5, R8 ;  /* 0x0000000805057221 */ /* 0x010fc80000000000 */
[----:B-----5:R-:W-:-:S04]  /*1d60*/  FADD R5, R5, R10 ;  /* 0x0000000a05057221 */ /* 0x020fc80000000000 */
[----:B------:R-:W-:-:S04]  /*1d70*/  FADD R5, R5, R12 ;  /* 0x0000000c05057221 */ /* 0x000fc80000000000 */
[----:B------:R-:W-:-:S04]  /*1d80*/  FADD R5, R5, R14 ;  /* 0x0000000e05057221 */ /* 0x000fc80000000000 */
[----:B------:R-:W-:-:S04]  /*1d90*/  FADD R5, R5, R16 ;  /* 0x0000001005057221 */ /* 0x000fc80000000000 */
[----:B------:R-:W-:-:S07]  /*1da0*/  FADD R7, R5, R18 ;  /* 0x0000001205077221 */ /* 0x000fce0000000000 */
.L_x_81:
[----:B------:R-:W-:Y:S05]  /*1db0*/  BSYNC.RECONVERGENT B2 ;  /* 0x0000000000027941 */ /* 0x000fea0003800200 */
.L_x_80:
[----:B------:R-:W-:Y:S05]  /*1dc0*/  @!P1 BRA `(.L_x_76) ;  /* 0x0000000000909947 */ /* 0x000fea0003800000 */
[----:B------:R-:W-:Y:S01]  /*1dd0*/  ISETP.GE.U32.AND P0, PT, R9, 0x4, PT ;  /* 0x000000040900780c */ /* 0x000fe20003f06070 */
[----:B------:R-:W-:Y:S01]  /*1de0*/  BSSY.RECONVERGENT B2, `(.L_x_82) ;  /* 0x0000010000027945 */ /* 0x000fe20003800200 */
[----:B------:R-:W-:-:S11]  /*1df0*/  LOP3.LUT P1, RZ, R19, 0x3, RZ, 0xc0, !PT ;  /* 0x0000000313ff7812 */ /* 0x000fd6000782c0ff */
[----:B------:R-:W-:Y:S05]  /*1e00*/  @!P0 BRA `(.L_x_83) ;  /* 0x0000000000348947 */ /* 0x000fea0003800000 */
[----:B------:R-:W-:-:S04]  /*1e10*/  IADD3 R3, P0, PT, R4, UR8, RZ ;  /* 0x0000000804037c10 */ /* 0x000fc8000ff1e0ff */
[----:B------:R-:W-:Y:S02]  /*1e20*/  IADD3.X R6, PT, PT, RZ, UR9, RZ, P0, !PT ;  /* 0x00000009ff067c10 */ /* 0x000fe400087fe4ff */
[----:B------:R-:W-:-:S04]  /*1e30*/  LEA R2, P0, R3, UR12, 0x2 ;  /* 0x0000000c03027c11 */ /* 0x000fc8000f8010ff */
[----:B------:R-:W-:-:S05]  /*1e40*/  LEA.HI.X R3, R3, UR13, R6, 0x2, P0 ;  /* 0x0000000d03037c11 */ /* 0x000fca00080f1406 */
[----:B------:R-:W2:Y:S04]  /*1e50*/  LDG.E R6, desc[UR14][R2.64] ;  /* 0x0000000e02067981 */ /* 0x000ea8000c1e1900 */
[----:B------:R-:W3:Y:S04]  /*1e60*/  LDG.E R5, desc[UR14][R2.64+0x400] ;  /* 0x0004000e02057981 */ /* 0x000ee8000c1e1900 */
[----:B------:R-:W4:Y:S04]  /*1e70*/  LDG.E R8, desc[UR14][R2.64+0x800] ;  /* 0x0008000e02087981 */ /* 0x000f28000c1e1900 */
[----:B------:R-:W5:Y:S01]  /*1e80*/  LDG.E R10, desc[UR14][R2.64+0xc00] ;  /* 0x000c000e020a7981 */ /* 0x000f62000c1e1900 */
[----:B------:R-:W-:-:S02]  /*1e90*/  VIADD R4, R4, 0x400 ;  /* 0x0000040004047836 */ /* 0x000fc40000000000 */
[----:B--2---:R-:W-:-:S04]  /*1ea0*/  FADD R6, R7, R6 ;  /* 0x0000000607067221 */ /* 0x004fc80000000000 */
[----:B---3--:R-:W-:-:S04]  /*1eb0*/  FADD R5, R6, R5 ;  /* 0x0000000506057221 */ /* 0x008fc80000000000 */
[----:B----4-:R-:W-:-:S04]  /*1ec0*/  FADD R5, R5, R8 ;  /* 0x0000000805057221 */ /* 0x010fc80000000000 */
[----:B-----5:R-:W-:-:S07]  /*1ed0*/  FADD R7, R5, R10 ;  /* 0x0000000a05077221 */ /* 0x020fce0000000000 */
.L_x_83:
[----:B------:R-:W-:Y:S05]  /*1ee0*/  BSYNC.RECONVERGENT B2 ;  /* 0x0000000000027941 */ /* 0x000fea0003800200 */
.L_x_82:
[----:B------:R-:W-:Y:S05]  /*1ef0*/  @!P1 BRA `(.L_x_76) ;  /* 0x0000000000449947 */ /* 0x000fea0003800000 */
[----:B------:R-:W-:Y:S02]  /*1f00*/  LOP3.LUT R0, R0, 0xffff, RZ, 0xc0, !PT ;  /* 0x0000ffff00007812 */ /* 0x000fe400078ec0ff */
[----:B------:R-:W-:Y:S02]  /*1f10*/  IADD3 R5, P0, PT, R4, UR10, RZ ;  /* 0x0000000a04057c10 */ /* 0x000fe4000ff1e0ff */
[----:B------:R-:W-:Y:S02]  /*1f20*/  LEA.HI R0, R0, 0x1, RZ, 0x18 ;  /* 0x0000000100007811 */ /* 0x000fe400078fc0ff */
[----:B------:R-:W-:Y:S02]  /*1f30*/  LEA R4, P1, R5, UR12, 0x2 ;  /* 0x0000000c05047c11 */ /* 0x000fe4000f8210ff */
[----:B------:R-:W-:Y:S02]  /*1f40*/  LOP3.LUT R0, R0, 0x3, RZ, 0xc0, !PT ;  /* 0x0000000300007812 */ /* 0x000fe400078ec0ff */
[----:B------:R-:W-:-:S03]  /*1f50*/  IADD3.X R2, PT, PT, RZ, UR7, RZ, P0, !PT ;  /* 0x00000007ff027c10 */ /* 0x000fc600087fe4ff */
[----:B------:R-:W-:Y:S01]  /*1f60*/  IMAD.MOV R0, RZ, RZ, -R0 ;  /* 0x000000ffff007224 */ /* 0x000fe200078e0a00 */
[----:B------:R-:W-:-:S07]  /*1f70*/  LEA.HI.X R5, R5, UR13, R2, 0x2, P1 ;  /* 0x0000000d05057c11 */ /* 0x000fce00088f1402 */
.L_x_84:
[----:B------:R-:W-:Y:S01]  /*1f80*/  MOV R2, R4 ;  /* 0x0000000400027202 */ /* 0x000fe20000000f00 */
[----:B------:R-:W-:-:S05]  /*1f90*/  IMAD.MOV.U32 R3, RZ, RZ, R5 ;  /* 0x000000ffff037224 */ /* 0x000fca00078e0005 */
[----:B------:R-:W2:Y:S01]  /*1fa0*/  LDG.E R2, desc[UR14][R2.64] ;  /* 0x0000000e02027981 */ /* 0x000ea2000c1e1900 */
[----:B------:R-:W-:Y:S02]  /*1fb0*/  IADD3 R0, PT, PT, R0, 0x1, RZ ;  /* 0x0000000100007810 */ /* 0x000fe40007ffe0ff */
[----:B------:R-:W-:Y:S02]  /*1fc0*/  IADD3 R4, P1, PT, R4, 0x400, RZ ;  /* 0x0000040004047810 */ /* 0x000fe40007f3e0ff */
[----:B------:R-:W-:-:S03]  /*1fd0*/  ISETP.NE.AND P0, PT, R0, RZ, PT ;  /* 0x000000ff0000720c */ /* 0x000fc60003f05270 */
[----:B------:R-:W-:Y:S02]  /*1fe0*/  IMAD.X R5, RZ, RZ, R5, P1 ;  /* 0x000000ffff057224 */ /* 0x000fe400008e0605 */
[----:B--2---:R-:W-:-:S08]  /*1ff0*/  FADD R7, R2, R7 ;  /* 0x0000000702077221 */ /* 0x004fd00000000000 */
[----:B------:R-:W-:Y:S05]  /*2000*/  @P0 BRA `(.L_x_84) ;  /* 0xfffffffc00dc0947 */ /* 0x000fea000383ffff */
.L_x_76:
[----:B------:R-:W-:Y:S05]  /*2010*/  BSYNC.RECONVERGENT B1 ;  /* 0x0000000000017941 */ /* 0x000fea0003800200 */
.L_x_73:
[----:B------:R-:W0:Y:S01]  /*2020*/  S2R R6, SR_LANEID ;  /* 0x0000000000067919 */ /* 0x000e220000000000 */
[----:B------:R-:W1:Y:S01]  /*2030*/  SHFL.DOWN PT, R0, R7, 0x1, 0x1f ;  /* 0x08201f0007007f89 */ /* 0x000e6200000e0000 */
[----:B------:R-:W2:Y:S01]  /*2040*/  S2R R5, SR_TID.X ;  /* 0x0000000000057919 */ /* 0x000ea20000002100 */
[C---:B0-----:R-:W-:Y:S02]  /*2050*/  ISETP.GT.AND P0, PT, R6.reuse, 0x1e, PT ;  /* 0x0000001e0600780c */ /* 0x041fe40003f04270 */
[----:B------:R-:W-:-:S11]  /*2060*/  ISETP.NE.AND P1, PT, R6, RZ, PT ;  /* 0x000000ff0600720c */ /* 0x000fd60003f25270 */
[----:B-1----:R-:W-:Y:S01]  /*2070*/  @!P0 FADD R7, R0, R7 ;  /* 0x0000000700078221 */ /* 0x002fe20000000000 */
[----:B------:R-:W-:Y:S01]  /*2080*/  ISETP.GT.AND P0, PT, R6, 0x1d, PT ;  /* 0x0000001d0600780c */ /* 0x000fe20003f04270 */
[----:B------:R-:W0:Y:S01]  /*2090*/  @!P1 S2R R4, SR_CgaCtaId ;  /* 0x0000000000049919 */ /* 0x000e220000008800 */
[----:B------:R-:W-:Y:S02]  /*20a0*/  @!P1 MOV R3, 0x400 ;  /* 0x0000040000039802 */ /* 0x000fe40000000f00 */
[----:B--2---:R-:W-:Y:S01]  /*20b0*/  @!P1 SHF.R.U32.HI R2, RZ, 0x3, R5 ;  /* 0x00000003ff029819 */ /* 0x004fe20000011605 */
        /* <DEDUP_REMOVED lines=31> */
[----:B------:R-:W-:-:S07]  /*22b0*/  FADD R9, R2, R3 ;  /* 0x0000000302097221 */ /* 0x000fce0000000000 */
.L_x_72:
[----:B------:R-:W-:Y:S05]  /*22c0*/  BSYNC.RECONVERGENT B0 ;  /* 0x0000000000007941 */ /* 0x000fea0003800200 */
.L_x_57:
[----:B------:R-:W-:Y:S05]  /*22d0*/  @P0 EXIT ;  /* 0x000000000000094d */ /* 0x000fea0003800000 */
[----:B------:R-:W3:Y:S02]  /*22e0*/  LDCU.64 UR4, c[0x0][0x388] ;  /* 0x00007100ff0477ac */ /* 0x000ee40008000a00 */
[----:B---3--:R-:W-:-:S06]  /*22f0*/  UIMAD.WIDE.U32 UR4, UR16, 0x4, UR4 ;  /* 0x00000004100478a5 */ /* 0x008fcc000f8e0004 */
[----:B------:R-:W-:Y:S01]  /*2300*/  IMAD.U32 R2, RZ, RZ, UR4 ;  /* 0x00000004ff027e24 */ /* 0x000fe2000f8e00ff */
[----:B0-2---:R-:W-:-:S05]  /*2310*/  MOV R3, UR5 ;  /* 0x0000000500037c02 */ /* 0x005fca0008000f00 */
[----:B------:R-:W-:Y:S01]  /*2320*/  STG.E desc[UR14][R2.64], R9 ;  /* 0x0000000902007986 */ /* 0x000fe2000c10190e */
[----:B------:R-:W-:Y:S05]  /*2330*/  EXIT ;  /* 0x000000000000794d */ /* 0x000fea0003800000 */
.L_x_85:
        /* <DEDUP_REMOVED lines=12> */
.L_x_243:


//--------------------- .text._ZN3cub18CUB_300001_SM_10006detail6reduce28DeviceReduceSingleTileKernelINS2_10policy_hubIfyN4cuda3std3__44plusIfEEE10Policy1000EN6thrust24THRUST_300001_SM_1000_NS10device_ptrIfEEPfyS9_ffNS7_10__identityEEEvT0_T1_T2_T3_T4_T6_ --------------------------
	.section	.text._ZN3cub18CUB_300001_SM_10006detail6reduce28DeviceReduceSingleTileKernelINS2_10policy_hubIfyN4cuda3std3__44plusIfEEE10Policy1000EN6thrust24THRUST_300001_SM_1000_NS10device_ptrIfEEPfyS9_ffNS7_10__identityEEEvT0_T1_T2_T3_T4_T6_,"ax",@progbits
	.align	128
        .global         _ZN3cub18CUB_300001_SM_10006detail6reduce28DeviceReduceSingleTileKernelINS2_10policy_hubIfyN4cuda3std3__44plusIfEEE10Policy1000EN6thrust24THRUST_300001_SM_1000_NS10device_ptrIfEEPfyS9_ffNS7_10__identityEEEvT0_T1_T2_T3_T4_T6_
        .type           _ZN3cub18CUB_300001_SM_10006detail6reduce28DeviceReduceSingleTileKernelINS2_10policy_hubIfyN4cuda3std3__44plusIfEEE10Policy1000EN6thrust24THRUST_300001_SM_1000_NS10device_ptrIfEEPfyS9_ffNS7_10__identityEEEvT0_T1_T2_T3_T4_T6_,@function
        .size           _ZN3cub18CUB_300001_SM_10006detail6reduce28DeviceReduceSingleTileKernelINS2_10policy_hubIfyN4cuda3std3__44plusIfEEE10Policy1000EN6thrust24THRUST_300001_SM_1000_NS10device_ptrIfEEPfyS9_ffNS7_10__identityEEEvT0_T1_T2_T3_T4_T6_,(.L_x_244 - _ZN3cub18CUB_300001_SM_10006detail6reduce28DeviceReduceSingleTileKernelINS2_10policy_hubIfyN4cuda3std3__44plusIfEEE10Policy1000EN6thrust24THRUST_300001_SM_1000_NS10device_ptrIfEEPfyS9_ffNS7_10__identityEEEvT0_T1_T2_T3_T4_T6_)
        .other          _ZN3cub18CUB_300001_SM_10006detail6reduce28DeviceReduceSingleTileKernelINS2_10policy_hubIfyN4cuda3std3__44plusIfEEE10Policy1000EN6thrust24THRUST_300001_SM_1000_NS10device_ptrIfEEPfyS9_ffNS7_10__identityEEEvT0_T1_T2_T3_T4_T6_,@"STO_CUDA_ENTRY STV_DEFAULT"
_ZN3cub18CUB_300001_SM_10006detail6reduce28DeviceReduceSingleTileKernelINS2_10policy_hubIfyN4cuda3std3__44plusIfEEE10Policy1000EN6thrust24THRUST_300001_SM_1000_NS10device_ptrIfEEPfyS9_ffNS7_10__identityEEEvT0_T1_T2_T3_T4_T6_:
.text._ZN3cub18CUB_300001_SM_10006detail6reduce28DeviceReduceSingleTileKernelINS2_10policy_hubIfyN4cuda3std3__44plusIfEEE10Policy1000EN6thrust24THRUST_300001_SM_1000_NS10device_ptrIfEEPfyS9_ffNS7_10__identityEEEvT0_T1_T2_T3_T4_T6_:
[----:B------:R-:W-:Y:S01]  /*0000*/  LDC R1, c[0x0][0x37c] ;  /* 0x0000df00ff017b82 */ /* 0x000fe20000000800 */
[----:B------:R-:W0:Y:S01]  /*0010*/  LDCU.64 UR4, c[0x0][0x390] ;  /* 0x00007200ff0477ac */ /* 0x000e220008000a00 */
[----:B------:R-:W1:Y:S01]  /*0020*/  LDCU.64 UR6, c[0x0][0x358] ;  /* 0x00006b00ff0677ac */ /* 0x000e620008000a00 */
[----:B0-----:R-:W-:Y:S01]  /*0030*/  MOV R4, UR4 ;  /* 0x0000000400047c02 */ /* 0x001fe20008000f00 */
[----:B------:R-:W-:-:S03]  /*0040*/  IMAD.U32 R0, RZ, RZ, UR5 ;  /* 0x00000005ff007e24 */ /* 0x000fc6000f8e00ff */
[----:B------:R-:W-:-:S04]  /*0050*/  ISETP.NE.U32.AND P0, PT, R4, RZ, PT ;  /* 0x000000ff0400720c */ /* 0x000fc80003f05070 */
[----:B------:R-:W-:-:S13]  /*0060*/  ISETP.NE.AND.EX P0, PT, R0, RZ, PT, P0 ;  /* 0x000000ff0000720c */ /* 0x000fda0003f05300 */
        /* <DEDUP_REMOVED lines=8> */
.L_x_86:
[----:B------:R-:W-:Y:S01]  /*00f0*/  ISETP.GT.U32.AND P0, PT, R4, 0xfff, PT ;  /* 0x00000fff0400780c */ /* 0x000fe20003f04070 */
[----:B------:R-:W-:Y:S03]  /*0100*/  BSSY.RECONVERGENT B0, `(.L_x_87) ;  /* 0x00001f3000007945 */ /* 0x000fe60003800200 */
[----:B------:R-:W-:-:S13]  /*0110*/  ISETP.GT.U32.AND.EX P0, PT, R0, RZ, PT, P0 ;  /* 0x000000ff0000720c */ /* 0x000fda0003f04100 */
[----:B------:R-:W-:Y:S05]  /*0120*/  @P0 BRA `(.L_x_88) ;  /* 0x0000000c00ac0947 */ /* 0x000fea0003800000 */
[----:B------:R-:W0:Y:S01]  /*0130*/  S2R R5, SR_TID.X ;  /* 0x0000000000057919 */ /* 0x000e220000002100 */
[----:B------:R-:W-:Y:S01]  /*0140*/  BSSY.RECONVERGENT B1, `(.L_x_89) ;  /* 0x0000009000017945 */ /* 0x000fe20003800200 */
[----:B------:R-:W-:Y:S01]  /*0150*/  HFMA2 R6, -RZ, RZ, 0, 0 ;  /* 0x00000000ff067431 */ /* 0x000fe200000001ff */
[----:B0-----:R-:W-:Y:S01]  /*0160*/  ISETP.GE.U32.AND P0, PT, R5, R4, PT ;  /* 0x000000040500720c */ /* 0x001fe20003f06070 */
[----:B------:R-:W-:-:S12]  /*0170*/  IMAD.MOV.U32 R7, RZ, RZ, R5 ;  /* 0x000000ffff077224 */ /* 0x000fd800078e0005 */
[----:B------:R-:W-:Y:S05]  /*0180*/  @P0 BRA `(.L_x_90) ;  /* 0x0000000000100947 */ /* 0x000fea0003800000 */
[----:B------:R-:W0:Y:S02]  /*0190*/  LDC.64 R2, c[0x0][0x380] ;  /* 0x0000e000ff027b82 */ /* 0x000e240000000a00 */
[----:B0-----:R-:W-:-:S05]  /*01a0*/  IMAD.WIDE.U32 R2, R5, 0x4, R2 ;  /* 0x0000000405027825 */ /* 0x001fca00078e0002 */
[----:B------:R0:W5:Y:S01]  /*01b0*/  LDG.E R6, desc[UR6][R2.64] ;  /* 0x0000000602067981 */ /* 0x000162000c1e1900 */
[----:B------:R-:W-:-:S07]  /*01c0*/  IADD3 R7, PT, PT, R5, 0x100, RZ ;  /* 0x0000010005077810 */ /* 0x000fce0007ffe0ff */
.L_x_90:
[----:B------:R-:W-:Y:S05]  /*01d0*/  BSYNC.RECONVERGENT B1 ;  /* 0x0000000000017941 */ /* 0x000fea0003800200 */
.L_x_89:
[----:B------:R-:W-:Y:S01]  /*01e0*/  ISETP.GE.U32.AND P0, PT, R7, R4, PT ;  /* 0x000000040700720c */ /* 0x000fe20003f06070 */
[----:B------:R-:W-:-:S12]  /*01f0*/  BSSY.RECONVERGENT B1, `(.L_x_91) ;  /* 0x000006d000017945 */ /* 0x000fd80003800200 */
[----:B------:R-:W-:Y:S05]  /*0200*/  @P0 BRA `(.L_x_92) ;  /* 0x0000000400ac0947 */ /* 0x000fea0003800000 */
[----:B0-----:R-:W-:Y:S01]  /*0210*/  LOP3.LUT R3, RZ, R7, RZ, 0x33, !PT ;  /* 0x00000007ff037212 */ /* 0x001fe200078e33ff */
[----:B------:R-:W-:Y:S04]  /*0220*/  BSSY.RECONVERGENT B2, `(.L_x_93) ;  /* 0x0000033000027945 */ /* 0x000fe80003800200 */
[----:B------:R-:W-:-:S05]  /*0230*/  IMAD.IADD R3, R3, 0x1, R4 ;  /* 0x0000000103037824 */ /* 0x000fca00078e0204 */
[C---:B------:R-:W-:Y:S02]  /*0240*/  ISETP.GE.U32.AND P0, PT, R3.reuse, 0xf00, PT ;  /* 0x00000f000300780c */ /* 0x040fe40003f06070 */
[----:B------:R-:W-:-:S04]  /*0250*/  LEA.HI R8, R3, 0x1, RZ, 0x18 ;  /* 0x0000000103087811 */ /* 0x000fc800078fc0ff */
[----:B------:R-:W-:-:S04]  /*0260*/  LOP3.LUT R22, R8, 0xf, RZ, 0xc0, !PT ;  /* 0x0000000f08167812 */ /* 0x000fc800078ec0ff */
[----:B------:R-:W-:-:S03]  /*0270*/  ISETP.NE.AND P1, PT, R22, RZ, PT ;  /* 0x000000ff1600720c */ /* 0x000fc60003f25270 */
[----:B------:R-:W-:Y:S10]  /*0280*/  @!P0 BRA `(.L_x_94) ;  /* 0x0000000000b08947 */ /* 0x000ff40003800000 */
[----:B------:R-:W0:Y:S01]  /*0290*/  LDC.64 R2, c[0x0][0x380] ;  /* 0x0000e000ff027b82 */ /* 0x000e220000000a00 */
[----:B------:R-:W-:-:S04]  /*02a0*/  LOP3.LUT R9, R8, 0x1fffff0, RZ, 0xc0, !PT ;  /* 0x01fffff008097812 */ /* 0x000fc800078ec0ff */
[----:B------:R-:W-:Y:S01]  /*02b0*/  IADD3 R9, PT, PT, -R9, RZ, RZ ;  /* 0x000000ff09097210 */ /* 0x000fe20007ffe1ff */
[----:B0-----:R-:W-:-:S03]  /*02c0*/  IMAD.WIDE.U32 R2, R7, 0x4, R2 ;  /* 0x0000000407027825 */ /* 0x001fc600078e0002 */
[----:B------:R-:W-:-:S05]  /*02d0*/  IADD3 R2, P0, PT, R2, 0x2000, RZ ;  /* 0x0000200002027810 */ /* 0x000fca0007f1e0ff */
[----:B------:R-:W-:-:S08]  /*02e0*/  IMAD.X R3, RZ, RZ, R3, P0 ;  /* 0x000000ffff037224 */ /* 0x000fd000000e0603 */
.L_x_95:
        /* <DEDUP_REMOVED lines=38> */
.L_x_94:
[----:B------:R-:W-:Y:S05]  /*0550*/  BSYNC.RECONVERGENT B2 ;  /* 0x0000000000027941 */ /* 0x000fea0003800200 */
.L_x_93:
[----:B------:R-:W-:Y:S05]  /*0560*/  @!P1 BRA `(.L_x_92) ;  /* 0x0000000000d49947 */ /* 0x000fea0003800000 */
[----:B------:R-:W-:Y:S01]  /*0570*/  ISETP.GE.U32.AND P0, PT, R22, 0x8, PT ;  /* 0x000000081600780c */ /* 0x000fe20003f06070 */
[----:B------:R-:W-:Y:S01]  /*0580*/  BSSY.RECONVERGENT B2, `(.L_x_96) ;  /* 0x0000017000027945 */ /* 0x000fe20003800200 */
[----:B------:R-:W-:-:S04]  /*0590*/  LOP3.LUT R11, R8, 0x7, RZ, 0xc0, !PT ;  /* 0x00000007080b7812 */ /* 0x000fc800078ec0ff */
[----:B------:R-:W-:-:S07]  /*05a0*/  ISETP.NE.AND P1, PT, R11, RZ, PT ;  /* 0x000000ff0b00720c */ /* 0x000fce0003f25270 */
[----:B------:R-:W-:Y:S06]  /*05b0*/  @!P0 BRA `(.L_x_97) ;  /* 0x00000000004c8947 */ /* 0x000fec0003800000 */
[----:B------:R-:W0:Y:S02]  /*05c0*/  LDC.64 R2, c[0x0][0x380] ;  /* 0x0000e000ff027b82 */ /* 0x000e240000000a00 */
[----:B0-----:R-:W-:-:S05]  /*05d0*/  IMAD.WIDE R2, R7, 0x4, R2 ;  /* 0x0000000407027825 */ /* 0x001fca00078e0202 */
        /* <DEDUP_REMOVED lines=17> */
.L_x_97:
[----:B------:R-:W-:Y:S05]  /*06f0*/  BSYNC.RECONVERGENT B2 ;  /* 0x0000000000027941 */ /* 0x000fea0003800200 */
.L_x_96:
        /* <DEDUP_REMOVED lines=17> */
.L_x_99:
[----:B------:R-:W-:Y:S05]  /*0810*/  BSYNC.RECONVERGENT B2 ;  /* 0x0000000000027941 */ /* 0x000fea0003800200 */
.L_x_98:
[----:B------:R-:W-:Y:S05]  /*0820*/  @!P1 BRA `(.L_x_92) ;  /* 0x0000000000249947 */ /* 0x000fea0003800000 */
[----:B------:R-:W0:Y:S01]  /*0830*/  LDC.64 R8, c[0x0][0x380] ;  /* 0x0000e000ff087b82 */ /* 0x000e220000000a00 */
[----:B------:R-:W-:-:S07]  /*0840*/  IMAD.MOV R10, RZ, RZ, -R10 ;  /* 0x000000ffff0a7224 */ /* 0x000fce00078e0a0a */
.L_x_100:
[----:B0-----:R-:W-:-:S06]  /*0850*/  IMAD.WIDE R2, R7, 0x4, R8 ;  /* 0x0000000407027825 */ /* 0x001fcc00078e0208 */
[----:B------:R-:W2:Y:S01]  /*0860*/  LDG.E R3, desc[UR6][R2.64] ;  /* 0x0000000602037981 */ /* 0x000ea2000c1e1900 */
[----:B------:R-:W-:Y:S01]  /*0870*/  IADD3 R10, PT, PT, R10, 0x1, RZ ;  /* 0x000000010a0a7810 */ /* 0x000fe20007ffe0ff */
[----:B------:R-:W-:-:S03]  /*0880*/  VIADD R7, R7, 0x100 ;  /* 0x0000010007077836 */ /* 0x000fc60000000000 */
[----:B------:R-:W-:Y:S01]  /*0890*/  ISETP.NE.AND P0, PT, R10, RZ, PT ;  /* 0x000000ff0a00720c */ /* 0x000fe20003f05270 */
[----:B--2--5:R-:W-:-:S12]  /*08a0*/  FADD R6, R3, R6 ;  /* 0x0000000603067221 */ /* 0x024fd80000000000 */
[----:B------:R-:W-:Y:S05]  /*08b0*/  @P0 BRA `(.L_x_100) ;  /* 0xfffffffc00e40947 */ /* 0x000fea000383ffff */
.L_x_92:
[----:B------:R-:W-:Y:S05]  /*08c0*/  BSYNC.RECONVERGENT B1 ;  /* 0x0000000000017941 */ /* 0x000fea0003800200 */
.L_x_91:
[----:B------:R-:W-:Y:S02]  /*08d0*/  ISETP.GE.U32.AND P0, PT, R4, 0x100, PT ;  /* 0x000001000400780c */ /* 0x000fe40003f06070 */
[----:B-----5:R-:W-:Y:S02]  /*08e0*/  MOV R9, R6 ;  /* 0x0000000600097202 */ /* 0x020fe40000000f00 */
[----:B------:R-:W-:-:S13]  /*08f0*/  ISETP.GE.U32.AND.EX P0, PT, R0, RZ, PT, P0 ;  /* 0x000000ff0000720c */ /* 0x000fda0003f06100 */
[----:B------:R-:W-:Y:S05]  /*0900*/  @!P0 BRA `(.L_x_101) ;  /* 0x0000000000ac8947 */ /* 0x000fea0003800000 */
[----:B------:R-:W1:Y:S01]  /*0910*/  S2R R6, SR_LANEID ;  /* 0x0000000000067919 */ /* 0x000e620000000000 */
[----:B------:R-:W-:Y:S01]  /*0920*/  ISETP.NE.AND P5, PT, R5, RZ, PT ;  /* 0x000000ff0500720c */ /* 0x000fe20003fa5270 */
        /* <DEDUP_REMOVED lines=14> */
[----:B-1----:R-:W-:-:S05]  /*0a10*/  @!P1 LEA R7, R7, R4, 0x18 ;  /* 0x0000000407079211 */ /* 0x002fca00078ec0ff */
[----:B------:R-:W-:-:S03]  /*0a20*/  @!P1 IMAD.IADD R2, R2, 0x1, R7 ;  /* 0x0000000102029824 */ /* 0x000fc600078e0207 */
[----:B0-----:R-:W-:Y:S01]  /*0a30*/  @!P0 FADD R0, R0, R3 ;  /* 0x0000000300008221 */ /* 0x001fe20000000000 */
[----:B------:R-:W-:-:S04]  /*0a40*/  ISETP.GT.AND P0, PT, R6, 0x17, PT ;  /* 0x000000170600780c */ /* 0x000fc80003f04270 */
[----:B------:R-:W0:Y:S09]  /*0a50*/  SHFL.DOWN PT, R3, R0, 0x8, 0x1f ;  /* 0x09001f0000037f89 */ /* 0x000e3200000e0000 */
[----:B0-----:R-:W-:Y:S01]  /*0a60*/  @!P0 FADD R0, R0, R3 ;  /* 0x0000000300008221 */ /* 0x001fe20000000000 */
[----:B------:R-:W-:-:S04]  /*0a70*/  ISETP.GT.AND P0, PT, R6, 0xf, PT ;  /* 0x0000000f0600780c */ /* 0x000fc80003f04270 */
[----:B------:R-:W0:Y:S02]  /*0a80*/  SHFL.DOWN PT, R3, R0, 0x10, 0x1f ;  /* 0x0a001f0000037f89 */ /* 0x000e2400000e0000 */
[----:B0-----:R-:W-:-:S05]  /*0a90*/  FADD R3, R0, R3 ;  /* 0x0000000300037221 */ /* 0x001fca0000000000 */
[----:B------:R1:W-:Y:S01]  /*0aa0*/  @!P1 STS [R2+0x8], R3 ;  /* 0x0000080302009388 */ /* 0x0003e20000000800 */
[----:B------:R-:W-:Y:S01]  /*0ab0*/  FSEL R8, R0, R3, P0 ;  /* 0x0000000300087208 */ /* 0x000fe20000000000 */
[----:B------:R-:W-:Y:S06]  /*0ac0*/  BAR.SYNC.DEFER_BLOCKING 0x0 ;  /* 0x0000000000007b1d */ /* 0x000fec0000010000 */
[----:B------:R-:W-:Y:S05]  /*0ad0*/  @P5 BRA `(.L_x_102) ;  /* 0x0000001400545947 */ /* 0x000fea0003800000 */
[----:B------:R-:W0:Y:S01]  /*0ae0*/  S2UR UR5, SR_CgaCtaId ;  /* 0x00000000000579c3 */ /* 0x000e220000008800 */
[----:B------:R-:W-:Y:S02]  /*0af0*/  UMOV UR4, 0x400 ;  /* 0x0000040000047882 */ /* 0x000fe40000000000 */
[----:B0-----:R-:W-:-:S09]  /*0b00*/  ULEA UR4, UR5, UR4, 0x18 ;  /* 0x0000000405047291 */ /* 0x001fd2000f8ec0ff */
[----:B-1----:R-:W0:Y:S04]  /*0b10*/  LDS R3, [UR4+0xc] ;  /* 0x00000c04ff037984 */ /* 0x002e280008000800 */
        /* <DEDUP_REMOVED lines=10> */
.L_x_101:
[----:B------:R-:W1:Y:S01]  /*0bc0*/  S2R R8, SR_LANEID ;  /* 0x0000000000087919 */ /* 0x000e620000000000 */
[C---:B0-----:R-:W-:Y:S02]  /*0bd0*/  LOP3.LUT R2, R5.reuse, 0x3e0, RZ, 0xc0, !PT ;  /* 0x000003e005027812 */ /* 0x041fe400078ec0ff */
[----:B------:R-:W-:Y:S02]  /*0be0*/  ISETP.NE.AND P5, PT, R5, RZ, PT ;  /* 0x000000ff0500720c */ /* 0x000fe40003fa5270 */
[----:B------:R-:W-:Y:S02]  /*0bf0*/  LOP3.LUT R7, RZ, R2, RZ, 0x33, !PT ;  /* 0x00000002ff077212 */ /* 0x000fe400078e33ff */
[----:B------:R-:W-:-:S03]  /*0c00*/  IADD3 R3, PT, PT, R2, 0x20, RZ ;  /* 0x0000002002037810 */ /* 0x000fc60007ffe0ff */
[----:B------:R-:W-:Y:S01]  /*0c10*/  IMAD.IADD R7, R7, 0x1, R4 ;  /* 0x0000000107077824 */ /* 0x000fe200078e0204 */
[----:B------:R-:W-:-:S04]  /*0c20*/  ISETP.GT.U32.AND P0, PT, R3, R4, PT ;  /* 0x000000040300720c */ /* 0x000fc80003f04070 */
[----:B------:R-:W-:-:S05]  /*0c30*/  SEL R7, R7, 0x1f, P0 ;  /* 0x0000001f07077807 */ /* 0x000fca0000000000 */
[----:B------:R-:W0:Y:S01]  /*0c40*/  SHFL.DOWN PT, R2, R9, 0x1, R7 ;  /* 0x0820000009027989 */ /* 0x000e2200000e0007 */
[C---:B-1----:R-:W-:Y:S02]  /*0c50*/  ISETP.GE.AND P0, PT, R8.reuse, R7, PT ;  /* 0x000000070800720c */ /* 0x042fe40003f06270 */
[C---:B------:R-:W-:Y:S02]  /*0c60*/  IADD3 R6, PT, PT, R8.reuse, 0x2, RZ ;  /* 0x0000000208067810 */ /* 0x040fe40007ffe0ff */
[----:B------:R-:W-:-:S09]  /*0c70*/  ISETP.NE.AND P1, PT, R8, RZ, PT ;  /* 0x000000ff0800720c */ /* 0x000fd20003f25270 */
[----:B0-----:R-:W-:Y:S01]  /*0c80*/  @!P0 FADD R9, R2, R9 ;  /* 0x0000000902098221 */ /* 0x001fe20000000000 */
[----:B------:R-:W-:Y:S01]  /*0c90*/  ISETP.GT.AND P0, PT, R6, R7, PT ;  /* 0x000000070600720c */ /* 0x000fe20003f04270 */
[----:B------:R-:W-:Y:S02]  /*0ca0*/  VIADD R6, R8, 0x4 ;  /* 0x0000000408067836 */ /* 0x000fe40000000000 */
[----:B------:R-:W0:Y:S01]  /*0cb0*/  @!P1 S2R R11, SR_CgaCtaId ;  /* 0x00000000000b9919 */ /* 0x000e220000008800 */
[----:B------:R-:W-:Y:S01]  /*0cc0*/  @!P1 SHF.R.U32.HI R3, RZ, 0x3, R5 ;  /* 0x00000003ff039819 */ /* 0x000fe20000011605 */
[----:B------:R-:W1:Y:S03]  /*0cd0*/  SHFL.DOWN PT, R2, R9, 0x2, R7 ;  /* 0x0840000009027989 */ /* 0x000e6600000e0007 */
[----:B------:R-:W-:-:S05]  /*0ce0*/  @!P1 LOP3.LUT R3, R3, 0x7c, RZ, 0xc0, !PT ;  /* 0x0000007c03039812 */ /* 0x000fca00078ec0ff */
[----:B-1----:R-:W-:Y:S01]  /*0cf0*/  @!P0 FADD R9, R9, R2 ;  /* 0x0000000209098221 */ /* 0x002fe20000000000 */
[-C--:B------:R-:W-:Y:S02]  /*0d00*/  ISETP.GT.AND P0, PT, R6, R7.reuse, PT ;  /* 0x000000070600720c */ /* 0x080fe40003f04270 */
[----:B------:R-:W-:Y:S02]  /*0d10*/  IADD3 R6, PT, PT, R8, 0x8, RZ ;  /* 0x0000000808067810 */ /* 0x000fe40007ffe0ff */
[----:B------:R-:W1:Y:S09]  /*0d20*/  SHFL.DOWN PT, R2, R9, 0x4, R7 ;  /* 0x0880000009027989 */ /* 0x000e7200000e0007 */
[----:B-1----:R-:W-:Y:S01]  /*0d30*/  @!P0 FADD R9, R9, R2 ;  /* 0x0000000209098221 */ /* 0x002fe20000000000 */
[----:B------:R-:W-:Y:S01]  /*0d40*/  ISETP.GT.AND P0, PT, R6, R7, PT ;  /* 0x000000070600720c */ /* 0x000fe20003f04270 */
[----:B------:R-:W-:-:S03]  /*0d50*/  VIADD R6, R8, 0x10 ;  /* 0x0000001008067836 */ /* 0x000fc60000000000 */
[----:B------:R-:W1:Y:S09]  /*0d60*/  SHFL.DOWN PT, R2, R9, 0x8, R7 ;  /* 0x0900000009027989 */ /* 0x000e7200000e0007 */
[----:B-1----:R-:W-:Y:S01]  /*0d70*/  @!P0 FADD R9, R9, R2 ;  /* 0x0000000209098221 */ /* 0x002fe20000000000 */
[----:B------:R-:W-:-:S02]  /*0d80*/  ISETP.GT.AND P0, PT, R6, R7, PT ;  /* 0x000000070600720c */ /* 0x000fc40003f04270 */
[----:B------:R-:W-:Y:S02]  /*0d90*/  @!P1 MOV R6, 0x400 ;  /* 0x0000040000069802 */ /* 0x000fe40000000f00 */
[----:B------:R-:W1:Y:S02]  /*0da0*/  SHFL.DOWN PT, R2, R9, 0x10, R7 ;  /* 0x0a00000009027989 */ /* 0x000e6400000e0007 */
[----:B0-----:R-:W-:-:S04]  /*0db0*/  @!P1 LEA R6, R11, R6, 0x18 ;  /* 0x000000060b069211 */ /* 0x001fc800078ec0ff */
[----:B------:R-:W-:-:S03]  /*0dc0*/  @!P1 IADD3 R3, PT, PT, R3, R6, RZ ;  /* 0x0000000603039210 */ /* 0x000fc60007ffe0ff */
[----:B-1----:R-:W-:-:S04]  /*0dd0*/  @!P0 FADD R9, R9, R2 ;  /* 0x0000000209098221 */ /* 0x002fc80000000000 */
[----:B------:R-:W-:-:S05]  /*0de0*/  IMAD.MOV.U32 R8, RZ, RZ, R9 ;  /* 0x000000ffff087224 */ /* 0x000fca00078e0009 */
[----:B------:R0:W-:Y:S01]  /*0df0*/  @!P1 STS [R3+0x8], R8 ;  /* 0x0000080803009388 */ /* 0x0001e20000000800 */
[----:B------:R-:W-:Y:S06]  /*0e00*/  BAR.SYNC.DEFER_BLOCKING 0x0 ;  /* 0x0000000000007b1d */ /* 0x000fec0000010000 */
[----:B------:R-:W-:Y:S05]  /*0e10*/  @P5 BRA `(.L_x_102) ;  /* 0x0000001000845947 */ /* 0x000fea0003800000 */
[----:B------:R-:W1:Y:S01]  /*0e20*/  S2UR UR5, SR_CgaCtaId ;  /* 0x00000000000579c3 */ /* 0x000e620000008800 */
[----:B------:R-:W-:Y:S01]  /*0e30*/  UMOV UR4, 0x400 ;  /* 0x0000040000047882 */ /* 0x000fe20000000000 */
[C---:B------:R-:W-:Y:S02]  /*0e40*/  ISETP.GT.U32.AND P3, PT, R4.reuse, 0x20, PT ;  /* 0x000000200400780c */ /* 0x040fe40003f64070 */
[----:B------:R-:W-:Y:S02]  /*0e50*/  ISETP.GT.U32.AND P1, PT, R4, 0x40, PT ;  /* 0x000000400400780c */ /* 0x000fe40003f24070 */
[----:B------:R-:W-:Y:S02]  /*0e60*/  ISETP.GT.U32.AND.EX P3, PT, R0, RZ, PT, P3 ;  /* 0x000000ff0000720c */ /* 0x000fe40003f64130 */
[----:B------:R-:W-:Y:S02]  /*0e70*/  ISETP.GT.U32.AND P0, PT, R4, 0x60, PT ;  /* 0x000000600400780c */ /* 0x000fe40003f04070 */
[----:B------:R-:W-:-:S02]  /*0e80*/  ISETP.GT.U32.AND.EX P1, PT, R0, RZ, PT, P1 ;  /* 0x000000ff0000720c */ /* 0x000fc40003f24110 */
[----:B------:R-:W-:Y:S02]  /*0e90*/  ISETP.GT.U32.AND P2, PT, R4, 0x80, PT ;  /* 0x000000800400780c */ /* 0x000fe40003f44070 */
[----:B------:R-:W-:Y:S02]  /*0ea0*/  ISETP.GT.U32.AND.EX P0, PT, R0, RZ, PT, P0 ;  /* 0x000000ff0000720c */ /* 0x000fe40003f04100 */
[----:B------:R-:W-:Y:S02]  /*0eb0*/  ISETP.GT.U32.AND P4, PT, R4, 0xa0, PT ;  /* 0x000000a00400780c */ /* 0x000fe40003f84070 */
[C---:B------:R-:W-:Y:S02]  /*0ec0*/  ISETP.GT.U32.AND.EX P2, PT, R0.reuse, RZ, PT, P2 ;  /* 0x000000ff0000720c */ /* 0x040fe40003f44120 */
[----:B------:R-:W-:Y:S01]  /*0ed0*/  ISETP.GT.U32.AND.EX P4, PT, R0, RZ, PT, P4 ;  /* 0x000000ff0000720c */ /* 0x000fe20003f84140 */
[----:B-1----:R-:W-:-:S09]  /*0ee0*/  ULEA UR4, UR5, UR4, 0x18 ;  /* 0x0000000405047291 */ /* 0x002fd2000f8ec0ff */
[----:B0-----:R-:W0:Y:S04]  /*0ef0*/  LDS R3, [UR4+0xc] ;  /* 0x00000c04ff037984 */ /* 0x001e280008000800 */
[----:B------:R-:W1:Y:S04]  /*0f00*/  LDS.128 R12, [UR4+0x10] ;  /* 0x00001004ff0c7984 */ /* 0x000e680008000c00 */
[----:B------:R-:W2:Y:S01]  /*0f10*/  LDS.64 R6, [UR4+0x20] ;  /* 0x00002004ff067984 */ /* 0x000ea20008000a00 */
[----:B0-----:R-:W-:Y:S01]  /*0f20*/  @P3 FADD R8, R8, R3 ;  /* 0x0000000308083221 */ /* 0x001fe20000000000 */
[----:B------:R-:W-:-:S03]  /*0f30*/  ISETP.GT.U32.AND P3, PT, R4, 0xc0, PT ;  /* 0x000000c00400780c */ /* 0x000fc60003f64070 */
[----:B-1----:R-:W-:Y:S01]  /*0f40*/  @P1 FADD R8, R8, R12 ;  /* 0x0000000c08081221 */ /* 0x002fe20000000000 */
[----:B------:R-:W-:Y:S02]  /*0f50*/  ISETP.GT.U32.AND P1, PT, R4, 0xe0, PT ;  /* 0x000000e00400780c */ /* 0x000fe40003f24070 */
[----:B------:R-:W-:Y:S01]  /*0f60*/  ISETP.GT.U32.AND.EX P3, PT, R0, RZ, PT, P3 ;  /* 0x000000ff0000720c */ /* 0x000fe20003f64130 */
[----:B------:R-:W-:Y:S01]  /*0f70*/  @P0 FADD R8, R8, R13 ;  /* 0x0000000d08080221 */ /* 0x000fe20000000000 */
[----:B------:R-:W-:-:S03]  /*0f80*/  ISETP.GT.U32.AND.EX P1, PT, R0, RZ, PT, P1 ;  /* 0x000000ff0000720c */ /* 0x000fc60003f24110 */
[----:B------:R-:W-:-:S04]  /*0f90*/  @P2 FADD R8, R8, R14 ;  /* 0x0000000e08082221 */ /* 0x000fc80000000000 */
[----:B------:R-:W-:-:S04]  /*0fa0*/  @P4 FADD R8, R8, R15 ;  /* 0x0000000f08084221 */ /* 0x000fc80000000000 */
[----:B--2---:R-:W-:-:S04]  /*0fb0*/  @P3 FADD R8, R8, R6 ;  /* 0x0000000608083221 */ /* 0x004fc80000000000 */
[----:B------:R-:W-:Y:S01]  /*0fc0*/  @P1 FADD R8, R8, R7 ;  /* 0x0000000708081221 */ /* 0x000fe20000000000 */
[----:B------:R-:W-:Y:S06]  /*0fd0*/  BRA `(.L_x_102) ;  /* 0x0000001000147947 */ /* 0x000fec0003800000 */
.L_x_88:
[----:B------:R-:W0:Y:S01]  /*0fe0*/  S2R R8, SR_TID.X ;  /* 0x0000000000087919 */ /* 0x000e220000002100 */
[----:B------:R-:W0:Y:S02]  /*0ff0*/  LDC.64 R2, c[0x0][0x380] ;  /* 0x0000e000ff027b82 */ /* 0x000e240000000a00 */
[----:B0-----:R-:W-:-:S05]  /*1000*/  IMAD.WIDE.U32 R2, R8, 0x4, R2 ;  /* 0x0000000408027825 */ /* 0x001fca00078e0002 */
        /* <DEDUP_REMOVED lines=16> */
[----:B--2---:R-:W-:Y:S01]  /*1110*/  FADD R9, R9, R12 ;  /* 0x0000000c09097221 */ /* 0x004fe20000000000 */
[----:B---3--:R-:W-:Y:S01]  /*1120*/  FADD R14, R11, R14 ;  /* 0x0000000e0b0e7221 */ /* 0x008fe20000000000 */
[----:B------:R-:W-:-:S03]  /*1130*/  HFMA2 R11, -RZ, RZ, 0, 0.00048828125 ;  /* 0x00001000ff0b7431 */ /* 0x000fc600000001ff */
[----:B------:R-:W-:Y:S01]  /*1140*/  FADD R14, R9, R14 ;  /* 0x0000000e090e7221 */ /* 0x000fe20000000000 */
[----:B------:R-:W-:Y:S01]  /*1150*/  IADD3 R9, P1, PT, R4, -0x1000, RZ ;  /* 0xfffff00004097810 */ /* 0x000fe20007f3e0ff */
[----:B----4-:R-:W-:-:S03]  /*1160*/  FADD R13, R13, R16 ;  /* 0x000000100d0d7221 */ /* 0x010fc60000000000 */
[----:B------:R-:W-:Y:S02]  /*1170*/  ISETP.GE.U32.AND P0, PT, R9, 0x1000, PT ;  /* 0x000010000900780c */ /* 0x000fe40003f06070 */
[----:B------:R-:W-:-:S04]  /*1180*/  IADD3.X R12, PT, PT, R0, -0x1, RZ, P1, !PT ;  /* 0xffffffff000c7810 */ /* 0x000fc80000ffe4ff */
[----:B------:R-:W-:Y:S01]  /*1190*/  ISETP.GE.U32.AND.EX P0, PT, R12, RZ, PT, P0 ;  /* 0x000000ff0c00720c */ /* 0x000fe20003f06100 */
        /* <DEDUP_REMOVED lines=11> */
[----:B------:R-:W-:Y:S01]  /*1250*/  IMAD.MOV.U32 R13, RZ, RZ, RZ ;  /* 0x000000ffff0d7224 */ /* 0x000fe200078e00ff */
[----:B------:R-:W-:Y:S06]  /*1260*/  @!P0 BRA `(.L_x_103) ;  /* 0x0000000000c08947 */ /* 0x000fec0003800000 */
[----:B------:R-:W0:Y:S01]  /*1270*/  LDC.64 R4, c[0x0][0x390] ;  /* 0x0000e400ff047b82 */ /* 0x000e220000000a00 */
[----:B------:R-:W-:Y:S01]  /*1280*/  MOV R11, 0x1000 ;  /* 0x00001000000b7802 */ /* 0x000fe20000000f00 */
[----:B------:R-:W-:-:S07]  /*1290*/  IMAD.MOV.U32 R13, RZ, RZ, RZ ;  /* 0x000000ffff0d7224 */ /* 0x000fce00078e00ff */
.L_x_105:
[----:B------:R-:W-:-:S04]  /*12a0*/  LEA R6, P0, R11, R2, 0x2 ;  /* 0x000000020b067211 */ /* 0x000fc800078010ff */
[----:B------:R-:W-:-:S05]  /*12b0*/  LEA.HI.X R7, R11, R3, R13, 0x2, P0 ;  /* 0x000000030b077211 */ /* 0x000fca00000f140d */
[----:B------:R-:W2:Y:S04]  /*12c0*/  LDG.E R0, desc[UR6][R6.64+0x2400] ;  /* 0x0024000606007981 */ /* 0x000ea8000c1e1900 */
[----:B------:R-:W2:Y:S04]  /*12d0*/  LDG.E R15, desc[UR6][R6.64+0x2800] ;  /* 0x00280006060f7981 */ /* 0x000ea8000c1e1900 */
        /* <DEDUP_REMOVED lines=13> */
[----:B------:R0:W5:Y:S02]  /*13b0*/  LDG.E R20, desc[UR6][R6.64+0x3c00] ;  /* 0x003c000606147981 */ /* 0x000164000c1e1900 */
[----:B0-----:R-:W-:-:S04]  /*13c0*/  IADD3 R6, P1, PT, -R11, R4, RZ ;  /* 0x000000040b067210 */ /* 0x001fc80007f3e1ff */
[----:B------:R-:W-:Y:S01]  /*13d0*/  ISETP.GE.U32.AND P0, PT, R6, 0x1000, PT ;  /* 0x000010000600780c */ /* 0x000fe20003f06070 */
[----:B--2---:R-:W-:Y:S01]  /*13e0*/  FADD R15, R0, R15 ;  /* 0x0000000f000f7221 */ /* 0x004fe20000000000 */
[----:B------:R-:W-:-:S04]  /*13f0*/  MOV R0, R5 ;  /* 0x0000000500007202 */ /* 0x000fc80000000f00 */
[----:B------:R-:W-:Y:S01]  /*1400*/  IADD3.X R6, PT, PT, ~R13, R0, RZ, P1, !PT ;  /* 0x000000000d067210 */ /* 0x000fe20000ffe5ff */
[----:B---3--:R-:W-:-:S03]  /*1410*/  FADD R10, R27, R10 ;  /* 0x0000000a1b0a7221 */ /* 0x008fc60000000000 */
[----:B------:R-:W-:Y:S01]  /*1420*/  ISETP.GE.U32.AND.EX P0, PT, R6, RZ, PT, P0 ;  /* 0x000000ff0600720c */ /* 0x000fe20003f06100 */
[----:B----4-:R-:W-:-:S04]  /*1430*/  FADD R29, R26, R29 ;  /* 0x0000001d1a1d7221 */ /* 0x010fc80000000000 */
[----:B------:R-:W-:Y:S01]  /*1440*/  FADD R10, R10, R29 ;  /* 0x0000001d0a0a7221 */ /* 0x000fe20000000000 */
[----:B-----5:R-:W-:Y:S01]  /*1450*/  FADD R24, R24, R25 ;  /* 0x0000001918187221 */ /* 0x020fe20000000000 */
[----:B------:R-:W-:-:S04]  /*1460*/  FADD R23, R23, R22 ;  /* 0x0000001617177221 */ /* 0x000fc80000000000 */
        /* <DEDUP_REMOVED lines=11> */
[----:B------:R-:W-:-:S05]  /*1520*/  IADD3 R11, P0, PT, R11, 0x1000, RZ ;  /* 0x000010000b0b7810 */ /* 0x000fca0007f1e0ff */
[----:B------:R-:W-:Y:S01]  /*1530*/  IMAD.X R13, RZ, RZ, R13, P0 ;  /* 0x000000ffff0d7224 */ /* 0x000fe200000e060d */
[----:B------:R-:W-:-:S04]  /*1540*/  ISETP.GT.U32.AND P0, PT, R11, R9, PT ;  /* 0x000000090b00720c */ /* 0x000fc80003f04070 */
[----:B------:R-:W-:-:S13]  /*1550*/  ISETP.GT.U32.AND.EX P0, PT, R13, R12, PT, P0 ;  /* 0x0000000c0d00720c */ /* 0x000fda0003f04100 */
[----:B------:R-:W-:Y:S05]  /*1560*/  @!P0 BRA `(.L_x_105) ;  /* 0xfffffffc004c8947 */ /* 0x000fea000383ffff */
.L_x_103:
[CC--:B------:R-:W-:Y:S01]  /*1570*/  IADD3 R3, PT, PT, -R11.reuse, R4.reuse, RZ ;  /* 0x000000040b037210 */ /* 0x0c0fe20007ffe1ff */
[----:B------:R-:W-:Y:S01]  /*1580*/  BSSY.RECONVERGENT B1, `(.L_x_104) ;  /* 0x0000080000017945 */ /* 0x000fe20003800200 */
[----:B------:R-:W-:Y:S02]  /*1590*/  ISETP.GE.U32.AND P1, PT, R11, R4, PT ;  /* 0x000000040b00720c */ /* 0x000fe40003f26070 */
[----:B------:R-:W-:-:S04]  /*15a0*/  ISETP.GE.AND P0, PT, R8, R3, PT ;  /* 0x000000030800720c */ /* 0x000fc80003f06270 */
[----:B------:R-:W-:-:S13]  /*15b0*/  ISETP.GE.U32.OR.EX P0, PT, R13, R0, P0, P1 ;  /* 0x000000000d00720c */ /* 0x000fda0000706510 */
[----:B------:R-:W-:Y:S05]  /*15c0*/  @P0 BRA `(.L_x_106) ;  /* 0x0000000400ec0947 */ /* 0x000fea0003800000 */
[----:B------:R-:W-:Y:S01]  /*15d0*/  LOP3.LUT R0, RZ, R8, RZ, 0x33, !PT ;  /* 0x00000008ff007212 */ /* 0x000fe200078e33ff */
[----:B------:R-:W-:Y:S03]  /*15e0*/  BSSY.RECONVERGENT B2, `(.L_x_107) ;  /* 0x0000038000027945 */ /* 0x000fe60003800200 */
[----:B------:R-:W-:-:S04]  /*15f0*/  IADD3 R0, PT, PT, -R11, R4, R0 ;  /* 0x000000040b007210 */ /* 0x000fc80007ffe100 */
[C---:B------:R-:W-:Y:S02]  /*1600*/  ISETP.GE.U32.AND P1, PT, R0.reuse, 0xf00, PT ;  /* 0x00000f000000780c */ /* 0x040fe40003f26070 */
[----:B------:R-:W-:Y:S02]  /*1610*/  LEA.HI R4, R0, 0x1, RZ, 0x18 ;  /* 0x0000000100047811 */ /* 0x000fe400078fc0ff */
[----:B------:R-:W-:Y:S02]  /*1620*/  MOV R0, R8 ;  /* 0x0000000800007202 */ /* 0x000fe40000000f00 */
[----:B------:R-:W-:-:S04]  /*1630*/  LOP3.LUT R24, R4, 0xf, RZ, 0xc0, !PT ;  /* 0x0000000f04187812 */ /* 0x000fc800078ec0ff */
[----:B------:R-:W-:-:S03]  /*1640*/  ISETP.NE.AND P0, PT, R24, RZ, PT ;  /* 0x000000ff1800720c */ /* 0x000fc60003f05270 */
[----:B------:R-:W-:Y:S10]  /*1650*/  @!P1 BRA `(.L_x_108) ;  /* 0x0000000000c09947 */ /* 0x000ff40003800000 */
[----:B------:R-:W0:Y:S01]  /*1660*/  LDCU.64 UR4, c[0x0][0x380] ;  /* 0x00007000ff0477ac */ /* 0x000e220008000a00 */
[----:B------:R-:W-:Y:S02]  /*1670*/  IADD3 R3, P1, PT, R8, R11, RZ ;  /* 0x0000000b08037210 */ /* 0x000fe40007f3e0ff */
[----:B------:R-:W-:-:S03]  /*1680*/  LOP3.LUT R9, R4, 0x1fffff0, RZ, 0xc0, !PT ;  /* 0x01fffff004097812 */ /* 0x000fc600078ec0ff */
[----:B------:R-:W-:Y:S01]  /*1690*/  IMAD.X R0, RZ, RZ, R13, P1 ;  /* 0x000000ffff007224 */ /* 0x000fe200008e060d */
[----:B------:R-:W-:Y:S02]  /*16a0*/  IADD3 R9, PT, PT, -R9, RZ, RZ ;  /* 0x000000ff09097210 */ /* 0x000fe40007ffe1ff */
[----:B0-----:R-:W-:-:S04]  /*16b0*/  LEA R2, P2, R3, UR4, 0x2 ;  /* 0x0000000403027c11 */ /* 0x001fc8000f8410ff */
[----:B------:R-:W-:Y:S02]  /*16c0*/  IADD3 R2, P1, PT, R2, 0x2000, RZ ;  /* 0x0000200002027810 */ /* 0x000fe40007f3e0ff */
[----:B------:R-:W-:Y:S02]  /*16d0*/  LEA.HI.X R3, R3, UR5, R0, 0x2, P2 ;  /* 0x0000000503037c11 */ /* 0x000fe400090f1400 */
[----:B------:R-:W-:-:S03]  /*16e0*/  MOV R0, R8 ;  /* 0x0000000800007202 */ /* 0x000fc60000000f00 */
[----:B------:R-:W-:-:S07]  /*16f0*/  IMAD.X R3, RZ, RZ, R3, P1 ;  /* 0x000000ffff037224 */ /* 0x000fce00008e0603 */
.L_x_109:
        /* <DEDUP_REMOVED lines=16> */
[----:B------:R-:W-:Y:S01]  /*1800*/  IADD3 R9, PT, PT, R9, 0x10, RZ ;  /* 0x0000001009097810 */ /* 0x000fe20007ffe0ff */
[----:B------:R-:W-:-:S03]  /*1810*/  VIADD R0, R0, 0x1000 ;  /* 0x0000100000007836 */ /* 0x000fc60000000000 */
[----:B------:R-:W-:Y:S02]  /*1820*/  ISETP.NE.AND P1, PT, R9, RZ, PT ;  /* 0x000000ff0900720c */ /* 0x000fe40003f25270 */
[----:B0-----:R-:W-:-:S04]  /*1830*/  IADD3 R2, P2, PT, R2, 0x4000, RZ ;  /* 0x0000400002027810 */ /* 0x001fc80007f5e0ff */
[----:B------:R-:W-:Y:S01]  /*1840*/  IADD3.X R3, PT, PT, RZ, R3, RZ, P2, !PT ;  /* 0x00000003ff037210 */ /* 0x000fe200017fe4ff */
        /* <DEDUP_REMOVED lines=17> */
.L_x_108:
[----:B------:R-:W-:Y:S05]  /*1960*/  BSYNC.RECONVERGENT B2 ;  /* 0x0000000000027941 */ /* 0x000fea0003800200 */
.L_x_107:
[----:B------:R-:W-:Y:S05]  /*1970*/  @!P0 BRA `(.L_x_106) ;  /* 0x0000000400008947 */ /* 0x000fea0003800000 */
[----:B------:R-:W-:Y:S01]  /*1980*/  ISETP.GE.U32.AND P0, PT, R24, 0x8, PT ;  /* 0x000000081800780c */ /* 0x000fe20003f06070 */
[----:B------:R-:W-:Y:S01]  /*1990*/  BSSY.RECONVERGENT B2, `(.L_x_110) ;  /* 0x000001a000027945 */ /* 0x000fe20003800200 */
[----:B------:R-:W-:-:S04]  /*19a0*/  LOP3.LUT R7, R4, 0x7, RZ, 0xc0, !PT ;  /* 0x0000000704077812 */ /* 0x000fc800078ec0ff */
[----:B------:R-:W-:-:S07]  /*19b0*/  ISETP.NE.AND P1, PT, R7, RZ, PT ;  /* 0x000000ff0700720c */ /* 0x000fce0003f25270 */
[----:B------:R-:W-:Y:S06]  /*19c0*/  @!P0 BRA `(.L_x_111) ;  /* 0x0000000000588947 */ /* 0x000fec0003800000 */
[----:B------:R-:W0:Y:S01]  /*19d0*/  LDCU.64 UR4, c[0x0][0x380] ;  /* 0x00007000ff0477ac */ /* 0x000e220008000a00 */
[----:B------:R-:W-:-:S04]  /*19e0*/  IADD3 R3, P0, PT, R0, R11, RZ ;  /* 0x0000000b00037210 */ /* 0x000fc80007f1e0ff */
[----:B------:R-:W-:Y:S02]  /*19f0*/  IADD3.X R6, PT, PT, RZ, R13, RZ, P0, !PT ;  /* 0x0000000dff067210 */ /* 0x000fe400007fe4ff */
[----:B0-----:R-:W-:-:S04]  /*1a00*/  LEA R2, P0, R3, UR4, 0x2 ;  /* 0x0000000403027c11 */ /* 0x001fc8000f8010ff */
        /* <DEDUP_REMOVED lines=9> */
[----:B------:R-:W-:Y:S01]  /*1aa0*/  IADD3 R0, PT, PT, R0, 0x800, RZ ;  /* 0x0000080000007810 */ /* 0x000fe20007ffe0ff */
        /* <DEDUP_REMOVED lines=8> */
.L_x_111:
[----:B------:R-:W-:Y:S05]  /*1b30*/  BSYNC.RECONVERGENT B2 ;  /* 0x0000000000027941 */ /* 0x000fea0003800200 */
.L_x_110:
[----:B------:R-:W-:Y:S05]  /*1b40*/  @!P1 BRA `(.L_x_106) ;  /* 0x00000000008c9947 */ /* 0x000fea0003800000 */
[----:B------:R-:W-:Y:S01]  /*1b50*/  ISETP.GE.U32.AND P0, PT, R7, 0x4, PT ;  /* 0x000000040700780c */ /* 0x000fe20003f06070 */
[----:B------:R-:W-:Y:S01]  /*1b60*/  BSSY.RECONVERGENT B2, `(.L_x_112) ;  /* 0x0000012000027945 */ /* 0x000fe20003800200 */
[----:B------:R-:W-:-:S04]  /*1b70*/  LOP3.LUT R6, R4, 0x3, RZ, 0xc0, !PT ;  /* 0x0000000304067812 */ /* 0x000fc800078ec0ff */
[----:B------:R-:W-:-:S07]  /*1b80*/  ISETP.NE.AND P1, PT, R6, RZ, PT ;  /* 0x000000ff0600720c */ /* 0x000fce0003f25270 */
[----:B------:R-:W-:Y:S06]  /*1b90*/  @!P0 BRA `(.L_x_113) ;  /* 0x0000000000388947 */ /* 0x000fec0003800000 */
[----:B------:R-:W0:Y:S01]  /*1ba0*/  LDCU.64 UR4, c[0x0][0x380] ;  /* 0x00007000ff0477ac */ /* 0x000e220008000a00 */
[----:B------:R-:W-:-:S05]  /*1bb0*/  IADD3 R3, P0, PT, R0, R11, RZ ;  /* 0x0000000b00037210 */ /* 0x000fca0007f1e0ff */
[----:B------:R-:W-:Y:S01]  /*1bc0*/  IMAD.X R4, RZ, RZ, R13, P0 ;  /* 0x000000ffff047224 */ /* 0x000fe200000e060d */
[----:B0-----:R-:W-:-:S04]  /*1bd0*/  LEA R2, P0, R3, UR4, 0x2 ;  /* 0x0000000403027c11 */ /* 0x001fc8000f8010ff */
[----:B------:R-:W-:-:S05]  /*1be0*/  LEA.HI.X R3, R3, UR5, R4, 0x2, P0 ;  /* 0x0000000503037c11 */ /* 0x000fca00080f1404 */
[----:B------:R-:W2:Y:S04]  /*1bf0*/  LDG.E R5, desc[UR6][R2.64] ;  /* 0x0000000602057981 */ /* 0x000ea8000c1e1900 */
[----:B------:R-:W3:Y:S04]  /*1c00*/  LDG.E R4, desc[UR6][R2.64+0x400] ;  /* 0x0004000602047981 */ /* 0x000ee8000c1e1900 */
[----:B------:R-:W4:Y:S04]  /*1c10*/  LDG.E R7, desc[UR6][R2.64+0x800] ;  /* 0x0008000602077981 */ /* 0x000f28000c1e1900 */
[----:B------:R-:W5:Y:S01]  /*1c20*/  LDG.E R9, desc[UR6][R2.64+0xc00] ;  /* 0x000c000602097981 */ /* 0x000f62000c1e1900 */
[----:B------:R-:W-:Y:S01]  /*1c30*/  IADD3 R0, PT, PT, R0, 0x400, RZ ;  /* 0x0000040000007810 */ /* 0x000fe20007ffe0ff */
[----:B--2---:R-:W-:-:S04]  /*1c40*/  FADD R5, R10, R5 ;  /* 0x000000050a057221 */ /* 0x004fc80000000000 */
[----:B---3--:R-:W-:-:S04]  /*1c50*/  FADD R4, R5, R4 ;  /* 0x0000000405047221 */ /* 0x008fc80000000000 */
[----:B----4-:R-:W-:-:S04]  /*1c60*/  FADD R4, R4, R7 ;  /* 0x0000000704047221 */ /* 0x010fc80000000000 */
[----:B-----5:R-:W-:-:S07]  /*1c70*/  FADD R10, R4, R9 ;  /* 0x00000009040a7221 */ /* 0x020fce0000000000 */
.L_x_113:
[----:B------:R-:W-:Y:S05]  /*1c80*/  BSYNC.RECONVERGENT B2 ;  /* 0x0000000000027941 */ /* 0x000fea0003800200 */
.L_x_112:
[----:B------:R-:W-:Y:S05]  /*1c90*/  @!P1 BRA `(.L_x_106) ;  /* 0x0000000000389947 */ /* 0x000fea0003800000 */
[----:B------:R-:W0:Y:S01]  /*1ca0*/  LDCU.64 UR4, c[0x0][0x380] ;  /* 0x00007000ff0477ac */ /* 0x000e220008000a00 */
[----:B------:R-:W-:Y:S01]  /*1cb0*/  IADD3 R5, P0, PT, R0, R11, RZ ;  /* 0x0000000b00057210 */ /* 0x000fe20007f1e0ff */
[----:B------:R-:W-:-:S03]  /*1cc0*/  IMAD.MOV R0, RZ, RZ, -R6 ;  /* 0x000000ffff007224 */ /* 0x000fc600078e0a06 */
[----:B------:R-:W-:Y:S02]  /*1cd0*/  IADD3.X R4, PT, PT, RZ, R13, RZ, P0, !PT ;  /* 0x0000000dff047210 */ /* 0x000fe400007fe4ff */
[----:B0-----:R-:W-:-:S04]  /*1ce0*/  LEA R2, P1, R5, UR4, 0x2 ;  /* 0x0000000405027c11 */ /* 0x001fc8000f8210ff */
[----:B------:R-:W-:-:S09]  /*1cf0*/  LEA.HI.X R5, R5, UR5, R4, 0x2, P1 ;  /* 0x0000000505057c11 */ /* 0x000fd200088f1404 */
.L_x_114:
[----:B------:R-:W-:-:S06]  /*1d00*/  MOV R3, R5 ;  /* 0x0000000500037202 */ /* 0x000fcc0000000f00 */
[----:B------:R0:W2:Y:S01]  /*1d10*/  LDG.E R3, desc[UR6][R2.64] ;  /* 0x0000000602037981 */ /* 0x0000a2000c1e1900 */
[----:B------:R-:W-:-:S04]  /*1d20*/  IADD3 R0, PT, PT, R0, 0x1, RZ ;  /* 0x0000000100007810 */ /* 0x000fc80007ffe0ff */
[----:B------:R-:W-:Y:S02]  /*1d30*/  ISETP.NE.AND P0, PT, R0, RZ, PT ;  /* 0x000000ff0000720c */ /* 0x000fe40003f05270 */
[----:B0-----:R-:W-:-:S05]  /*1d40*/  IADD3 R2, P1, PT, R2, 0x400, RZ ;  /* 0x0000040002027810 */ /* 0x001fca0007f3e0ff */
[----:B------:R-:W-:Y:S02]  /*1d50*/  IMAD.X R5, RZ, RZ, R5, P1 ;  /* 0x000000ffff057224 */ /* 0x000fe400008e0605 */
[----:B--2---:R-:W-:-:S04]  /*1d60*/  FADD R10, R3, R10 ;  /* 0x0000000a030a7221 */ /* 0x004fc80000000000 */
[----:B------:R-:W-:Y:S05]  /*1d70*/  @P0 BRA `(.L_x_114) ;  /* 0xfffffffc00e00947 */ /* 0x000fea000383ffff */
.L_x_106:
[----:B------:R-:W-:Y:S05]  /*1d80*/  BSYNC.RECONVERGENT B1 ;  /* 0x0000000000017941 */ /* 0x000fea0003800200 */
.L_x_104:
[----:B------:R-:W0:Y:S01]  /*1d90*/  S2R R6, SR_LANEID ;  /* 0x0000000000067919 */ /* 0x000e220000000000 */
[----:B------:R-:W-:Y:S02]  /*1da0*/  MOV R3, R10 ;  /* 0x0000000a00037202 */ /* 0x000fe40000000f00 */
[----:B------:R-:W-:-:S03]  /*1db0*/  ISETP.NE.AND P5, PT, R8, RZ, PT ;  /* 0x000000ff0800720c */ /* 0x000fc60003fa5270 */
        /* <DEDUP_REMOVED lines=39> */
.L_x_102:
[----:B------:R-:W-:Y:S05]  /*2030*/  BSYNC.RECONVERGENT B0 ;  /* 0x0000000000007941 */ /* 0x000fea0003800200 */
.L_x_87:
[----:B------:R-:W-:Y:S05]  /*2040*/  @P5 EXIT ;  /* 0x000000000000594d */ /* 0x000fea0003800000 */
[----:B01----:R-:W0:Y:S01]  /*2050*/  LDC.64 R2, c[0x0][0x388] ;  /* 0x0000e200ff027b82 */ /* 0x003e220000000a00 */
[----:B------:R-:W2:Y:S02]  /*2060*/  LDCU UR4, c[0x0][0x39c] ;  /* 0x00007380ff0477ac */ /* 0x000ea40008000800 */
[----:B--2---:R-:W-:-:S05]  /*2070*/  FADD R5, R8, UR4 ;  /* 0x0000000408057e21 */ /* 0x004fca0008000000 */
[----:B0-----:R-:W-:Y:S01]  /*2080*/  STG.E desc[UR6][R2.64], R5 ;  /* 0x0000000502007986 */ /* 0x001fe2000c101906 */
[----:B------:R-:W-:Y:S05]  /*2090*/  EXIT ;  /* 0x000000000000794d */ /* 0x000fea0003800000 */
.L_x_115:
        /* <DEDUP_REMOVED lines=14> */
.L_x_244:


//--------------------- .text._ZN3cub18CUB_300001_SM_10006detail6reduce28DeviceReduceSingleTileKernelINS2_10policy_hubIfjN4cuda3std3__44plusIfEEE10Policy1000EPfSC_iS9_ffNS7_10__identityEEEvT0_T1_T2_T3_T4_T6_ --------------------------
	.section	.text._ZN3cub18CUB_300001_SM_10006detail6reduce28DeviceReduceSingleTileKernelINS2_10policy_hubIfjN4cuda3std3__44plusIfEEE10Policy1000EPfSC_iS9_ffNS7_10__identityEEEvT0_T1_T2_T3_T4_T6_,"ax",@progbits
	.align	128
        .global         _ZN3cub18CUB_300001_SM_10006detail6reduce28DeviceReduceSingleTileKernelINS2_10policy_hubIfjN4cuda3std3__44plusIfEEE10Policy1000EPfSC_iS9_ffNS7_10__identityEEEvT0_T1_T2_T3_T4_T6_
        .type           _ZN3cub18CUB_300001_SM_10006detail6reduce28DeviceReduceSingleTileKernelINS2_10policy_hubIfjN4cuda3std3__44plusIfEEE10Policy1000EPfSC_iS9_ffNS7_10__identityEEEvT0_T1_T2_T3_T4_T6_,@function
        .size           _ZN3cub18CUB_300001_SM_10006detail6reduce28DeviceReduceSingleTileKernelINS2_10policy_hubIfjN4cuda3std3__44plusIfEEE10Policy1000EPfSC_iS9_ffNS7_10__identityEEEvT0_T1_T2_T3_T4_T6_,(.L_x_245 - _ZN3cub18CUB_300001_SM_10006detail6reduce28DeviceReduceSingleTileKernelINS2_10policy_hubIfjN4cuda3std3__44plusIfEEE10Policy1000EPfSC_iS9_ffNS7_10__identityEEEvT0_T1_T2_T3_T4_T6_)
        .other          _ZN3cub18CUB_300001_SM_10006detail6reduce28DeviceReduceSingleTileKernelINS2_10policy_hubIfjN4cuda3std3__44plusIfEEE10Policy1000EPfSC_iS9_ffNS7_10__identityEEEvT0_T1_T2_T3_T4_T6_,@"STO_CUDA_ENTRY STV_DEFAULT"
_ZN3cub18CUB_300001_SM_10006detail6reduce28DeviceReduceSingleTileKernelINS2_10policy_hubIfjN4cuda3std3__44plusIfEEE10Policy1000EPfSC_iS9_ffNS7_10__identityEEEvT0_T1_T2_T3_T4_T6_:
.text._ZN3cub18CUB_300001_SM_10006detail6reduce28DeviceReduceSingleTileKernelINS2_10policy_hubIfjN4cuda3std3__44plusIfEEE10Policy1000EPfSC_iS9_ffNS7_10__identityEEEvT0_T1_T2_T3_T4_T6_:
        /* <DEDUP_REMOVED lines=13> */
.L_x_116:
        /* <DEDUP_REMOVED lines=16> */
.L_x_121:
[----:B------:R-:W-:Y:S05]  /*01d0*/  BSYNC.RECONVERGENT B1 ;  /* 0x0000000000017941 */ /* 0x000fea0003800200 */
.L_x_120:
        /* <DEDUP_REMOVED lines=16> */
.L_x_126:
        /* <DEDUP_REMOVED lines=9> */
.L_x_125:
[----:B------:R-:W-:Y:S05]  /*0370*/  BSYNC.RECONVERGENT B2 ;  /* 0x0000000000027941 */ /* 0x000fea0003800200 */
.L_x_124:
        /* <DEDUP_REMOVED lines=8> */
.L_x_129:
        /* <DEDUP_REMOVED lines=43> */
.L_x_128:
[----:B------:R-:W-:Y:S05]  /*06b0*/  BSYNC.RECONVERGENT B2 ;  /* 0x0000000000027941 */ /* 0x000fea0003800200 */
.L_x_127:
        /* <DEDUP_REMOVED lines=26> */
.L_x_131:
[----:B------:R-:W-:Y:S05]  /*0860*/  BSYNC.RECONVERGENT B2 ;  /* 0x0000000000027941 */ /* 0x000fea0003800200 */
.L_x_130:
        /* <DEDUP_REMOVED lines=12> */
.L_x_123:
[----:B------:R-:W-:Y:S05]  /*0930*/  BSYNC.RECONVERGENT B1 ;  /* 0x0000000000017941 */ /* 0x000fea0003800200 */
.L_x_122:
        /* <DEDUP_REMOVED lines=10> */
[----:B------:R-:W1:Y:S06]  /*09e0*/  SHFL.DOWN PT, R3, R0, 0x2, 0x1f ;  /* 0x08401f0000037f89 */ /* 0x000e6c00000e0000 */
[----:B------:R-:W2:Y:S01]  /*09f0*/  @!P1 S2R R6, SR_CgaCtaId ;  /* 0x0000000000069919 */ /* 0x000ea20000008800 */
[----:B0-----:R-:W-:Y:S02]  /*0a00*/  @!P1 MOV R5, 0x400 ;  /* 0x0000040000059802 */ /* 0x001fe40000000f00 */
[----:B------:R-:W-:-:S04]  /*0a10*/  @!P1 SHF.R.U32.HI R4, RZ, 0x3, R2 ;  /* 0x00000003ff049819 */ /* 0x000fc80000011602 */
[----:B------:R-:W-:Y:S01]  /*0a20*/  @!P1 LOP3.LUT R4, R4, 0x7c, RZ, 0xc0, !PT ;  /* 0x0000007c04049812 */ /* 0x000fe200078ec0ff */
[----:B-1----:R-:W-:Y:S01]  /*0a30*/  @!P0 FADD R0, R0, R3 ;  /* 0x0000000300008221 */ /* 0x002fe20000000000 */
[----:B------:R-:W-:-:S04]  /*0a40*/  ISETP.GT.AND P0, PT, R8, 0x1b, PT ;  /* 0x0000001b0800780c */ /* 0x000fc80003f04270 */
[----:B------:R-:W0:Y:S01]  /*0a50*/  SHFL.DOWN PT, R3, R0, 0x4, 0x1f ;  /* 0x08801f0000037f89 */ /* 0x000e2200000e0000 */
[----:B--2---:R-:W-:-:S04]  /*0a60*/  @!P1 LEA R5, R6, R5, 0x18 ;  /* 0x0000000506059211 */ /* 0x004fc800078ec0ff */
        /* <DEDUP_REMOVED lines=16> */
[----:B0-----:R-:W0:Y:S04]  /*0b70*/  LDS.128 R4, [UR4+0x10] ;  /* 0x00001004ff047984 */ /* 0x001e280008000c00 */
[----:B------:R-:W1:Y:S04]  /*0b80*/  LDS.128 R12, [UR4+0x20] ;  /* 0x00002004ff0c7984 */ /* 0x000e680008000c00 */
[----:B------:R-:W2:Y:S04]  /*0b90*/  LDS.128 R8, [UR4+0x30] ;  /* 0x00003004ff087984 */ /* 0x000ea80008000c00 */
[----:B------:R-:W3:Y:S01]  /*0ba0*/  LDS.128 R16, [UR4+0x40] ;  /* 0x00004004ff107984 */ /* 0x000ee20008000c00 */
[----:B0-----:R-:W-:-:S04]  /*0bb0*/  FADD R5, R0, R5 ;  /* 0x0000000500057221 */ /* 0x001fc80000000000 */
[----:B------:R-:W-:-:S04]  /*0bc0*/  FADD R6, R5, R6 ;  /* 0x0000000605067221 */ /* 0x000fc80000000000 */
[----:B------:R-:W-:-:S04]  /*0bd0*/  FADD R7, R6, R7 ;  /* 0x0000000706077221 */ /* 0x000fc80000000000 */
[----:B-1----:R-:W-:-:S04]  /*0be0*/  FADD R12, R7, R12 ;  /* 0x0000000c070c7221 */ /* 0x002fc80000000000 */
[----:B------:R-:W-:-:S04]  /*0bf0*/  FADD R13, R12, R13 ;  /* 0x0000000d0c0d7221 */ /* 0x000fc80000000000 */
[----:B------:R-:W-:-:S04]  /*0c00*/  FADD R14, R13, R14 ;  /* 0x0000000e0d0e7221 */ /* 0x000fc80000000000 */
[----:B------:R-:W-:-:S04]  /*0c10*/  FADD R15, R14, R15 ;  /* 0x0000000f0e0f7221 */ /* 0x000fc80000000000 */
[----:B--2---:R-:W-:-:S04]  /*0c20*/  FADD R8, R15, R8 ;  /* 0x000000080f087221 */ /* 0x004fc80000000000 */
[----:B------:R-:W-:-:S04]  /*0c30*/  FADD R9, R8, R9 ;  /* 0x0000000908097221 */ /* 0x000fc80000000000 */
[----:B------:R-:W-:-:S04]  /*0c40*/  FADD R10, R9, R10 ;  /* 0x0000000a090a7221 */ /* 0x000fc80000000000 */
[----:B------:R-:W-:-:S04]  /*0c50*/  FADD R11, R10, R11 ;  /* 0x0000000b0a0b7221 */ /* 0x000fc80000000000 */
[----:B---3--:R-:W-:-:S04]  /*0c60*/  FADD R16, R11, R16 ;  /* 0x000000100b107221 */ /* 0x008fc80000000000 */
[----:B------:R-:W-:-:S04]  /*0c70*/  FADD R17, R16, R17 ;  /* 0x0000001110117221 */ /* 0x000fc80000000000 */
[----:B------:R-:W-:-:S04]  /*0c80*/  FADD R18, R17, R18 ;  /* 0x0000001211127221 */ /* 0x000fc80000000000 */
[----:B------:R-:W-:Y:S01]  /*0c90*/  FADD R0, R18, R19 ;  /* 0x0000001312007221 */ /* 0x000fe20000000000 */
[----:B------:R-:W-:Y:S06]  /*0ca0*/  BRA `(.L_x_133) ;  /* 0x0000003400707947 */ /* 0x000fec0003800000 */
.L_x_132:
        /* <DEDUP_REMOVED lines=23> */
[-C--:B------:R-:W-:Y:S02]  /*0e20*/  ISETP.GT.AND P0, PT, R5, R4.reuse, PT ;  /* 0x000000040500720c */ /* 0x080fe40003f04270 */
[----:B------:R-:W-:Y:S02]  /*0e30*/  IADD3 R5, PT, PT, R9, 0x10, RZ ;  /* 0x0000001009057810 */ /* 0x000fe40007ffe0ff */
        /* <DEDUP_REMOVED lines=20> */
[----:B------:R-:W0:Y:S04]  /*0f80*/  LDS.128 R16, [UR4+0x10] ;  /* 0x00001004ff107984 */ /* 0x000e280008000c00 */
[----:B----4-:R-:W1:Y:S04]  /*0f90*/  LDS.128 R4, [UR4+0x20] ;  /* 0x00002004ff047984 */ /* 0x010e680008000c00 */
[----:B------:R-:W2:Y:S04]  /*0fa0*/  LDS.128 R8, [UR4+0x30] ;  /* 0x00003004ff087984 */ /* 0x000ea80008000c00 */
[----:B------:R-:W3:Y:S01]  /*0fb0*/  LDS.128 R12, [UR4+0x40] ;  /* 0x00004004ff0c7984 */ /* 0x000ee20008000c00 */
[----:B0-----:R-:W-:Y:S01]  /*0fc0*/  @P2 FADD R0, R0, R17 ;  /* 0x0000001100002221 */ /* 0x001fe20000000000 */
[----:B------:R-:W-:-:S03]  /*0fd0*/  ISETP.GT.AND P2, PT, R3, 0x80, PT ;  /* 0x000000800300780c */ /* 0x000fc60003f44270 */
[----:B------:R-:W-:Y:S01]  /*0fe0*/  @P3 FADD R0, R0, R18 ;  /* 0x0000001200003221 */ /* 0x000fe20000000000 */
[----:B------:R-:W-:-:S03]  /*0ff0*/  ISETP.GT.AND P3, PT, R3, 0xa0, PT ;  /* 0x000000a00300780c */ /* 0x000fc60003f64270 */
[----:B------:R-:W-:Y:S01]  /*1000*/  @P1 FADD R0, R0, R19 ;  /* 0x0000001300001221 */ /* 0x000fe20000000000 */
[----:B------:R-:W-:-:S05]  /*1010*/  ISETP.GT.AND P1, PT, R3, 0xe0, PT ;  /* 0x000000e00300780c */ /* 0x000fca0003f24270 */
[----:B-1----:R-:W-:Y:S01]  /*1020*/  @P2 FADD R0, R0, R4 ;  /* 0x0000000400002221 */ /* 0x002fe20000000000 */
[----:B------:R-:W-:-:S03]  /*1030*/  ISETP.GT.AND P2, PT, R3, 0x100, PT ;  /* 0x000001000300780c */ /* 0x000fc60003f44270 */
[----:B------:R-:W-:Y:S01]  /*1040*/  @P3 FADD R0, R0, R5 ;  /* 0x0000000500003221 */ /* 0x000fe20000000000 */
[----:B------:R-:W-:-:S03]  /*1050*/  ISETP.GT.AND P3, PT, R3, 0x120, PT ;  /* 0x000001200300780c */ /* 0x000fc60003f64270 */
[----:B------:R-:W-:Y:S01]  /*1060*/  @P4 FADD R0, R0, R6 ;  /* 0x0000000600004221 */ /* 0x000fe20000000000 */
[----:B------:R-:W-:-:S03]  /*1070*/  ISETP.GT.AND P4, PT, R3, 0x140, PT ;  /* 0x000001400300780c */ /* 0x000fc60003f84270 */
[----:B------:R-:W-:Y:S01]  /*1080*/  @P1 FADD R0, R0, R7 ;  /* 0x0000000700001221 */ /* 0x000fe20000000000 */
[----:B------:R-:W-:-:S03]  /*1090*/  ISETP.GT.AND P1, PT, R3, 0x160, PT ;  /* 0x000001600300780c */ /* 0x000fc60003f24270 */
[----:B--2---:R-:W-:Y:S01]  /*10a0*/  @P2 FADD R0, R0, R8 ;  /* 0x0000000800002221 */ /* 0x004fe20000000000 */
[----:B------:R-:W-:-:S03]  /*10b0*/  ISETP.GT.AND P2, PT, R3, 0x180, PT ;  /* 0x000001800300780c */ /* 0x000fc60003f44270 */
[----:B------:R-:W-:Y:S01]  /*10c0*/  @P3 FADD R0, R0, R9 ;  /* 0x0000000900003221 */ /* 0x000fe20000000000 */
[----:B------:R-:W-:-:S03]  /*10d0*/  ISETP.GT.AND P3, PT, R3, 0x1a0, PT ;  /* 0x000001a00300780c */ /* 0x000fc60003f64270 */
[----:B------:R-:W-:Y:S01]  /*10e0*/  @P4 FADD R0, R0, R10 ;  /* 0x0000000a00004221 */ /* 0x000fe20000000000 */
[----:B------:R-:W-:-:S03]  /*10f0*/  ISETP.GT.AND P4, PT, R3, 0x1c0, PT ;  /* 0x000001c00300780c */ /* 0x000fc60003f84270 */
[----:B------:R-:W-:Y:S01]  /*1100*/  @P1 FADD R0, R0, R11 ;  /* 0x0000000b00001221 */ /* 0x000fe20000000000 */
[----:B------:R-:W-:-:S03]  /*1110*/  ISETP.GT.AND P1, PT, R3, 0x1e0, PT ;  /* 0x000001e00300780c */ /* 0x000fc60003f24270 */
[----:B---3--:R-:W-:-:S04]  /*1120*/  @P2 FADD R0, R0, R12 ;  /* 0x0000000c00002221 */ /* 0x008fc80000000000 */
[----:B------:R-:W-:-:S04]  /*1130*/  @P3 FADD R0, R0, R13 ;  /* 0x0000000d00003221 */ /* 0x000fc80000000000 */
[----:B------:R-:W-:-:S04]  /*1140*/  @P4 FADD R0, R0, R14 ;  /* 0x0000000e00004221 */ /* 0x000fc80000000000 */
[----:B------:R-:W-:Y:S01]  /*1150*/  @P1 FADD R0, R0, R15 ;  /* 0x0000000f00001221 */ /* 0x000fe20000000000 */
[----:B------:R-:W-:Y:S06]  /*1160*/  BRA `(.L_x_133) ;  /* 0x0000003000407947 */ /* 0x000fec0003800000 */
.L_x_119:
[----:B------:R-:W0:Y:S01]  /*1170*/  S2R R2, SR_TID.X ;  /* 0x0000000000027919 */ /* 0x000e220000002100 */
[----:B------:R-:W1:Y:S01]  /*1180*/  LDC.64 R4, c[0x0][0x380] ;  /* 0x0000e000ff047b82 */ /* 0x000e620000000a00 */
[----:B0-----:R-:W-:-:S05]  /*1190*/  SHF.L.U32 R7, R2, 0x1, RZ ;  /* 0x0000000102077819 */ /* 0x001fca00000006ff */
[----:B-1----:R-:W-:-:S05]  /*11a0*/  IMAD.WIDE.U32 R4, R7, 0x4, R4 ;  /* 0x0000000407047825 */ /* 0x002fca00078e0004 */
[----:B------:R-:W2:Y:S04]  /*11b0*/  LDG.E.64.CONSTANT R14, desc[UR6][R4.64] ;  /* 0x00000006040e7981 */ /* 0x000ea8000c1e9b00 */
[----:B------:R-:W3:Y:S04]  /*11c0*/  LDG.E.64.CONSTANT R16, desc[UR6][R4.64+0x1000] ;  /* 0x0010000604107981 */ /* 0x000ee8000c1e9b00 */
[----:B------:R-:W4:Y:S04]  /*11d0*/  LDG.E.64.CONSTANT R18, desc[UR6][R4.64+0x2000] ;  /* 0x0020000604127981 */ /* 0x000f28000c1e9b00 */
[----:B------:R-:W5:Y:S04]  /*11e0*/  LDG.E.64.CONSTANT R20, desc[UR6][R4.64+0x3000] ;  /* 0x0030000604147981 */ /* 0x000f68000c1e9b00 */
[----:B------:R-:W5:Y:S04]  /*11f0*/  LDG.E.64.CONSTANT R12, desc[UR6][R4.64+0x4000] ;  /* 0x00400006040c7981 */ /* 0x000f68000c1e9b00 */
[----:B------:R-:W5:Y:S04]  /*1200*/  LDG.E.64.CONSTANT R10, desc[UR6][R4.64+0x5000] ;  /* 0x00500006040a7981 */ /* 0x000f68000c1e9b00 */
[----:B------:R-:W5:Y:S04]  /*1210*/  LDG.E.64.CONSTANT R6, desc[UR6][R4.64+0x6000] ;  /* 0x0060000604067981 */ /* 0x000f68000c1e9b00 */
[----:B------:R-:W5:Y:S01]  /*1220*/  LDG.E.64.CONSTANT R8, desc[UR6][R4.64+0x7000] ;  /* 0x0070000604087981 */ /* 0x000f62000c1e9b00 */
[----:B------:R-:W-:Y:S01]  /*1230*/  ISETP.GE.U32.AND P0, PT, R3, 0x4000, PT ;  /* 0x000040000300780c */ /* 0x000fe20003f06070 */
[----:B--2---:R-:W-:Y:S01]  /*1240*/  FADD R14, R14, R15 ;  /* 0x0000000f0e0e7221 */ /* 0x004fe20000000000 */
[----:B---3--:R-:W-:Y:S01]  /*1250*/  FADD R17, R16, R17 ;  /* 0x0000001110117221 */ /* 0x008fe20000000000 */
[----:B----4-:R-:W-:-:S03]  /*1260*/  FADD R18, R18, R19 ;  /* 0x0000001312127221 */ /* 0x010fc60000000000 */
[----:B------:R-:W-:Y:S01]  /*1270*/  FADD R14, R14, R17 ;  /* 0x000000110e0e7221 */ /* 0x000fe20000000000 */
[----:B-----5:R-:W-:Y:S01]  /*1280*/  FADD R21, R20, R21 ;  /* 0x0000001514157221 */ /* 0x020fe20000000000 */
[----:B------:R-:W-:Y:S02]  /*1290*/  HFMA2 R20, -RZ, RZ, 0, 0.0078125 ;  /* 0x00002000ff147431 */ /* 0x000fe400000001ff */
[----:B------:R-:W-:Y:S01]  /*12a0*/  FADD R12, R12, R13 ;  /* 0x0000000d0c0c7221 */ /* 0x000fe20000000000 */
[----:B------:R-:W-:Y:S01]  /*12b0*/  FADD R21, R18, R21 ;  /* 0x0000001512157221 */ /* 0x000fe20000000000 */
[----:B------:R-:W-:-:S03]  /*12c0*/  FADD R11, R10, R11 ;  /* 0x0000000b0a0b7221 */ /* 0x000fc60000000000 */
[----:B------:R-:W-:Y:S01]  /*12d0*/  FADD R14, R14, R21 ;  /* 0x000000150e0e7221 */ /* 0x000fe20000000000 */
[----:B------:R-:W-:Y:S01]  /*12e0*/  FADD R6, R6, R7 ;  /* 0x0000000706067221 */ /* 0x000fe20000000000 */
[----:B------:R-:W-:Y:S01]  /*12f0*/  FADD R11, R12, R11 ;  /* 0x0000000b0c0b7221 */ /* 0x000fe20000000000 */
[----:B------:R-:W-:-:S04]  /*1300*/  FADD R9, R8, R9 ;  /* 0x0000000908097221 */ /* 0x000fc80000000000 */
[----:B------:R-:W-:-:S04]  /*1310*/  FADD R6, R6, R9 ;  /* 0x0000000906067221 */ /* 0x000fc80000000000 */
[----:B------:R-:W-:-:S04]  /*1320*/  FADD R11, R11, R6 ;  /* 0x000000060b0b7221 */ /* 0x000fc80000000000 */
[----:B------:R-:W-:Y:S01]  /*1330*/  FADD R0, R14, R11 ;  /* 0x0000000b0e007221 */ /* 0x000fe20000000000 */
[----:B------:R-:W-:Y:S06]  /*1340*/  @!P0 BRA `(.L_x_134) ;  /* 0x00000000008c8947 */ /* 0x000fec0003800000 */
[----:B------:R-:W0:Y:S01]  /*1350*/  LDC R24, c[0x0][0x390] ;  /* 0x0000e400ff187b82 */ /* 0x000e220000000800 */
[----:B------:R-:W-:Y:S02]  /*1360*/  IADD3 R21, PT, PT, R3, -0x2000, RZ ;  /* 0xffffe00003157810 */ /* 0x000fe40007ffe0ff */
[----:B------:R-:W-:-:S07]  /*1370*/  MOV R20, 0x2000 ;  /* 0x0000200000147802 */ /* 0x000fce0000000f00 */
.L_x_136:
[----:B------:R-:W-:-:S05]  /*1380*/  IMAD.WIDE R26, R20, 0x4, R4 ;  /* 0x00000004141a7825 */ /* 0x000fca00078e0204 */
[----:B------:R-:W2:Y:S04]  /*1390*/  LDG.E.64.CONSTANT R14, desc[UR6][R26.64+0x6000] ;  /* 0x006000061a0e7981 */ /* 0x000ea8000c1e9b00 */
[----:B------:R-:W2:Y:S04]  /*13a0*/  LDG.E.64.CONSTANT R6, desc[UR6][R26.64+0x7000] ;  /* 0x007000061a067981 */ /* 0x000ea8000c1e9b00 */
[----:B------:R-:W3:Y:S04]  /*13b0*/  LDG.E.64.CONSTANT R22, desc[UR6][R26.64] ;  /* 0x000000061a167981 */ /* 0x000ee8000c1e9b00 */
[----:B------:R-:W4:Y:S04]  /*13c0*/  LDG.E.64.CONSTANT R18, desc[UR6][R26.64+0x1000] ;  /* 0x001000061a127981 */ /* 0x000f28000c1e9b00 */
[----:B------:R-:W5:Y:S04]  /*13d0*/  LDG.E.64.CONSTANT R16, desc[UR6][R26.64+0x2000] ;  /* 0x002000061a107981 */ /* 0x000f68000c1e9b00 */
[----:B------:R-:W5:Y:S04]  /*13e0*/  LDG.E.64.CONSTANT R12, desc[UR6][R26.64+0x3000] ;  /* 0x003000061a0c7981 */ /* 0x000f68000c1e9b00 */
[----:B------:R-:W5:Y:S04]  /*13f0*/  LDG.E.64.CONSTANT R10, desc[UR6][R26.64+0x4000] ;  /* 0x004000061a0a7981 */ /* 0x000f68000c1e9b00 */
[----:B------:R-:W5:Y:S01]  /*1400*/  LDG.E.64.CONSTANT R8, desc[UR6][R26.64+0x5000] ;  /* 0x005000061a087981 */ /* 0x000f62000c1e9b00 */
[----:B0-----:R-:W-:Y:S01]  /*1410*/  MOV R3, R24 ;  /* 0x0000001800037202 */ /* 0x001fe20000000f00 */
[----:B--2---:R-:W-:-:S03]  /*1420*/  FADD R15, R15, R6 ;  /* 0x000000060f0f7221 */ /* 0x004fc60000000000 */
[----:B------:R-:W-:Y:S01]  /*1430*/  IADD3 R6, PT, PT, -R20, R3, RZ ;  /* 0x0000000314067210 */ /* 0x000fe20007ffe1ff */
[----:B---3--:R-:W-:-:S03]  /*1440*/  FADD R0, R22, R0 ;  /* 0x0000000016007221 */ /* 0x008fc60000000000 */
[----:B------:R-:W-:Y:S01]  /*1450*/  ISETP.GE.AND P0, PT, R6, 0x2000, PT ;  /* 0x000020000600780c */ /* 0x000fe20003f06270 */
[----:B----4-:R-:W-:Y:S01]  /*1460*/  FADD R23, R23, R18 ;  /* 0x0000001217177221 */ /* 0x010fe20000000000 */
[----:B-----5:R-:W-:Y:S01]  /*1470*/  FADD R18, R19, R16 ;  /* 0x0000001013127221 */ /* 0x020fe20000000000 */
[----:B------:R-:W-:Y:S01]  /*1480*/  FADD R17, R17, R12 ;  /* 0x0000000c11117221 */ /* 0x000fe20000000000 */
[----:B------:R-:W-:Y:S01]  /*1490*/  FADD R12, R13, R10 ;  /* 0x0000000a0d0c7221 */ /* 0x000fe20000000000 */
[----:B------:R-:W-:Y:S01]  /*14a0*/  FADD R11, R11, R8 ;  /* 0x000000080b0b7221 */ /* 0x000fe20000000000 */
[----:B------:R-:W-:Y:S01]  /*14b0*/  FADD R8, R9, R14 ;  /* 0x0000000e09087221 */ /* 0x000fe20000000000 */
[----:B------:R-:W-:Y:S01]  /*14c0*/  FADD R0, R0, R23 ;  /* 0x0000001700007221 */ /* 0x000fe20000000000 */
[----:B------:R-:W-:Y:S01]  /*14d0*/  FADD R17, R18, R17 ;  /* 0x0000001112117221 */ /* 0x000fe20000000000 */
[----:B------:R-:W-:Y:S01]  /*14e0*/  FADD R11, R12, R11 ;  /* 0x0000000b0c0b7221 */ /* 0x000fe20000000000 */
[----:B------:R-:W-:-:S02]  /*14f0*/  FADD R8, R8, R15 ;  /* 0x0000000f08087221 */ /* 0x000fc40000000000 */
[----:B------:R-:W-:Y:S02]  /*1500*/  FADD R0, R0, R17 ;  /* 0x0000001100007221 */ /* 0x000fe40000000000 */
[----:B------:R-:W-:-:S04]  /*1510*/  FADD R11, R11, R8 ;  /* 0x000000080b0b7221 */ /* 0x000fc80000000000 */
[----:B------:R-:W-:-:S04]  /*1520*/  FADD R11, R0, R11 ;  /* 0x0000000b000b7221 */ /* 0x000fc80000000000 */
[----:B------:R-:W-:Y:S01]  /*1530*/  FADD R0, R7, R11 ;  /* 0x0000000b07007221 */ /* 0x000fe20000000000 */
[----:B------:R-:W-:Y:S06]  /*1540*/  @!P0 BRA `(.L_x_135) ;  /* 0x0000000800308947 */ /* 0x000fec0003800000 */
[----:B------:R-:W-:-:S04]  /*1550*/  IADD3 R20, PT, PT, R20, 0x2000, RZ ;  /* 0x0000200014147810 */ /* 0x000fc80007ffe0ff */
[----:B------:R-:W-:-:S13]  /*1560*/  ISETP.GT.AND P0, PT, R20, R21, PT ;  /* 0x000000151400720c */ /* 0x000fda0003f04270 */
[----:B------:R-:W-:Y:S05]  /*1570*/  @!P0 BRA `(.L_x_136) ;  /* 0xfffffffc00808947 */ /* 0x000fea000383ffff */
.L_x_134:
        /* <DEDUP_REMOVED lines=20> */
.L_x_140:
        /* <DEDUP_REMOVED lines=8> */
.L_x_139:
[----:B------:R-:W-:Y:S05]  /*1740*/  BSYNC.RECONVERGENT B2 ;  /* 0x0000000000027941 */ /* 0x000fea0003800200 */
.L_x_138:
[----:B------:R-:W-:Y:S05]  /*1750*/  @!P1 BRA `(.L_x_137) ;  /* 0x0000000400a89947 */ /* 0x000fea0003800000 */
[----:B------:R-:W0:Y:S01]  /*1760*/  LDCU.64 UR4, c[0x0][0x380] ;  /* 0x00007000ff0477ac */ /* 0x000e220008000a00 */
[----:B------:R-:W-:Y:S01]  /*1770*/  IADD3 R5, PT, PT, R11, -R10, RZ ;  /* 0x8000000a0b057210 */ /* 0x000fe20007ffe0ff */
[----:B------:R-:W-:Y:S01]  /*1780*/  BSSY.RECONVERGENT B2, `(.L_x_141) ;  /* 0x000003b000027945 */ /* 0x000fe20003800200 */
[----:B------:R-:W-:Y:S02]  /*1790*/  IADD3 R3, P0, PT, R10, R20, RZ ;  /* 0x000000140a037210 */ /* 0x000fe40007f1e0ff */
[----:B------:R-:W-:Y:S02]  /*17a0*/  ISETP.GT.AND P1, PT, R5, 0x1800, PT ;  /* 0x000018000500780c */ /* 0x000fe40003f24270 */
[----:B------:R-:W-:Y:S02]  /*17b0*/  IADD3.X R6, PT, PT, RZ, RZ, RZ, P0, !PT ;  /* 0x000000ffff067210 */ /* 0x000fe400007fe4ff */
[----:B0-----:R-:W-:-:S04]  /*17c0*/  LEA R4, P0, R3, UR4, 0x2 ;  /* 0x0000000403047c11 */ /* 0x001fc8000f8010ff */
[----:B------:R-:W-:Y:S02]  /*17d0*/  LEA.HI.X R3, R3, UR5, R6, 0x2, P0 ;  /* 0x0000000503037c11 */ /* 0x000fe400080f1406 */
[----:B------:R-:W-:-:S04]  /*17e0*/  IADD3 R4, P0, PT, R4, 0x1000, RZ ;  /* 0x0000100004047810 */ /* 0x000fc80007f1e0ff */
[----:B------:R-:W-:Y:S02]  /*17f0*/  IADD3.X R5, PT, PT, RZ, R3, RZ, P0, !PT ;  /* 0x00000003ff057210 */ /* 0x000fe400007fe4ff */
[----:B------:R-:W-:Y:S02]  /*1800*/  PLOP3.LUT P0, PT, PT, PT, PT, 0x80, 0x8 ;  /* 0x000000000008781c */ /* 0x000fe40003f0f070 */
[----:B------:R-:W-:Y:S01]  /*1810*/  IADD3 R3, PT, PT, R10, R20, RZ ;  /* 0x000000140a037210 */ /* 0x000fe20007ffe0ff */
[----:B------:R-:W-:Y:S10]  /*1820*/  @!P1 BRA `(.L_x_142) ;  /* 0x0000000000c09947 */ /* 0x000ff40003800000 */
[----:B------:R-:W-:Y:S02]  /*1830*/  PLOP3.LUT P0, PT, PT, PT, PT, 0x8, 0x80 ;  /* 0x000000000080781c */ /* 0x000fe40003f0e170 */
[----:B------:R-:W-:-:S11]  /*1840*/  IADD3 R13, PT, PT, R11, -0x1800, RZ ;  /* 0xffffe8000b0d7810 */ /* 0x000fd60007ffe0ff */
.L_x_143:
        /* <DEDUP_REMOVED lines=46> */
.L_x_142:
[----:B------:R-:W-:Y:S05]  /*1b30*/  BSYNC.RECONVERGENT B2 ;  /* 0x0000000000027941 */ /* 0x000fea0003800200 */
.L_x_141:
        /* <DEDUP_REMOVED lines=31> */
.L_x_145:
[----:B------:R-:W-:Y:S05]  /*1d30*/  BSYNC.RECONVERGENT B2 ;  /* 0x0000000000027941 */ /* 0x000fea0003800200 */
.L_x_144:
        /* <DEDUP_REMOVED lines=9> */
[----:B----4-:R-:W-:-:S04]  /*1dd0*/  FADD R0, R0, R3 ;  /* 0x0000000300007221 */ /* 0x010fc80000000000 */
[----:B--2---:R-:W-:-:S04]  /*1de0*/  FADD R0, R0, R9 ;  /* 0x0000000900007221 */ /* 0x004fc80000000000 */
[----:B---3--:R-:W-:-:S07]  /*1df0*/  FADD R0, R0, R11 ;  /* 0x0000000b00007221 */ /* 0x008fce0000000000 */
.L_x_137:
[----:B------:R-:W-:Y:S05]  /*1e00*/  BSYNC.RECONVERGENT B1 ;  /* 0x0000000000017941 */ /* 0x000fea0003800200 */
.L_x_135:
        /* <DEDUP_REMOVED lines=32> */
[----:B---3--:R-:W0:Y:S04]  /*2010*/  LDS.128 R4, [UR4+0x10] ;  /* 0x00001004ff047984 */ /* 0x008e280008000c00 */
        /* <DEDUP_REMOVED lines=19> */
.L_x_118:
        /* <DEDUP_REMOVED lines=12> */
.L_x_148:
[----:B------:R-:W-:Y:S05]  /*2210*/  BSYNC.RECONVERGENT B1 ;  /* 0x0000000000017941 */ /* 0x000fea0003800200 */
.L_x_147:
        /* <DEDUP_REMOVED lines=16> */
.L_x_153:
        /* <DEDUP_REMOVED lines=9> */
.L_x_152:
[----:B------:R-:W-:Y:S05]  /*23b0*/  BSYNC.RECONVERGENT B2 ;  /* 0x0000000000027941 */ /* 0x000fea0003800200 */
.L_x_151:
        /* <DEDUP_REMOVED lines=8> */
.L_x_156:
        /* <DEDUP_REMOVED lines=43> */
.L_x_155:
[----:B------:R-:W-:Y:S05]  /*26f0*/  BSYNC.RECONVERGENT B2 ;  /* 0x0000000000027941 */ /* 0x000fea0003800200 */
.L_x_154:
        /* <DEDUP_REMOVED lines=26> */
.L_x_158:
[----:B------:R-:W-:Y:S05]  /*28a0*/  BSYNC.RECONVERGENT B2 ;  /* 0x0000000000027941 */ /* 0x000fea0003800200 */
.L_x_157:
        /* <DEDUP_REMOVED lines=12> */
.L_x_150:
[----:B------:R-:W-:Y:S05]  /*2970*/  BSYNC.RECONVERGENT B1 ;  /* 0x0000000000017941 */ /* 0x000fea0003800200 */
.L_x_149:
[----:B------:R-:W-:Y:S02]  /*2980*/  ISETP.GE.AND P0, PT, R3, 0x200, PT ;  /* 0x000002000300780c */ /* 0x000fe40003f06270 */
[----:B0----5:R-:W-:-:S11]  /*2990*/  MOV R5, R0 ;  /* 0x0000000000057202 */ /* 0x021fd60000000f00 */
[----:B------:R-:W-:Y:S05]  /*29a0*/  @!P0 BRA `(.L_x_159) ;  /* 0x0000000000d08947 */ /* 0x000fea0003800000 */
[----:B------:R-:W0:Y:S01]  /*29b0*/  S2R R7, SR_LANEID ;  /* 0x0000000000077919 */ /* 0x000e220000000000 */
[----:B------:R-:W1:Y:S02]  /*29c0*/  SHFL.DOWN PT, R0, R5, 0x1, 0x1f ;  /* 0x08201f0005007f89 */ /* 0x000e6400000e0000 */
[----:B-1----:R-:W-:Y:S01]  /*29d0*/  FADD R0, R0, R5 ;  /* 0x0000000500007221 */ /* 0x002fe20000000000 */
[C---:B0-----:R-:W-:Y:S02]  /*29e0*/  ISETP.GT.AND P0, PT, R7.reuse, 0x1e, PT ;  /* 0x0000001e0700780c */ /* 0x041fe40003f04270 */
[----:B------:R-:W-:Y:S02]  /*29f0*/  ISETP.NE.AND P1, PT, R7, RZ, PT ;  /* 0x000000ff0700720c */ /* 0x000fe40003f25270 */
[----:B------:R-:W-:Y:S02]  /*2a00*/  FSEL R0, R5, R0, P0 ;  /* 0x0000000005007208 */ /* 0x000fe40000000000 */
[----:B------:R-:W-:-:S03]  /*2a10*/  ISETP.GT.AND P0, PT, R7, 0x1d, PT ;  /* 0x0000001d0700780c */ /* 0x000fc60003f04270 */
[----:B------:R-:W0:Y:S06]  /*2a20*/  SHFL.DOWN PT, R3, R0, 0x2, 0x1f ;  /* 0x08401f0000037f89 */ /* 0x000e2c00000e0000 */
        /* <DEDUP_REMOVED lines=24> */
[----:B--2---:R-:W0:Y:S04]  /*2bb0*/  LDS.128 R4, [UR4+0x10] ;  /* 0x00001004ff047984 */ /* 0x004e280008000c00 */
        /* <DEDUP_REMOVED lines=19> */
.L_x_159:
[----:B------:R-:W0:Y:S01]  /*2cf0*/  S2R R4, SR_LANEID ;  /* 0x0000000000047919 */ /* 0x000e220000000000 */
[----:B------:R-:W-:-:S04]  /*2d00*/  LOP3.LUT R0, R2, 0x3e0, RZ, 0xc0, !PT ;  /* 0x000003e002007812 */ /* 0x000fc800078ec0ff */
[----:B------:R-:W-:Y:S02]  /*2d10*/  IADD3 R6, PT, PT, R0, 0x20, RZ ;  /* 0x0000002000067810 */ /* 0x000fe40007ffe0ff */
[----:B------:R-:W-:Y:S02]  /*2d20*/  LOP3.LUT R0, RZ, R0, RZ, 0x33, !PT ;  /* 0x00000000ff007212 */ /* 0x000fe400078e33ff */
[-C--:B------:R-:W-:Y:S02]  /*2d30*/  ISETP.GT.AND P0, PT, R6, R3.reuse, PT ;  /* 0x000000030600720c */ /* 0x080fe40003f04270 */
[----:B------:R-:W-:-:S04]  /*2d40*/  IADD3 R0, PT, PT, R0, R3, RZ ;  /* 0x0000000300007210 */ /* 0x000fc80007ffe0ff */
[----:B------:R-:W-:-:S05]  /*2d50*/  SEL R6, R0, 0x1f, P0 ;  /* 0x0000001f00067807 */ /* 0x000fca0000000000 */
[----:B------:R-:W1:Y:S01]  /*2d60*/  SHFL.DOWN PT, R0, R5, 0x1, R6 ;  /* 0x0820000005007989 */ /* 0x000e6200000e0006 */
[C---:B0-----:R-:W-:Y:S02]  /*2d70*/  ISETP.GE.AND P0, PT, R4.reuse, R6, PT ;  /* 0x000000060400720c */ /* 0x041fe40003f06270 */
[C---:B------:R-:W-:Y:S02]  /*2d80*/  IADD3 R7, PT, PT, R4.reuse, 0x2, RZ ;  /* 0x0000000204077810 */ /* 0x040fe40007ffe0ff */
[----:B------:R-:W-:-:S09]  /*2d90*/  ISETP.NE.AND P1, PT, R4, RZ, PT ;  /* 0x000000ff0400720c */ /* 0x000fd20003f25270 */
[----:B-1----:R-:W-:Y:S01]  /*2da0*/  @!P0 FADD R5, R0, R5 ;  /* 0x0000000500058221 */ /* 0x002fe20000000000 */
[-C--:B------:R-:W-:Y:S02]  /*2db0*/  ISETP.GT.AND P0, PT, R7, R6.reuse, PT ;  /* 0x000000060700720c */ /* 0x080fe40003f04270 */
[----:B------:R-:W-:Y:S01]  /*2dc0*/  IADD3 R7, PT, PT, R4, 0x4, RZ ;  /* 0x0000000404077810 */ /* 0x000fe20007ffe0ff */
[----:B------:R-:W0:Y:S01]  /*2dd0*/  @!P1 S2R R8, SR_CgaCtaId ;  /* 0x0000000000089919 */ /* 0x000e220000008800 */
        /* <DEDUP_REMOVED lines=31> */
[----:B-1----:R-:W1:Y:S04]  /*2fd0*/  LDS.128 R4, [UR4+0x20] ;  /* 0x00002004ff047984 */ /* 0x002e680008000c00 */
        /* <DEDUP_REMOVED lines=29> */
.L_x_146:
        /* <DEDUP_REMOVED lines=28> */
[----:B------:R-:W-:Y:S02]  /*3370*/  HFMA2 R11, -RZ, RZ, 0, 0.0078125 ;  /* 0x00002000ff0b7431 */ /* 0x000fe400000001ff */
        /* <DEDUP_REMOVED lines=11> */
.L_x_162:
[----:B------:R-:W-:-:S05]  /*3430*/  IMAD.WIDE R2, R11, 0x4, R4 ;  /* 0x000000040b027825 */ /* 0x000fca00078e0204 */
        /* <DEDUP_REMOVED lines=15> */
[----:B------:R0:W5:Y:S02]  /*3530*/  LDG.E.CONSTANT R18, desc[UR6][R2.64+0x7800] ;  /* 0x0078000602127981 */ /* 0x000164000c1e9900 */
[----:B0-----:R-:W-:-:S04]  /*3540*/  MOV R3, R7 ;  /* 0x0000000700037202 */ /* 0x001fc80000000f00 */
[----:B------:R-:W-:-:S04]  /*3550*/  IADD3 R2, PT, PT, -R11, R3, RZ ;  /* 0x000000030b027210 */ /* 0x000fc80007ffe1ff */
[----:B------:R-:W-:Y:S01]  /*3560*/  ISETP.GE.AND P0, PT, R2, 0x2000, PT ;  /* 0x000020000200780c */ /* 0x000fe20003f06270 */
        /* <DEDUP_REMOVED lines=17> */
[----:B------:R-:W-:-:S04]  /*3680*/  IADD3 R11, PT, PT, R11, 0x2000, RZ ;  /* 0x000020000b0b7810 */ /* 0x000fc80007ffe0ff */
[----:B------:R-:W-:-:S13]  /*3690*/  ISETP.GT.AND P0, PT, R11, R6, PT ;  /* 0x000000060b00720c */ /* 0x000fda0003f04270 */
[----:B------:R-:W-:Y:S05]  /*36a0*/  @!P0 BRA `(.L_x_162) ;  /* 0xfffffffc00608947 */ /* 0x000fea000383ffff */
.L_x_160:
        /* <DEDUP_REMOVED lines=20> */
.L_x_166:
        /* <DEDUP_REMOVED lines=8> */
.L_x_165:
[----:B------:R-:W-:Y:S05]  /*3870*/  BSYNC.RECONVERGENT B2 ;  /* 0x0000000000027941 */ /* 0x000fea0003800200 */
.L_x_164:
        /* <DEDUP_REMOVED lines=16> */
.L_x_169:
        /* <DEDUP_REMOVED lines=46> */
.L_x_168:
[----:B------:R-:W-:Y:S05]  /*3c60*/  BSYNC.RECONVERGENT B2 ;  /* 0x0000000000027941 */ /* 0x000fea0003800200 */
.L_x_167:
        /* <DEDUP_REMOVED lines=31> */
.L_x_171:
[----:B------:R-:W-:Y:S05]  /*3e60*/  BSYNC.RECONVERGENT B2 ;  /* 0x0000000000027941 */ /* 0x000fea0003800200 */
.L_x_170:
        /* <DEDUP_REMOVED lines=12> */
.L_x_163:
[----:B------:R-:W-:Y:S05]  /*3f30*/  BSYNC.RECONVERGENT B1 ;  /* 0x0000000000017941 */ /* 0x000fea0003800200 */
.L_x_161:
        /* <DEDUP_REMOVED lines=50> */
[----:B------:R-:W-:-:S07]  /*4260*/  FADD R0, R18, R19 ;  /* 0x0000001312007221 */ /* 0x000fce0000000000 */
.L_x_133:
[----:B------:R-:W-:Y:S05]  /*4270*/  BSYNC.RECONVERGENT B0 ;  /* 0x0000000000007941 */ /* 0x000fea0003800200 */
.L_x_117:
[----:B------:R-:W-:Y:S05]  /*4280*/  @P0 EXIT ;  /* 0x000000000000094d */ /* 0x000fea0003800000 */
[----:B0-23--:R-:W0:Y:S01]  /*4290*/  LDC.64 R2, c[0x0][0x388] ;  /* 0x0000e200ff027b82 */ /* 0x00de220000000a00 */
[----:B------:R-:W4:Y:S02]  /*42a0*/  LDCU UR4, c[0x0][0x398] ;  /* 0x00007300ff0477ac */ /* 0x000f240008000800 */
[----:B----4-:R-:W-:-:S05]  /*42b0*/  FADD R5, R0, UR4 ;  /* 0x0000000400057e21 */ /* 0x010fca0008000000 */
[----:B0-----:R-:W-:Y:S01]  /*42c0*/  STG.E desc[UR6][R2.64], R5 ;  /* 0x0000000502007986 */ /* 0x001fe2000c101906 */
[----:B------:R-:W-:Y:S05]  /*42d0*/  EXIT ;  /* 0x000000000000794d */ /* 0x000fea0003800000 */
.L_x_172:
        /* <DEDUP_REMOVED lines=10> */
.L_x_245:


//--------------------- .text._ZN3cub18CUB_300001_SM_10006detail6reduce18DeviceReduceKernelINS2_10policy_hubIfjN4cuda3std3__44plusIfEEE10Policy1000EN6thrust24THRUST_300001_SM_1000_NS10device_ptrIfEEjS9_fNS7_10__identityEEEvT0_PT3_T1_NS0_13GridEvenShareISK_EET2_T4_ --------------------------
	.section	.text._ZN3cub18CUB_300001_SM_10006detail6reduce18DeviceReduceKernelINS2_10policy_hubIfjN4cuda3std3__44plusIfEEE10Policy1000EN6thrust24THRUST_300001_SM_1000_NS10device_ptrIfEEjS9_fNS7_10__identityEEEvT0_PT3_T1_NS0_13GridEvenShareISK_EET2_T4_,"ax",@progbits
	.align	128
        .global         _ZN3cub18CUB_300001_SM_10006detail6reduce18DeviceReduceKernelINS2_10policy_hubIfjN4cuda3std3__44plusIfEEE10Policy1000EN6thrust24THRUST_300001_SM_1000_NS10device_ptrIfEEjS9_fNS7_10__identityEEEvT0_PT3_T1_NS0_13GridEvenShareISK_EET2_T4_
        .type           _ZN3cub18CUB_300001_SM_10006detail6reduce18DeviceReduceKernelINS2_10policy_hubIfjN4cuda3std3__44plusIfEEE10Policy1000EN6thrust24THRUST_300001_SM_1000_NS10device_ptrIfEEjS9_fNS7_10__identityEEEvT0_PT3_T1_NS0_13GridEvenShareISK_EET2_T4_,@function
        .size           _ZN3cub18CUB_300001_SM_10006detail6reduce18DeviceReduceKernelINS2_10policy_hubIfjN4cuda3std3__44plusIfEEE10Policy1000EN6thrust24THRUST_300001_SM_1000_NS10device_ptrIfEEjS9_fNS7_10__identityEEEvT0_PT3_T1_NS0_13GridEvenShareISK_EET2_T4_,(.L_x_246 - _ZN3cub18CUB_300001_SM_10006detail6reduce18DeviceReduceKernelINS2_10policy_hubIfjN4cuda3std3__44plusIfEEE10Policy1000EN6thrust24THRUST_300001_SM_1000_NS10device_ptrIfEEjS9_fNS7_10__identityEEEvT0_PT3_T1_NS0_13GridEvenShareISK_EET2_T4_)
        .other          _ZN3cub18CUB_300001_SM_10006detail6reduce18DeviceReduceKernelINS2_10policy_hubIfjN4cuda3std3__44plusIfEEE10Policy1000EN6thrust24THRUST_300001_SM_1000_NS10device_ptrIfEEjS9_fNS7_10__identityEEEvT0_PT3_T1_NS0_13GridEvenShareISK_EET2_T4_,@"STO_CUDA_ENTRY STV_DEFAULT"
_ZN3cub18CUB_300001_SM_10006detail6reduce18DeviceReduceKernelINS2_10policy_hubIfjN4cuda3std3__44plusIfEEE10Policy1000EN6thrust24THRUST_300001_SM_1000_NS10device_ptrIfEEjS9_fNS7_10__identityEEEvT0_PT3_T1_NS0_13GridEvenShareISK_EET2_T4_:
.text._ZN3cub18CUB_300001_SM_10006detail6reduce18DeviceReduceKernelINS2_10policy_hubIfjN4cuda3std3__44plusIfEEE10Policy1000EN6thrust24THRUST_300001_SM_1000_NS10device_ptrIfEEjS9_fNS7_10__identityEEEvT0_PT3_T1_NS0_13GridEvenShareISK_EET2_T4_:
[----:B------:R-:W-:Y:S01]  /*0000*/  LDC R1, c[0x0][0x37c] ;  /* 0x0000df00ff017b82 */ /* 0x000fe20000000800 */
[----:B------:R-:W0:Y:S07]  /*0010*/  S2R R3, SR_CTAID.X ;  /* 0x0000000000037919 */ /* 0x000e2e0000002500 */
[----:B------:R-:W1:Y:S01]  /*0020*/  LDC.64 R6, c[0x0][0x3a8] ;  /* 0x0000ea00ff067b82 */ /* 0x000e620000000a00 */
[----:B------:R-:W2:Y:S01]  /*0030*/  LDCU.64 UR6, c[0x0][0x358] ;  /* 0x00006b00ff0677ac */ /* 0x000ea20008000a00 */
[----:B------:R-:W-:Y:S01]  /*0040*/  BSSY.RECONVERGENT B0, `(.L_x_173) ;  /* 0x000027a000007945 */ /* 0x000fe20003800200 */
[----:B-1----:R-:W-:Y:S01]  /*0050*/  SHF.L.U32 R13, R7, 0xd, RZ ;  /* 0x0000000d070d7819 */ /* 0x002fe200000006ff */
[----:B0-----:R-:W-:-:S05]  /*0060*/  IMAD R0, R3, -0x2000, R6 ;  /* 0xffffe00003007824 */ /* 0x001fca00078e0206 */
[----:B------:R-:W-:-:S13]  /*0070*/  ISETP.GT.U32.AND P0, PT, R0, 0x1fff, PT ;  /* 0x00001fff0000780c */ /* 0x000fda0003f04070 */
[----:B--2---:R-:W-:Y:S05]  /*0080*/  @P0 BRA `(.L_x_174) ;  /* 0x0000001000d40947 */ /* 0x004fea0003800000 */
[----:B------:R-:W0:Y:S01]  /*0090*/  S2R R2, SR_TID.X ;  /* 0x0000000000027919 */ /* 0x000e220000002100 */
[----:B------:R-:W-:Y:S01]  /*00a0*/  BSSY.RECONVERGENT B1, `(.L_x_175) ;  /* 0x000000a000017945 */ /* 0x000fe20003800200 */
[----:B------:R-:W-:Y:S01]  /*00b0*/  HFMA2 R15, -RZ, RZ, 0, 0 ;  /* 0x00000000ff0f7431 */ /* 0x000fe200000001ff */
[----:B0-----:R-:W-:Y:S02]  /*00c0*/  ISETP.GE.U32.AND P0, PT, R2, R0, PT ;  /* 0x000000000200720c */ /* 0x001fe40003f06070 */
[----:B------:R-:W-:-:S11]  /*00d0*/  MOV R4, R2 ;  /* 0x0000000200047202 */ /* 0x000fd60000000f00 */
[----:B------:R-:W-:Y:S05]  /*00e0*/  @P0 BRA `(.L_x_176) ;  /* 0x0000000000140947 */ /* 0x000fea0003800000 */
[----:B------:R-:W0:Y:S01]  /*00f0*/  LDC.64 R8, c[0x0][0x380] ;  /* 0x0000e000ff087b82 */ /* 0x000e220000000a00 */
[----:B------:R-:W-:-:S05]  /*0100*/  LEA R5, R3, R2, 0xd ;  /* 0x0000000203057211 */ /* 0x000fca00078e68ff */
[----:B0-----:R-:W-:-:S05]  /*0110*/  IMAD.WIDE.U32 R8, R5, 0x4, R8 ;  /* 0x0000000405087825 */ /* 0x001fca00078e0008 */
[----:B------:R0:W5:Y:S01]  /*0120*/  LDG.E R15, desc[UR6][R8.64] ;  /* 0x00000006080f7981 */ /* 0x000162000c1e1900 */
[----:B------:R-:W-:-:S07]  /*0130*/  IADD3 R4, PT, PT, R2, 0x200, RZ ;  /* 0x0000020002047810 */ /* 0x000fce0007ffe0ff */
.L_x_176:
[----:B------:R-:W-:Y:S05]  /*0140*/  BSYNC.RECONVERGENT B1 ;  /* 0x0000000000017941 */ /* 0x000fea0003800200 */
.L_x_175:
[----:B------:R-:W-:Y:S01]  /*0150*/  ISETP.GE.U32.AND P0, PT, R4, R0, PT ;  /* 0x000000000400720c */ /* 0x000fe20003f06070 */
[----:B------:R-:W-:-:S12]  /*0160*/  BSSY.RECONVERGENT B1, `(.L_x_177) ;  /* 0x00000a5000017945 */ /* 0x000fd80003800200 */
[----:B------:R-:W-:Y:S05]  /*0170*/  @P0 BRA `(.L_x_178) ;  /* 0x00000008008c0947 */ /* 0x000fea0003800000 */
[----:B------:R-:W-:Y:S01]  /*0180*/  LOP3.LUT R5, RZ, R4, RZ, 0x33, !PT ;  /* 0x00000004ff057212 */ /* 0x000fe200078e33ff */
[----:B------:R-:W-:Y:S03]  /*0190*/  BSSY.RECONVERGENT B2, `(.L_x_179) ;  /* 0x0000053000027945 */ /* 0x000fe60003800200 */
[----:B------:R-:W-:-:S05]  /*01a0*/  IADD3 R6, PT, PT, R5, R6, RZ ;  /* 0x0000000605067210 */ /* 0x000fca0007ffe0ff */
[----:B------:R-:W-:-:S05]  /*01b0*/  IMAD R6, R3, -0x2000, R6 ;  /* 0xffffe00003067824 */ /* 0x000fca00078e0206 */
[C---:B------:R-:W-:Y:S02]  /*01c0*/  ISETP.GE.U32.AND P0, PT, R6.reuse, 0x1e00, PT ;  /* 0x00001e000600780c */ /* 0x040fe40003f06070 */
[----:B------:R-:W-:-:S04]  /*01d0*/  LEA.HI R5, R6, 0x1, RZ, 0x17 ;  /* 0x0000000106057811 */ /* 0x000fc800078fb8ff */
[----:B------:R-:W-:-:S07]  /*01e0*/  LOP3.LUT R6, R5, 0xf, RZ, 0xc0, !PT ;  /* 0x0000000f05067812 */ /* 0x000fce00078ec0ff */
[----:B------:R-:W-:Y:S05]  /*01f0*/  @!P0 BRA `(.L_x_180) ;  /* 0x0000000400308947 */ /* 0x000fea0003800000 */
[----:B------:R-:W-:Y:S01]  /*0200*/  LOP3.LUT R10, R5, 0xfffff0, RZ, 0xc0, !PT ;  /* 0x00fffff0050a7812 */ /* 0x000fe200078ec0ff */
[----:B------:R-:W-:Y:S01]  /*0210*/  BSSY.RECONVERGENT B3, `(.L_x_181) ;  /* 0x0000049000037945 */ /* 0x000fe20003800200 */
[----:B0-----:R-:W-:Y:S02]  /*0220*/  LOP3.LUT R9, R4, 0x1000, RZ, 0xfc, !PT ;  /* 0x0000100004097812 */ /* 0x001fe400078efcff */
[----:B------:R-:W-:Y:S02]  /*0230*/  LEA R4, R3, R4, 0xd ;  /* 0x0000000403047211 */ /* 0x000fe400078e68ff */
[----:B------:R-:W-:-:S07]  /*0240*/  IADD3 R10, PT, PT, -R10, RZ, RZ ;  /* 0x000000ff0a0a7210 */ /* 0x000fce0007ffe1ff */
.L_x_182:
[----:B------:R-:W0:Y:S02]  /*0250*/  LDC.64 R12, c[0x0][0x380] ;  /* 0x0000e000ff0c7b82 */ /* 0x000e240000000a00 */
[----:B0-----:R-:W-:-:S05]  /*0260*/  IMAD.WIDE.U32 R22, R4, 0x4, R12 ;  /* 0x0000000404167825 */ /* 0x001fca00078e000c */
[----:B------:R0:W2:Y:S01]  /*0270*/  LDG.E R8, desc[UR6][R22.64] ;  /* 0x0000000616087981 */ /* 0x0000a2000c1e1900 */
[C---:B------:R-:W-:Y:S02]  /*0280*/  IADD3 R25, PT, PT, R4.reuse, 0x200, RZ ;  /* 0x0000020004197810 */ /* 0x040fe40007ffe0ff */
[C---:B------:R-:W-:Y:S02]  /*0290*/  IADD3 R21, PT, PT, R4.reuse, 0x400, RZ ;  /* 0x0000040004157810 */ /* 0x040fe40007ffe0ff */
[C---:B------:R-:W-:Y:S01]  /*02a0*/  IADD3 R17, PT, PT, R4.reuse, 0x600, RZ ;  /* 0x0000060004117810 */ /* 0x040fe20007ffe0ff */
[----:B------:R-:W-:Y:S01]  /*02b0*/  IMAD.WIDE.U32 R24, R25, 0x4, R12 ;  /* 0x0000000419187825 */ /* 0x000fe200078e000c */
[----:B------:R-:W-:-:S03]  /*02c0*/  IADD3 R19, PT, PT, R4, 0x800, RZ ;  /* 0x0000080004137810 */ /* 0x000fc60007ffe0ff */
[--C-:B------:R-:W-:Y:S01]  /*02d0*/  IMAD.WIDE.U32 R20, R21, 0x4, R12.reuse ;  /* 0x0000000415147825 */ /* 0x100fe200078e000c */
[----:B------:R-:W3:Y:S01]  /*02e0*/  LDG.E R7, desc[UR6][R24.64] ;  /* 0x0000000618077981 */ /* 0x000ee2000c1e1900 */
[C---:B------:R-:W-:Y:S02]  /*02f0*/  IADD3 R11, PT, PT, R4.reuse, 0xa00, RZ ;  /* 0x00000a00040b7810 */ /* 0x040fe40007ffe0ff */
[--C-:B------:R-:W-:Y:S01]  /*0300*/  IMAD.WIDE.U32 R16, R17, 0x4, R12.reuse ;  /* 0x0000000411107825 */ /* 0x100fe200078e000c */
[----:B------:R1:W4:Y:S01]  /*0310*/  LDG.E R29, desc[UR6][R20.64] ;  /* 0x00000006141d7981 */ /* 0x000322000c1e1900 */
[C---:B------:R-:W-:Y:S02]  /*0320*/  IADD3 R14, PT, PT, R4.reuse, 0xc00, RZ ;  /* 0x00000c00040e7810 */ /* 0x040fe40007ffe0ff */
[--C-:B------:R-:W-:Y:S01]  /*0330*/  IMAD.WIDE.U32 R18, R19, 0x4, R12.reuse ;  /* 0x0000000413127825 */ /* 0x100fe200078e000c */
[----:B------:R1:W4:Y:S03]  /*0340*/  LDG.E R28, desc[UR6][R16.64] ;  /* 0x00000006101c7981 */ /* 0x000326000c1e1900 */
[----:B0-----:R-:W-:Y:S01]  /*0350*/  IMAD.WIDE.U32 R22, R11, 0x4, R12 ;  /* 0x000000040b167825 */ /* 0x001fe200078e000c */
[----:B------:R-:W4:Y:S01]  /*0360*/  LDG.E R27, desc[UR6][R18.64] ;  /* 0x00000006121b7981 */ /* 0x000f22000c1e1900 */
[----:B------:R-:W-:-:S02]  /*0370*/  IADD3 R11, PT, PT, R4, 0xe00, RZ ;  /* 0x00000e00040b7810 */ /* 0x000fc40007ffe0ff */
[--C-:B-1----:R-:W-:Y:S01]  /*0380*/  IMAD.WIDE.U32 R20, R14, 0x4, R12.reuse ;  /* 0x000000040e147825 */ /* 0x102fe200078e000c */
[----:B------:R0:W4:Y:S01]  /*0390*/  LDG.E R26, desc[UR6][R22.64] ;  /* 0x00000006161a7981 */ /* 0x000122000c1e1900 */
[C---:B------:R-:W-:Y:S02]  /*03a0*/  IADD3 R14, PT, PT, R4.reuse, 0x1000, RZ ;  /* 0x00001000040e7810 */ /* 0x040fe40007ffe0ff */
[C---:B------:R-:W-:Y:S01]  /*03b0*/  IADD3 R24, PT, PT, R4.reuse, 0x1200, RZ ;  /* 0x0000120004187810 */ /* 0x040fe20007ffe0ff */
[--C-:B------:R-:W-:Y:S01]  /*03c0*/  IMAD.WIDE.U32 R16, R11, 0x4, R12.reuse ;  /* 0x000000040b107825 */ /* 0x100fe200078e000c */
[----:B------:R1:W4:Y:S01]  /*03d0*/  LDG.E R25, desc[UR6][R20.64] ;  /* 0x0000000614197981 */ /* 0x000322000c1e1900 */
[----:B------:R-:W-:Y:S02]  /*03e0*/  IADD3 R11, PT, PT, R4, 0x1400, RZ ;  /* 0x00001400040b7810 */ /* 0x000fe40007ffe0ff */
[--C-:B0-----:R-:W-:Y:S02]  /*03f0*/  IMAD.WIDE.U32 R22, R24, 0x4, R12.reuse ;  /* 0x0000000418167825 */ /* 0x101fe400078e000c */
[----:B------:R0:W4:Y:S02]  /*0400*/  LDG.E R24, desc[UR6][R16.64] ;  /* 0x0000000610187981 */ /* 0x000124000c1e1900 */
[--C-:B-1----:R-:W-:Y:S01]  /*0410*/  IMAD.WIDE.U32 R20, R14, 0x4, R12.reuse ;  /* 0x000000040e147825 */ /* 0x102fe200078e000c */
[C---:B------:R-:W-:Y:S01]  /*0420*/  IADD3 R14, PT, PT, R4.reuse, 0x1600, RZ ;  /* 0x00001600040e7810 */ /* 0x040fe20007ffe0ff */
[----:B------:R1:W4:Y:S04]  /*0430*/  LDG.E R18, desc[UR6][R22.64] ;  /* 0x0000000616127981 */ /* 0x000328000c1e1900 */
[----:B------:R1:W4:Y:S01]  /*0440*/  LDG.E R19, desc[UR6][R20.64] ;  /* 0x0000000614137981 */ /* 0x000322000c1e1900 */
[----:B0-----:R-:W-:Y:S01]  /*0450*/  IMAD.WIDE.U32 R16, R11, 0x4, R12 ;  /* 0x000000040b107825 */ /* 0x001fe200078e000c */
[----:B-1----:R-:W-:-:S04]  /*0460*/  IADD3 R23, PT, PT, R4, 0x1800, RZ ;  /* 0x0000180004177810 */ /* 0x002fc80007ffe0ff */
[----:B------:R0:W4:Y:S01]  /*0470*/  LDG.E R11, desc[UR6][R16.64] ;  /* 0x00000006100b7981 */ /* 0x000122000c1e1900 */
[C---:B------:R-:W-:Y:S01]  /*0480*/  IADD3 R21, PT, PT, R4.reuse, 0x1a00, RZ ;  /* 0x00001a0004157810 */ /* 0x040fe20007ffe0ff */
[----:B0-----:R-:W-:Y:S01]  /*0490*/  IMAD.WIDE.U32 R16, R23, 0x4, R12 ;  /* 0x0000000417107825 */ /* 0x001fe200078e000c */
[----:B------:R-:W-:-:S03]  /*04a0*/  IADD3 R23, PT, PT, R4, 0x1c00, RZ ;  /* 0x00001c0004177810 */ /* 0x000fc60007ffe0ff */
[--C-:B------:R-:W-:Y:S02]  /*04b0*/  IMAD.WIDE.U32 R20, R21, 0x4, R12.reuse ;  /* 0x0000000415147825 */ /* 0x100fe400078e000c */
[----:B------:R-:W4:Y:S02]  /*04c0*/  LDG.E R16, desc[UR6][R16.64] ;  /* 0x0000000610107981 */ /* 0x000f24000c1e1900 */
[----:B------:R-:W-:Y:S02]  /*04d0*/  IMAD.WIDE.U32 R22, R23, 0x4, R12 ;  /* 0x0000000417167825 */ /* 0x000fe400078e000c */
[----:B------:R-:W4:Y:S04]  /*04e0*/  LDG.E R20, desc[UR6][R20.64] ;  /* 0x0000000614147981 */ /* 0x000f28000c1e1900 */
[----:B------:R-:W4:Y:S01]  /*04f0*/  LDG.E R22, desc[UR6][R22.64] ;  /* 0x0000000616167981 */ /* 0x000f22000c1e1900 */
[----:B--2--5:R-:W-:Y:S01]  /*0500*/  FADD R8, R8, R15 ;  /* 0x0000000f08087221 */ /* 0x024fe20000000000 */
[----:B------:R-:W-:-:S06]  /*0510*/  IMAD.WIDE.U32 R14, R14, 0x4, R12 ;  /* 0x000000040e0e7825 */ /* 0x000fcc00078e000c */
[----:B------:R0:W2:Y:S02]  /*0520*/  LDG.E R14, desc[UR6][R14.64] ;  /* 0x000000060e0e7981 */ /* 0x0000a4000c1e1900 */
[----:B0-----:R-:W-:-:S05]  /*0530*/  IADD3 R15, PT, PT, R4, 0x1e00, RZ ;  /* 0x00001e00040f7810 */ /* 0x001fca0007ffe0ff */
[----:B------:R-:W-:-:S06]  /*0540*/  IMAD.WIDE.U32 R12, R15, 0x4, R12 ;  /* 0x000000040f0c7825 */ /* 0x000fcc00078e000c */
[----:B------:R-:W2:Y:S01]  /*0550*/  LDG.E R12, desc[UR6][R12.64] ;  /* 0x000000060c0c7981 */ /* 0x000ea2000c1e1900 */
        /* <DEDUP_REMOVED lines=8> */
[----:B------:R-:W-:Y:S01]  /*05e0*/  FADD R18, R19, R18 ;  /* 0x0000001213127221 */ /* 0x000fe20000000000 */
[----:B------:R-:W-:-:S03]  /*05f0*/  IADD3 R10, PT, PT, R10, 0x10, RZ ;  /* 0x000000100a0a7810 */ /* 0x000fc60007ffe0ff */
[----:B------:R-:W-:Y:S01]  /*0600*/  FADD R11, R18, R11 ;  /* 0x0000000b120b7221 */ /* 0x000fe20000000000 */
[----:B------:R-:W-:Y:S02]  /*0610*/  ISETP.NE.AND P0, PT, R10, RZ, PT ;  /* 0x000000ff0a00720c */ /* 0x000fe40003f05270 */
[----:B------:R-:W-:Y:S02]  /*0620*/  IADD3 R9, PT, PT, R9, 0x2000, RZ ;  /* 0x0000200009097810 */ /* 0x000fe40007ffe0ff */
[----:B------:R-:W-:Y:S01]  /*0630*/  IADD3 R4, PT, PT, R4, 0x2000, RZ ;  /* 0x0000200004047810 */ /* 0x000fe20007ffe0ff */
[----:B--2---:R-:W-:-:S04]  /*0640*/  FADD R11, R11, R14 ;  /* 0x0000000e0b0b7221 */ /* 0x004fc80000000000 */
[----:B------:R-:W-:-:S04]  /*0650*/  FADD R11, R11, R16 ;  /* 0x000000100b0b7221 */ /* 0x000fc80000000000 */
[----:B------:R-:W-:-:S04]  /*0660*/  FADD R11, R11, R20 ;  /* 0x000000140b0b7221 */ /* 0x000fc80000000000 */
[----:B------:R-:W-:-:S04]  /*0670*/  FADD R11, R11, R22 ;  /* 0x000000160b0b7221 */ /* 0x000fc80000000000 */
[----:B------:R-:W-:Y:S01]  /*0680*/  FADD R15, R11, R12 ;  /* 0x0000000c0b0f7221 */ /* 0x000fe20000000000 */
[----:B------:R-:W-:Y:S06]  /*0690*/  @P0 BRA `(.L_x_182) ;  /* 0xfffffff800ec0947 */ /* 0x000fec000383ffff */
[----:B------:R-:W-:Y:S05]  /*06a0*/  BSYNC.RECONVERGENT B3 ;  /* 0x0000000000037941 */ /* 0x000fea0003800200 */
.L_x_181:
[----:B------:R-:W-:-:S07]  /*06b0*/  IADD3 R4, PT, PT, R9, -0x1000, RZ ;  /* 0xfffff00009047810 */ /* 0x000fce0007ffe0ff */
.L_x_180:
[----:B------:R-:W-:Y:S05]  /*06c0*/  BSYNC.RECONVERGENT B2 ;  /* 0x0000000000027941 */ /* 0x000fea0003800200 */
.L_x_179:
[----:B------:R-:W-:-:S13]  /*06d0*/  ISETP.NE.AND P0, PT, R6, RZ, PT ;  /* 0x000000ff0600720c */ /* 0x000fda0003f05270 */
[----:B------:R-:W-:Y:S05]  /*06e0*/  @!P0 BRA `(.L_x_178) ;  /* 0x0000000400308947 */ /* 0x000fea0003800000 */
[----:B------:R-:W-:Y:S01]  /*06f0*/  ISETP.GE.U32.AND P0, PT, R6, 0x8, PT ;  /* 0x000000080600780c */ /* 0x000fe20003f06070 */
[----:B------:R-:W-:Y:S01]  /*0700*/  BSSY.RECONVERGENT B2, `(.L_x_183) ;  /* 0x0000026000027945 */ /* 0x000fe20003800200 */
[----:B------:R-:W-:-:S04]  /*0710*/  LOP3.LUT R22, R5, 0x7, RZ, 0xc0, !PT ;  /* 0x0000000705167812 */ /* 0x000fc800078ec0ff */
[----:B------:R-:W-:-:S07]  /*0720*/  ISETP.NE.AND P1, PT, R22, RZ, PT ;  /* 0x000000ff1600720c */ /* 0x000fce0003f25270 */
[----:B------:R-:W-:Y:S06]  /*0730*/  @!P0 BRA `(.L_x_184) ;  /* 0x0000000000888947 */ /* 0x000fec0003800000 */
[----:B------:R-:W1:Y:S01]  /*0740*/  LDC.64 R6, c[0x0][0x380] ;  /* 0x0000e000ff067b82 */ /* 0x000e620000000a00 */
[----:B------:R-:W-:-:S04]  /*0750*/  LEA R19, R3, R4, 0xd ;  /* 0x0000000403137211 */ /* 0x000fc800078e68ff */
[C---:B------:R-:W-:Y:S02]  /*0760*/  IADD3 R17, PT, PT, R19.reuse, 0x200, RZ ;  /* 0x0000020013117810 */ /* 0x040fe40007ffe0ff */
[C---:B------:R-:W-:Y:S02]  /*0770*/  IADD3 R21, PT, PT, R19.reuse, 0x400, RZ ;  /* 0x0000040013157810 */ /* 0x040fe40007ffe0ff */
[C---:B------:R-:W-:Y:S02]  /*0780*/  IADD3 R13, PT, PT, R19.reuse, 0x600, RZ ;  /* 0x00000600130d7810 */ /* 0x040fe40007ffe0ff */
[C---:B0-----:R-:W-:Y:S01]  /*0790*/  IADD3 R9, PT, PT, R19.reuse, 0x800, RZ ;  /* 0x0000080013097810 */ /* 0x041fe20007ffe0ff */
[----:B-1----:R-:W-:-:S04]  /*07a0*/  IMAD.WIDE.U32 R10, R19, 0x4, R6 ;  /* 0x00000004130a7825 */ /* 0x002fc800078e0006 */
[--C-:B------:R-:W-:Y:S01]  /*07b0*/  IMAD.WIDE.U32 R16, R17, 0x4, R6.reuse ;  /* 0x0000000411107825 */ /* 0x100fe200078e0006 */
[----:B------:R0:W2:Y:S03]  /*07c0*/  LDG.E R14, desc[UR6][R10.64] ;  /* 0x000000060a0e7981 */ /* 0x0000a6000c1e1900 */
[--C-:B------:R-:W-:Y:S01]  /*07d0*/  IMAD.WIDE.U32 R20, R21, 0x4, R6.reuse ;  /* 0x0000000415147825 */ /* 0x100fe200078e0006 */
[----:B------:R1:W3:Y:S03]  /*07e0*/  LDG.E R18, desc[UR6][R16.64] ;  /* 0x0000000610127981 */ /* 0x0002e6000c1e1900 */
[--C-:B------:R-:W-:Y:S01]  /*07f0*/  IMAD.WIDE.U32 R12, R13, 0x4, R6.reuse ;  /* 0x000000040d0c7825 */ /* 0x100fe200078e0006 */
[----:B------:R-:W-:Y:S01]  /*0800*/  IADD3 R23, PT, PT, R19, 0xa00, RZ ;  /* 0x00000a0013177810 */ /* 0x000fe20007ffe0ff */
[----:B------:R-:W4:Y:S02]  /*0810*/  LDG.E R20, desc[UR6][R20.64] ;  /* 0x0000000614147981 */ /* 0x000f24000c1e1900 */
[--C-:B------:R-:W-:Y:S01]  /*0820*/  IMAD.WIDE.U32 R8, R9, 0x4, R6.reuse ;  /* 0x0000000409087825 */ /* 0x100fe200078e0006 */
[----:B------:R-:W-:Y:S01]  /*0830*/  IADD3 R25, PT, PT, R19, 0xc00, RZ ;  /* 0x00000c0013197810 */ /* 0x000fe20007ffe0ff */
[----:B------:R-:W4:Y:S02]  /*0840*/  LDG.E R12, desc[UR6][R12.64] ;  /* 0x000000060c0c7981 */ /* 0x000f24000c1e1900 */
[--C-:B0-----:R-:W-:Y:S01]  /*0850*/  IMAD.WIDE.U32 R10, R23, 0x4, R6.reuse ;  /* 0x00000004170a7825 */ /* 0x101fe200078e0006 */
[----:B------:R-:W-:Y:S01]  /*0860*/  IADD3 R19, PT, PT, R19, 0xe00, RZ ;  /* 0x00000e0013137810 */ /* 0x000fe20007ffe0ff */
[----:B------:R-:W4:Y:S02]  /*0870*/  LDG.E R8, desc[UR6][R8.64] ;  /* 0x0000000608087981 */ /* 0x000f24000c1e1900 */
[----:B-1----:R-:W-:-:S02]  /*0880*/  IMAD.WIDE.U32 R16, R25, 0x4, R6 ;  /* 0x0000000419107825 */ /* 0x002fc400078e0006 */
[----:B------:R-:W4:Y:S02]  /*0890*/  LDG.E R11, desc[UR6][R10.64] ;  /* 0x000000060a0b7981 */ /* 0x000f24000c1e1900 */
[----:B------:R-:W-:Y:S02]  /*08a0*/  IMAD.WIDE.U32 R6, R19, 0x4, R6 ;  /* 0x0000000413067825 */ /* 0x000fe400078e0006 */
[----:B------:R-:W4:Y:S04]  /*08b0*/  LDG.E R17, desc[UR6][R16.64] ;  /* 0x0000000610117981 */ /* 0x000f28000c1e1900 */
[----:B------:R-:W4:Y:S01]  /*08c0*/  LDG.E R7, desc[UR6][R6.64] ;  /* 0x0000000606077981 */ /* 0x000f22000c1e1900 */
        /* <DEDUP_REMOVED lines=9> */
.L_x_184:
[----:B------:R-:W-:Y:S05]  /*0960*/  BSYNC.RECONVERGENT B2 ;  /* 0x0000000000027941 */ /* 0x000fea0003800200 */
.L_x_183:
[----:B------:R-:W-:Y:S05]  /*0970*/  @!P1 BRA `(.L_x_178) ;  /* 0x00000000008c9947 */ /* 0x000fea0003800000 */
[----:B------:R-:W-:Y:S01]  /*0980*/  ISETP.GE.U32.AND P0, PT, R22, 0x4, PT ;  /* 0x000000041600780c */ /* 0x000fe20003f06070 */
[----:B------:R-:W-:Y:S01]  /*0990*/  BSSY.RECONVERGENT B2, `(.L_x_185) ;  /* 0x0000016000027945 */ /* 0x000fe20003800200 */
[----:B------:R-:W-:-:S04]  /*09a0*/  LOP3.LUT R5, R5, 0x3, RZ, 0xc0, !PT ;  /* 0x0000000305057812 */ /* 0x000fc800078ec0ff */
[----:B------:R-:W-:-:S07]  /*09b0*/  ISETP.NE.AND P1, PT, R5, RZ, PT ;  /* 0x000000ff0500720c */ /* 0x000fce0003f25270 */
[----:B------:R-:W-:Y:S06]  /*09c0*/  @!P0 BRA `(.L_x_186) ;  /* 0x0000000000488947 */ /* 0x000fec0003800000 */
[----:B------:R-:W0:Y:S01]  /*09d0*/  LDC.64 R6, c[0x0][0x380] ;  /* 0x0000e000ff067b82 */ /* 0x000e220000000a00 */
[----:B------:R-:W-:-:S04]  /*09e0*/  LEA R13, R3, R4, 0xd ;  /* 0x00000004030d7211 */ /* 0x000fc800078e68ff */
[C---:B------:R-:W-:Y:S02]  /*09f0*/  IADD3 R11, PT, PT, R13.reuse, 0x200, RZ ;  /* 0x000002000d0b7810 */ /* 0x040fe40007ffe0ff */
[C---:B------:R-:W-:Y:S02]  /*0a00*/  IADD3 R17, PT, PT, R13.reuse, 0x400, RZ ;  /* 0x000004000d117810 */ /* 0x040fe40007ffe0ff */
[C---:B------:R-:W-:Y:S01]  /*0a10*/  IADD3 R19, PT, PT, R13.reuse, 0x600, RZ ;  /* 0x000006000d137810 */ /* 0x040fe20007ffe0ff */
[----:B0-----:R-:W-:-:S04]  /*0a20*/  IMAD.WIDE.U32 R8, R13, 0x4, R6 ;  /* 0x000000040d087825 */ /* 0x001fc800078e0006 */
[--C-:B------:R-:W-:Y:S02]  /*0a30*/  IMAD.WIDE.U32 R10, R11, 0x4, R6.reuse ;  /* 0x000000040b0a7825 */ /* 0x100fe400078e0006 */
[----:B------:R-:W2:Y:S02]  /*0a40*/  LDG.E R8, desc[UR6][R8.64] ;  /* 0x0000000608087981 */ /* 0x000ea4000c1e1900 */
[--C-:B------:R-:W-:Y:S02]  /*0a50*/  IMAD.WIDE.U32 R12, R17, 0x4, R6.reuse ;  /* 0x00000004110c7825 */ /* 0x100fe400078e0006 */
[----:B------:R-:W3:Y:S02]  /*0a60*/  LDG.E R10, desc[UR6][R10.64] ;  /* 0x000000060a0a7981 */ /* 0x000ee4000c1e1900 */
[----:B------:R-:W-:Y:S02]  /*0a70*/  IMAD.WIDE.U32 R6, R19, 0x4, R6 ;  /* 0x0000000413067825 */ /* 0x000fe400078e0006 */
[----:B------:R-:W4:Y:S04]  /*0a80*/  LDG.E R12, desc[UR6][R12.64] ;  /* 0x000000060c0c7981 */ /* 0x000f28000c1e1900 */
[----:B------:R-:W4:Y:S01]  /*0a90*/  LDG.E R6, desc[UR6][R6.64] ;  /* 0x0000000606067981 */ /* 0x000f22000c1e1900 */
[----:B------:R-:W-:Y:S01]  /*0aa0*/  IADD3 R4, PT, PT, R4, 0x800, RZ ;  /* 0x0000080004047810 */ /* 0x000fe20007ffe0ff */
[----:B--2--5:R-:W-:-:S04]  /*0ab0*/  FADD R15, R15, R8 ;  /* 0x000000080f0f7221 */ /* 0x024fc80000000000 */
[----:B---3--:R-:W-:-:S04]  /*0ac0*/  FADD R15, R15, R10 ;  /* 0x0000000a0f0f7221 */ /* 0x008fc80000000000 */
[----:B----4-:R-:W-:-:S04]  /*0ad0*/  FADD R15, R15, R12 ;  /* 0x0000000c0f0f7221 */ /* 0x010fc80000000000 */
[----:B------:R-:W-:-:S07]  /*0ae0*/  FADD R15, R15, R6 ;  /* 0x000000060f0f7221 */ /* 0x000fce0000000000 */
.L_x_186:
[----:B------:R-:W-:Y:S05]  /*0af0*/  BSYNC.RECONVERGENT B2 ;  /* 0x0000000000027941 */ /* 0x000fea0003800200 */
.L_x_185:
[----:B------:R-:W-:Y:S05]  /*0b00*/  @!P1 BRA `(.L_x_178) ;  /* 0x0000000000289947 */ /* 0x000fea0003800000 */
[----:B------:R-:W1:Y:S01]  /*0b10*/  LDC.64 R6, c[0x0][0x380] ;  /* 0x0000e000ff067b82 */ /* 0x000e620000000a00 */
[----:B0-----:R-:W-:Y:S02]  /*0b20*/  LEA R9, R3, R4, 0xd ;  /* 0x0000000403097211 */ /* 0x001fe400078e68ff */
[----:B------:R-:W-:-:S07]  /*0b30*/  IADD3 R8, PT, PT, -R5, RZ, RZ ;  /* 0x000000ff05087210 */ /* 0x000fce0007ffe1ff */
.L_x_187:
[----:B-1----:R-:W-:-:S06]  /*0b40*/  IMAD.WIDE.U32 R4, R9, 0x4, R6 ;  /* 0x0000000409047825 */ /* 0x002fcc00078e0006 */
[----:B------:R-:W2:Y:S01]  /*0b50*/  LDG.E R4, desc[UR6][R4.64] ;  /* 0x0000000604047981 */ /* 0x000ea2000c1e1900 */
[----:B------:R-:W-:Y:S02]  /*0b60*/  IADD3 R8, PT, PT, R8, 0x1, RZ ;  /* 0x0000000108087810 */ /* 0x000fe40007ffe0ff */
[----:B------:R-:W-:Y:S02]  /*0b70*/  IADD3 R9, PT, PT, R9, 0x200, RZ ;  /* 0x0000020009097810 */ /* 0x000fe40007ffe0ff */
[----:B------:R-:W-:Y:S01]  /*0b80*/  ISETP.NE.AND P0, PT, R8, RZ, PT ;  /* 0x000000ff0800720c */ /* 0x000fe20003f05270 */
[----:B--2--5:R-:W-:-:S12]  /*0b90*/  FADD R15, R4, R15 ;  /* 0x0000000f040f7221 */ /* 0x024fd80000000000 */
[----:B------:R-:W-:Y:S05]  /*0ba0*/  @P0 BRA `(.L_x_187) ;  /* 0xfffffffc00e40947 */ /* 0x000fea000383ffff */
.L_x_178:
[----:B------:R-:W-:Y:S05]  /*0bb0*/  BSYNC.RECONVERGENT B1 ;  /* 0x0000000000017941 */ /* 0x000fea0003800200 */
.L_x_177:
[----:B------:R-:W-:-:S13]  /*0bc0*/  ISETP.GE.U32.AND P0, PT, R0, 0x200, PT ;  /* 0x000002000000780c */ /* 0x000fda0003f06070 */
[----:B------:R-:W-:Y:S05]  /*0bd0*/  @!P0 BRA `(.L_x_188) ;  /* 0x0000000000d08947 */ /* 0x000fea0003800000 */
[----:B0-----:R-:W0:Y:S01]  /*0be0*/  S2R R8, SR_LANEID ;  /* 0x0000000000087919 */ /* 0x001e220000000000 */
[----:B-----5:R-:W1:Y:S02]  /*0bf0*/  SHFL.DOWN PT, R0, R15, 0x1, 0x1f ;  /* 0x08201f000f007f89 */ /* 0x020e6400000e0000 */
[----:B-1----:R-:W-:Y:S01]  /*0c00*/  FADD R0, R0, R15 ;  /* 0x0000000f00007221 */ /* 0x002fe20000000000 */
[C---:B0-----:R-:W-:Y:S02]  /*0c10*/  ISETP.GT.AND P0, PT, R8.reuse, 0x1e, PT ;  /* 0x0000001e0800780c */ /* 0x041fe40003f04270 */
[C---:B------:R-:W-:Y:S02]  /*0c20*/  ISETP.NE.AND P1, PT, R8.reuse, RZ, PT ;  /* 0x000000ff0800720c */ /* 0x040fe40003f25270 */
        /* <DEDUP_REMOVED lines=27> */
[----:B------:R-:W0:Y:S04]  /*0de0*/  LDS.128 R12, [UR4+0x10] ;  /* 0x00001004ff0c7984 */ /* 0x000e280008000c00 */
[----:B------:R-:W2:Y:S04]  /*0df0*/  LDS.128 R8, [UR4+0x20] ;  /* 0x00002004ff087984 */ /* 0x000ea80008000c00 */
[----:B-1----:R-:W1:Y:S04]  /*0e00*/  LDS.128 R4, [UR4+0x30] ;  /* 0x00003004ff047984 */ /* 0x002e680008000c00 */
[----:B------:R-:W3:Y:S01]  /*0e10*/  LDS.128 R16, [UR4+0x40] ;  /* 0x00004004ff107984 */ /* 0x000ee20008000c00 */
[----:B0-----:R-:W-:-:S04]  /*0e20*/  FADD R13, R20, R13 ;  /* 0x0000000d140d7221 */ /* 0x001fc80000000000 */
[----:B------:R-:W-:-:S04]  /*0e30*/  FADD R14, R13, R14 ;  /* 0x0000000e0d0e7221 */ /* 0x000fc80000000000 */
[----:B------:R-:W-:-:S04]  /*0e40*/  FADD R15, R14, R15 ;  /* 0x0000000f0e0f7221 */ /* 0x000fc80000000000 */
[----:B--2---:R-:W-:-:S04]  /*0e50*/  FADD R8, R15, R8 ;  /* 0x000000080f087221 */ /* 0x004fc80000000000 */
[----:B------:R-:W-:-:S04]  /*0e60*/  FADD R9, R8, R9 ;  /* 0x0000000908097221 */ /* 0x000fc80000000000 */
[----:B------:R-:W-:-:S04]  /*0e70*/  FADD R10, R9, R10 ;  /* 0x0000000a090a7221 */ /* 0x000fc80000000000 */
[----:B------:R-:W-:-:S04]  /*0e80*/  FADD R11, R10, R11 ;  /* 0x0000000b0a0b7221 */ /* 0x000fc80000000000 */
[----:B-1----:R-:W-:-:S04]  /*0e90*/  FADD R4, R11, R4 ;  /* 0x000000040b047221 */ /* 0x002fc80000000000 */
        /* <DEDUP_REMOVED lines=8> */
.L_x_188:
[----:B0-----:R-:W0:Y:S01]  /*0f20*/  S2R R8, SR_LANEID ;  /* 0x0000000000087919 */ /* 0x001e220000000000 */
[----:B------:R-:W-:-:S04]  /*0f30*/  LOP3.LUT R4, R2, 0x3e0, RZ, 0xc0, !PT ;  /* 0x000003e002047812 */ /* 0x000fc800078ec0ff */
[----:B------:R-:W-:Y:S02]  /*0f40*/  IADD3 R5, PT, PT, R4, 0x20, RZ ;  /* 0x0000002004057810 */ /* 0x000fe40007ffe0ff */
[----:B------:R-:W-:Y:S02]  /*0f50*/  LOP3.LUT R7, RZ, R4, RZ, 0x33, !PT ;  /* 0x00000004ff077212 */ /* 0x000fe400078e33ff */
[----:B------:R-:W-:Y:S02]  /*0f60*/  ISETP.GT.U32.AND P0, PT, R5, R0, PT ;  /* 0x000000000500720c */ /* 0x000fe40003f04070 */
[----:B------:R-:W-:-:S04]  /*0f70*/  IADD3 R7, PT, PT, R0, R7, RZ ;  /* 0x0000000700077210 */ /* 0x000fc80007ffe0ff */
[----:B------:R-:W-:-:S05]  /*0f80*/  SEL R7, R7, 0x1f, P0 ;  /* 0x0000001f07077807 */ /* 0x000fca0000000000 */
[----:B-----5:R-:W1:Y:S01]  /*0f90*/  SHFL.DOWN PT, R4, R15, 0x1, R7 ;  /* 0x082000000f047989 */ /* 0x020e6200000e0007 */
[C---:B0-----:R-:W-:Y:S02]  /*0fa0*/  ISETP.GE.AND P0, PT, R8.reuse, R7, PT ;  /* 0x000000070800720c */ /* 0x041fe40003f06270 */
[C---:B------:R-:W-:Y:S02]  /*0fb0*/  IADD3 R6, PT, PT, R8.reuse, 0x2, RZ ;  /* 0x0000000208067810 */ /* 0x040fe40007ffe0ff */
[----:B------:R-:W-:-:S09]  /*0fc0*/  ISETP.NE.AND P1, PT, R8, RZ, PT ;  /* 0x000000ff0800720c */ /* 0x000fd20003f25270 */
[----:B-1----:R-:W-:Y:S01]  /*0fd0*/  @!P0 FADD R15, R4, R15 ;  /* 0x0000000f040f8221 */ /* 0x002fe20000000000 */
[----:B------:R-:W-:Y:S02]  /*0fe0*/  ISETP.GT.AND P0, PT, R6, R7, PT ;  /* 0x000000070600720c */ /* 0x000fe40003f04270 */
[----:B------:R-:W-:Y:S01]  /*0ff0*/  IADD3 R6, PT, PT, R8, 0x4, RZ ;  /* 0x0000000408067810 */ /* 0x000fe20007ffe0ff */
        /* <DEDUP_REMOVED lines=24> */
[----:B------:R-:W1:Y:S01]  /*1180*/  S2UR UR5, SR_CgaCtaId ;  /* 0x00000000000579c3 */ /* 0x000e620000008800 */
[----:B------:R-:W-:Y:S01]  /*1190*/  UMOV UR4, 0x400 ;  /* 0x0000040000047882 */ /* 0x000fe20000000000 */
[C---:B------:R-:W-:Y:S02]  /*11a0*/  ISETP.GT.U32.AND P2, PT, R0.reuse, 0x20, PT ;  /* 0x000000200000780c */ /* 0x040fe40003f44070 */
[C---:B------:R-:W-:Y:S02]  /*11b0*/  ISETP.GT.U32.AND P3, PT, R0.reuse, 0x40, PT ;  /* 0x000000400000780c */ /* 0x040fe40003f64070 */
[C---:B------:R-:W-:Y:S02]  /*11c0*/  ISETP.GT.U32.AND P1, PT, R0.reuse, 0x60, PT ;  /* 0x000000600000780c */ /* 0x040fe40003f24070 */
[----:B------:R-:W-:Y:S01]  /*11d0*/  ISETP.GT.U32.AND P4, PT, R0, 0xc0, PT ;  /* 0x000000c00000780c */ /* 0x000fe20003f84070 */
[----:B-1----:R-:W-:-:S09]  /*11e0*/  ULEA UR4, UR5, UR4, 0x18 ;  /* 0x0000000405047291 */ /* 0x002fd2000f8ec0ff */
[----:B0-----:R-:W0:Y:S04]  /*11f0*/  LDS.128 R4, [UR4+0x10] ;  /* 0x00001004ff047984 */ /* 0x001e280008000c00 */
[----:B------:R-:W1:Y:S04]  /*1200*/  LDS.128 R8, [UR4+0x20] ;  /* 0x00002004ff087984 */ /* 0x000e680008000c00 */
[----:B------:R-:W2:Y:S04]  /*1210*/  LDS.128 R12, [UR4+0x30] ;  /* 0x00003004ff0c7984 */ /* 0x000ea80008000c00 */
[----:B------:R-:W3:Y:S01]  /*1220*/  LDS.128 R16, [UR4+0x40] ;  /* 0x00004004ff107984 */ /* 0x000ee20008000c00 */
[----:B0-----:R-:W-:Y:S01]  /*1230*/  @P2 FADD R20, R20, R5 ;  /* 0x0000000514142221 */ /* 0x001fe20000000000 */
[----:B------:R-:W-:-:S03]  /*1240*/  ISETP.GT.U32.AND P2, PT, R0, 0x80, PT ;  /* 0x000000800000780c */ /* 0x000fc60003f44070 */
[----:B------:R-:W-:Y:S01]  /*1250*/  @P3 FADD R20, R20, R6 ;  /* 0x0000000614143221 */ /* 0x000fe20000000000 */
[----:B------:R-:W-:-:S03]  /*1260*/  ISETP.GT.U32.AND P3, PT, R0, 0xa0, PT ;  /* 0x000000a00000780c */ /* 0x000fc60003f64070 */
[----:B------:R-:W-:Y:S01]  /*1270*/  @P1 FADD R20, R20, R7 ;  /* 0x0000000714141221 */ /* 0x000fe20000000000 */
[----:B------:R-:W-:-:S05]  /*1280*/  ISETP.GT.U32.AND P1, PT, R0, 0xe0, PT ;  /* 0x000000e00000780c */ /* 0x000fca0003f24070 */
[----:B-1----:R-:W-:Y:S01]  /*1290*/  @P2 FADD R20, R20, R8 ;  /* 0x0000000814142221 */ /* 0x002fe20000000000 */
[----:B------:R-:W-:-:S03]  /*12a0*/  ISETP.GT.U32.AND P2, PT, R0, 0x100, PT ;  /* 0x000001000000780c */ /* 0x000fc60003f44070 */
[----:B------:R-:W-:Y:S01]  /*12b0*/  @P3 FADD R20, R20, R9 ;  /* 0x0000000914143221 */ /* 0x000fe20000000000 */
[----:B------:R-:W-:-:S03]  /*12c0*/  ISETP.GT.U32.AND P3, PT, R0, 0x120, PT ;  /* 0x000001200000780c */ /* 0x000fc60003f64070 */
[----:B------:R-:W-:Y:S01]  /*12d0*/  @P4 FADD R20, R20, R10 ;  /* 0x0000000a14144221 */ /* 0x000fe20000000000 */
[----:B------:R-:W-:-:S03]  /*12e0*/  ISETP.GT.U32.AND P4, PT, R0, 0x140, PT ;  /* 0x000001400000780c */ /* 0x000fc60003f84070 */
[----:B------:R-:W-:Y:S01]  /*12f0*/  @P1 FADD R20, R20, R11 ;  /* 0x0000000b14141221 */ /* 0x000fe20000000000 */
[----:B------:R-:W-:-:S03]  /*1300*/  ISETP.GT.U32.AND P1, PT, R0, 0x160, PT ;  /* 0x000001600000780c */ /* 0x000fc60003f24070 */
[----:B--2---:R-:W-:Y:S01]  /*1310*/  @P2 FADD R20, R20, R12 ;  /* 0x0000000c14142221 */ /* 0x004fe20000000000 */
[----:B------:R-:W-:-:S03]  /*1320*/  ISETP.GT.U32.AND P2, PT, R0, 0x180, PT ;  /* 0x000001800000780c */ /* 0x000fc60003f44070 */
[----:B------:R-:W-:Y:S01]  /*1330*/  @P3 FADD R20, R20, R13 ;  /* 0x0000000d14143221 */ /* 0x000fe20000000000 */
[----:B------:R-:W-:-:S03]  /*1340*/  ISETP.GT.U32.AND P3, PT, R0, 0x1a0, PT ;  /* 0x000001a00000780c */ /* 0x000fc60003f64070 */
[----:B------:R-:W-:Y:S01]  /*1350*/  @P4 FADD R20, R20, R14 ;  /* 0x0000000e14144221 */ /* 0x000fe20000000000 */
[----:B------:R-:W-:-:S03]  /*1360*/  ISETP.GT.U32.AND P4, PT, R0, 0x1c0, PT ;  /* 0x000001c00000780c */ /* 0x000fc60003f84070 */
[----:B------:R-:W-:Y:S01]  /*1370*/  @P1 FADD R20, R20, R15 ;  /* 0x0000000f14141221 */ /* 0x000fe20000000000 */
[----:B------:R-:W-:-:S03]  /*1380*/  ISETP.GT.U32.AND P1, PT, R0, 0x1e0, PT ;  /* 0x000001e00000780c */ /* 0x000fc60003f24070 */
[----:B---3--:R-:W-:-:S04]  /*1390*/  @P2 FADD R20, R20, R16 ;  /* 0x0000001014142221 */ /* 0x008fc80000000000 */
[----:B------:R-:W-:-:S04]  /*13a0*/  @P3 FADD R20, R20, R17 ;  /* 0x0000001114143221 */ /* 0x000fc80000000000 */
[----:B------:R-:W-:-:S04]  /*13b0*/  @P4 FADD R20, R20, R18 ;  /* 0x0000001214144221 */ /* 0x000fc80000000000 */
[----:B------:R-:W-:Y:S01]  /*13c0*/  @P1 FADD R20, R20, R19 ;  /* 0x0000001314141221 */ /* 0x000fe20000000000 */
[----:B------:R-:W-:Y:S06]  /*13d0*/  BRA `(.L_x_189) ;  /* 0x0000001400007947 */ /* 0x000fec0003800000 */
.L_x_174:
[----:B------:R-:W0:Y:S01]  /*13e0*/  S2R R2, SR_TID.X ;  /* 0x0000000000027919 */ /* 0x000e220000002100 */
[----:B------:R-:W1:Y:S02]  /*13f0*/  LDCU.64 UR4, c[0x0][0x380] ;  /* 0x00007000ff0477ac */ /* 0x000e640008000a00 */
[----:B-1----:R-:W-:Y:S02]  /*1400*/  MOV R4, UR4 ;  /* 0x0000000400047c02 */ /* 0x002fe40008000f00 */
[----:B------:R-:W-:Y:S02]  /*1410*/  MOV R5, UR5 ;  /* 0x0000000500057c02 */ /* 0x000fe40008000f00 */
[----:B0-----:R-:W-:-:S05]  /*1420*/  LEA R9, R3, R2, 0xd ;  /* 0x0000000203097211 */ /* 0x001fca00078e68ff */
[----:B------:R-:W-:-:S05]  /*1430*/  IMAD.WIDE.U32 R8, R9, 0x4, R4 ;  /* 0x0000000409087825 */ /* 0x000fca00078e0004 */
        /* <DEDUP_REMOVED lines=16> */
[----:B------:R-:W-:Y:S01]  /*1540*/  ISETP.GE.U32.AND P0, PT, R0, R13, PT ;  /* 0x0000000d0000720c */ /* 0x000fe20003f06070 */
        /* <DEDUP_REMOVED lines=16> */
[----:B------:R-:W-:Y:S01]  /*1650*/  LEA R9, R3, R13, 0xd ;  /* 0x0000000d03097211 */ /* 0x000fe200078e68ff */
[----:B------:R-:W-:Y:S01]  /*1660*/  UMOV UR4, URZ ;  /* 0x000000ff00047c82 */ /* 0x000fe20008000000 */
[----:B------:R-:W-:Y:S02]  /*1670*/  IADD3 R8, PT, PT, R6, -0x2000, RZ ;  /* 0xffffe00006087810 */ /* 0x000fe40007ffe0ff */
[----:B------:R-:W-:Y:S02]  /*1680*/  LOP3.LUT R0, RZ, R2, RZ, 0x33, !PT ;  /* 0x00000002ff007212 */ /* 0x000fe400078e33ff */
[----:B------:R-:W-:Y:S02]  /*1690*/  ISETP.GT.U32.AND P0, PT, R9, R8, PT ;  /* 0x000000080900720c */ /* 0x000fe40003f04070 */
[----:B------:R-:W-:Y:S02]  /*16a0*/  IADD3 R10, PT, PT, -R13, R6, R0 ;  /* 0x000000060d0a7210 */ /* 0x000fe40007ffe100 */
[----:B------:R-:W-:-:S02]  /*16b0*/  IADD3 R7, PT, PT, R9, 0x1000, R2 ;  /* 0x0000100009077810 */ /* 0x000fc40007ffe002 */
[----:B------:R-:W-:Y:S01]  /*16c0*/  MOV R0, R9 ;  /* 0x0000000900007202 */ /* 0x000fe20000000f00 */
[----:B------:R-:W-:-:S06]  /*16d0*/  IMAD R2, R3, -0x2000, R10 ;  /* 0xffffe00003027824 */ /* 0x000fcc00078e020a */
[----:B------:R-:W-:Y:S05]  /*16e0*/  @P0 BRA `(.L_x_191) ;  /* 0x0000000000bc0947 */ /* 0x000fea0003800000 */
[----:B------:R-:W0:Y:S08]  /*16f0*/  LDC R6, c[0x0][0x3a8] ;  /* 0x0000ea00ff067b82 */ /* 0x000e300000000800 */
[----:B------:R-:W1:Y:S02]  /*1700*/  LDC.64 R4, c[0x0][0x380] ;  /* 0x0000e000ff047b82 */ /* 0x000e640000000a00 */
.L_x_192:
[----:B------:R-:W2:Y:S02]  /*1710*/  S2R R10, SR_TID.X ;  /* 0x00000000000a7919 */ /* 0x000ea40000002100 */
[----:B--2---:R-:W-:-:S05]  /*1720*/  IADD3 R11, PT, PT, R10, R9, RZ ;  /* 0x000000090a0b7210 */ /* 0x004fca0007ffe0ff */
[----:B-1----:R-:W-:-:S05]  /*1730*/  IMAD.WIDE.U32 R10, R11, 0x4, R4 ;  /* 0x000000040b0a7825 */ /* 0x002fca00078e0004 */
        /* <DEDUP_REMOVED lines=13> */
[----:B---3--:R-:W-:-:S02]  /*1810*/  FADD R14, R14, R15 ;  /* 0x0000000f0e0e7221 */ /* 0x008fc40000000000 */
[----:B------:R-:W2:Y:S01]  /*1820*/  LDG.E R15, desc[UR6][R10.64+0x7000] ;  /* 0x007000060a0f7981 */ /* 0x000ea2000c1e1900 */
[----:B----4-:R-:W-:-:S03]  /*1830*/  FADD R12, R16, R17 ;  /* 0x00000011100c7221 */ /* 0x010fc60000000000 */
[----:B------:R-:W3:Y:S04]  /*1840*/  LDG.E R17, desc[UR6][R10.64+0x5800] ;  /* 0x005800060a117981 */ /* 0x000ee8000c1e1900 */
[----:B------:R-:W2:Y:S01]  /*1850*/  LDG.E R16, desc[UR6][R10.64+0x6800] ;  /* 0x006800060a107981 */ /* 0x000ea2000c1e1900 */
[----:B------:R-:W-:-:S03]  /*1860*/  FADD R14, R23, R14 ;  /* 0x0000000e170e7221 */ /* 0x000fc60000000000 */
[----:B------:R-:W4:Y:S01]  /*1870*/  LDG.E R23, desc[UR6][R10.64+0x7800] ;  /* 0x007800060a177981 */ /* 0x000f22000c1e1900 */
[----:B-----5:R-:W-:-:S04]  /*1880*/  FADD R19, R19, R20 ;  /* 0x0000001413137221 */ /* 0x020fc80000000000 */
[----:B------:R-:W-:Y:S01]  /*1890*/  FADD R19, R12, R19 ;  /* 0x000000130c137221 */ /* 0x000fe20000000000 */
[----:B0-----:R-:W-:Y:S01]  /*18a0*/  IADD3 R12, PT, PT, -R9, R6, RZ ;  /* 0x00000006090c7210 */ /* 0x001fe20007ffe1ff */
[----:B------:R-:W-:-:S03]  /*18b0*/  FADD R21, R21, R22 ;  /* 0x0000001615157221 */ /* 0x000fc60000000000 */
[----:B------:R-:W-:Y:S01]  /*18c0*/  ISETP.GE.U32.AND P0, PT, R12, R13, PT ;  /* 0x0000000d0c00720c */ /* 0x000fe20003f06070 */
[----:B------:R-:W-:-:S04]  /*18d0*/  FADD R24, R24, R25 ;  /* 0x0000001918187221 */ /* 0x000fc80000000000 */
[----:B------:R-:W-:Y:S01]  /*18e0*/  FADD R21, R21, R24 ;  /* 0x0000001815157221 */ /* 0x000fe20000000000 */
[----:B------:R-:W-:Y:S01]  /*18f0*/  FADD R14, R14, R19 ;  /* 0x000000130e0e7221 */ /* 0x000fe20000000000 */
[----:B---3--:R-:W-:Y:S01]  /*1900*/  FADD R17, R17, R18 ;  /* 0x0000001211117221 */ /* 0x008fe20000000000 */
[----:B--2---:R-:W-:-:S04]  /*1910*/  FADD R16, R16, R15 ;  /* 0x0000000f10107221 */ /* 0x004fc80000000000 */
[----:B------:R-:W-:-:S04]  /*1920*/  FADD R16, R17, R16 ;  /* 0x0000001011107221 */ /* 0x000fc80000000000 */
[----:B------:R-:W-:-:S04]  /*1930*/  FADD R21, R21, R16 ;  /* 0x0000001015157221 */ /* 0x000fc80000000000 */
[----:B------:R-:W-:-:S04]  /*1940*/  FADD R14, R14, R21 ;  /* 0x000000150e0e7221 */ /* 0x000fc80000000000 */
[----:B----4-:R-:W-:Y:S01]  /*1950*/  FADD R23, R23, R14 ;  /* 0x0000000e17177221 */ /* 0x010fe20000000000 */
[----:B------:R-:W-:Y:S06]  /*1960*/  @!P0 BRA `(.L_x_190) ;  /* 0x0000000800d08947 */ /* 0x000fec0003800000 */
[C---:B------:R-:W-:Y:S01]  /*1970*/  IADD3 R9, PT, PT, R13.reuse, R9, RZ ;  /* 0x000000090d097210 */ /* 0x040fe20007ffe0ff */
[----:B------:R-:W-:Y:S01]  /*1980*/  UIADD3 UR4, UPT, UPT, UR4, 0x1, URZ ;  /* 0x0000000104047890 */ /* 0x000fe2000fffe0ff */
[----:B------:R-:W-:Y:S02]  /*1990*/  IADD3 R0, PT, PT, R13, R0, RZ ;  /* 0x000000000d007210 */ /* 0x000fe40007ffe0ff */
[----:B------:R-:W-:Y:S02]  /*19a0*/  ISETP.GT.U32.AND P0, PT, R9, R8, PT ;  /* 0x000000080900720c */ /* 0x000fe40003f04070 */
[C---:B------:R-:W-:Y:S02]  /*19b0*/  IADD3 R2, PT, PT, -R13.reuse, R2, RZ ;  /* 0x000000020d027210 */ /* 0x040fe40007ffe1ff */
[----:B------:R-:W-:-:S09]  /*19c0*/  IADD3 R7, PT, PT, R13, R7, RZ ;  /* 0x000000070d077210 */ /* 0x000fd20007ffe0ff */
[----:B------:R-:W-:Y:S05]  /*19d0*/  @!P0 BRA `(.L_x_192) ;  /* 0xfffffffc004c8947 */ /* 0x000fea000383ffff */
.L_x_191:
[----:B------:R-:W0:Y:S01]  /*19e0*/  S2R R16, SR_TID.X ;  /* 0x0000000000107919 */ /* 0x000e220000002100 */
[----:B------:R-:W-:Y:S01]  /*19f0*/  IADD3 R8, PT, PT, -R9, R6, RZ ;  /* 0x0000000609087210 */ /* 0x000fe20007ffe1ff */
[----:B------:R-:W-:Y:S03]  /*1a00*/  BSSY.RECONVERGENT B1, `(.L_x_190) ;  /* 0x00000aa000017945 */ /* 0x000fe60003800200 */
[----:B0-----:R-:W-:-:S04]  /*1a10*/  ISETP.GE.AND P0, PT, R16, R8, PT ;  /* 0x000000081000720c */ /* 0x001fc80003f06270 */
[----:B------:R-:W-:-:S13]  /*1a20*/  ISETP.GE.U32.OR P0, PT, R9, R6, P0 ;  /* 0x000000060900720c */ /* 0x000fda0000706470 */
[----:B------:R-:W-:Y:S05]  /*1a30*/  @P0 BRA `(.L_x_193) ;  /* 0x0000000800980947 */ /* 0x000fea0003800000 */
[----:B------:R-:W0:Y:S01]  /*1a40*/  LDC R10, c[0x0][0x3ac] ;  /* 0x0000eb00ff0a7b82 */ /* 0x000e220000000800 */
[----:B------:R-:W-:Y:S01]  /*1a50*/  LOP3.LUT R11, RZ, R16, RZ, 0x33, !PT ;  /* 0x00000010ff0b7212 */ /* 0x000fe200078e33ff */
[----:B------:R-:W-:Y:S06]  /*1a60*/  BSSY.RECONVERGENT B2, `(.L_x_194) ;  /* 0x0000056000027945 */ /* 0x000fec0003800200 */
[----:B------:R-:W1:Y:S01]  /*1a70*/  LDC R8, c[0x0][0x3ac] ;  /* 0x0000eb00ff087b82 */ /* 0x000e620000000800 */
[----:B0-----:R-:W-:-:S04]  /*1a80*/  SHF.L.U32 R10, R10, 0xd, RZ ;  /* 0x0000000d0a0a7819 */ /* 0x001fc800000006ff */
[----:B------:R-:W-:-:S04]  /*1a90*/  LEA R10, R3, R10, 0xd ;  /* 0x0000000a030a7211 */ /* 0x000fc800078e68ff */
[----:B------:R-:W-:Y:S01]  /*1aa0*/  IADD3 R6, PT, PT, -R10, R6, R11 ;  /* 0x000000060a067210 */ /* 0x000fe20007ffe10b */
[----:B-1----:R-:W-:-:S04]  /*1ab0*/  IMAD R11, R8, UR4, RZ ;  /* 0x00000004080b7c24 */ /* 0x002fc8000f8e02ff */
[----:B------:R-:W-:-:S05]  /*1ac0*/  IMAD R6, R11, -0x2000, R6 ;  /* 0xffffe0000b067824 */ /* 0x000fca00078e0206 */
[C---:B------:R-:W-:Y:S02]  /*1ad0*/  ISETP.GE.U32.AND P0, PT, R6.reuse, 0x1e00, PT ;  /* 0x00001e000600780c */ /* 0x040fe40003f06070 */
[----:B------:R-:W-:-:S04]  /*1ae0*/  LEA.HI R6, R6, 0x1, RZ, 0x17 ;  /* 0x0000000106067811 */ /* 0x000fc800078fb8ff */
[----:B------:R-:W-:-:S07]  /*1af0*/  LOP3.LUT R8, R6, 0xf, RZ, 0xc0, !PT ;  /* 0x0000000f06087812 */ /* 0x000fce00078ec0ff */
[----:B------:R-:W-:Y:S05]  /*1b00*/  @!P0 BRA `(.L_x_195) ;  /* 0x00000004002c8947 */ /* 0x000fea0003800000 */
[----:B------:R-:W-:Y:S01]  /*1b10*/  LEA.HI R10, R2, 0x1, RZ, 0x17 ;  /* 0x00000001020a7811 */ /* 0x000fe200078fb8ff */
[----:B------:R-:W-:Y:S01]  /*1b20*/  BSSY.RECONVERGENT B3, `(.L_x_196) ;  /* 0x0000048000037945 */ /* 0x000fe20003800200 */
[----:B------:R-:W-:Y:S02]  /*1b30*/  LOP3.LUT R11, R16, 0x1000, RZ, 0xfc, !PT ;  /* 0x00001000100b7812 */ /* 0x000fe400078efcff */
[----:B------:R-:W-:-:S04]  /*1b40*/  LOP3.LUT R10, R10, 0xfffff0, RZ, 0xc0, !PT ;  /* 0x00fffff00a0a7812 */ /* 0x000fc800078ec0ff */
[----:B------:R-:W-:-:S07]  /*1b50*/  IADD3 R13, PT, PT, -R10, RZ, RZ ;  /* 0x000000ff0a0d7210 */ /* 0x000fce0007ffe1ff */
.L_x_197:
[C---:B------:R-:W-:Y:S02]  /*1b60*/  IADD3 R15, PT, PT, R7.reuse, -0x1000, RZ ;  /* 0xfffff000070f7810 */ /* 0x040fe40007ffe0ff */
[----:B------:R-:W-:-:S03]  /*1b70*/  IADD3 R25, PT, PT, R7, -0xe00, RZ ;  /* 0xfffff20007197810 */ /* 0x000fc60007ffe0ff */
[----:B------:R-:W-:Y:S01]  /*1b80*/  IMAD.WIDE.U32 R14, R15, 0x4, R4 ;  /* 0x000000040f0e7825 */ /* 0x000fe200078e0004 */
[----:B------:R-:W-:-:S04]  /*1b90*/  IADD3 R21, PT, PT, R7, -0xc00, RZ ;  /* 0xfffff40007157810 */ /* 0x000fc80007ffe0ff */
[----:B------:R0:W2:Y:S01]  /*1ba0*/  LDG.E R22, desc[UR6][R14.64] ;  /* 0x000000060e167981 */ /* 0x0000a2000c1e1900 */
[----:B------:R-:W-:-:S04]  /*1bb0*/  IMAD.WIDE.U32 R24, R25, 0x4, R4 ;  /* 0x0000000419187825 */ /* 0x000fc800078e0004 */
[--C-:B------:R-:W-:Y:S01]  /*1bc0*/  IMAD.WIDE.U32 R20, R21, 0x4, R4.reuse ;  /* 0x0000000415147825 */ /* 0x100fe200078e0004 */
[----:B------:R-:W3:Y:S04]  /*1bd0*/  LDG.E R16, desc[UR6][R24.64] ;  /* 0x0000000618107981 */ /* 0x000ee8000c1e1900 */
[----:B------:R1:W4:Y:S01]  /*1be0*/  LDG.E R17, desc[UR6][R20.64] ;  /* 0x0000000614117981 */ /* 0x000322000c1e1900 */
[C---:B------:R-:W-:Y:S02]  /*1bf0*/  IADD3 R19, PT, PT, R7.reuse, -0xa00, RZ ;  /* 0xfffff60007137810 */ /* 0x040fe40007ffe0ff */
[C---:B------:R-:W-:Y:S02]  /*1c00*/  IADD3 R29, PT, PT, R7.reuse, -0x800, RZ ;  /* 0xfffff800071d7810 */ /* 0x040fe40007ffe0ff */
[----:B------:R-:W-:Y:S01]  /*1c10*/  IADD3 R27, PT, PT, R7, -0x600, RZ ;  /* 0xfffffa00071b7810 */ /* 0x000fe20007ffe0ff */
[----:B------:R-:W-:Y:S01]  /*1c20*/  IMAD.WIDE.U32 R18, R19, 0x4, R4 ;  /* 0x0000000413127825 */ /* 0x000fe200078e0004 */
[----:B------:R-:W-:-:S03]  /*1c30*/  IADD3 R12, PT, PT, R7, -0x400, RZ ;  /* 0xfffffc00070c7810 */ /* 0x000fc60007ffe0ff */
[--C-:B------:R-:W-:Y:S01]  /*1c40*/  IMAD.WIDE.U32 R28, R29, 0x4, R4.reuse ;  /* 0x000000041d1c7825 */ /* 0x100fe200078e0004 */
[----:B------:R-:W5:Y:S03]  /*1c50*/  LDG.E R10, desc[UR6][R18.64] ;  /* 0x00000006120a7981 */ /* 0x000f66000c1e1900 */
[----:B0-----:R-:W-:Y:S01]  /*1c60*/  IMAD.WIDE.U32 R14, R27, 0x4, R4 ;  /* 0x000000041b0e7825 */ /* 0x001fe200078e0004 */
[----:B------:R-:W-:-:S03]  /*1c70*/  IADD3 R27, PT, PT, R7, -0x200, RZ ;  /* 0xfffffe00071b7810 */ /* 0x000fc60007ffe0ff */
[--C-:B-1----:R-:W-:Y:S02]  /*1c80*/  IMAD.WIDE.U32 R20, R12, 0x4, R4.reuse ;  /* 0x000000040c147825 */ /* 0x102fe400078e0004 */
[----:B------:R0:W5:Y:S04]  /*1c90*/  LDG.E R12, desc[UR6][R14.64] ;  /* 0x000000060e0c7981 */ /* 0x000168000c1e1900 */
[----:B------:R1:W5:Y:S01]  /*1ca0*/  LDG.E R18, desc[UR6][R28.64] ;  /* 0x000000061c127981 */ /* 0x000362000c1e1900 */
[----:B------:R-:W-:-:S04]  /*1cb0*/  IMAD.WIDE.U32 R24, R7, 0x4, R4 ;  /* 0x0000000407187825 */ /* 0x000fc800078e0004 */
[----:B0-----:R-:W-:Y:S01]  /*1cc0*/  IMAD.WIDE.U32 R14, R27, 0x4, R4 ;  /* 0x000000041b0e7825 */ /* 0x001fe200078e0004 */
[----:B------:R-:W5:Y:S04]  /*1cd0*/  LDG.E R19, desc[UR6][R24.64] ;  /* 0x0000000618137981 */ /* 0x000f68000c1e1900 */
[----:B------:R0:W5:Y:S01]  /*1ce0*/  LDG.E R27, desc[UR6][R20.64] ;  /* 0x00000006141b7981 */ /* 0x000162000c1e1900 */
[----:B-1----:R-:W-:-:S03]  /*1cf0*/  IADD3 R29, PT, PT, R7, 0x200, RZ ;  /* 0x00000200071d7810 */ /* 0x002fc60007ffe0ff */
[----:B------:R1:W5:Y:S01]  /*1d00*/  LDG.E R26, desc[UR6][R14.64] ;  /* 0x000000060e1a7981 */ /* 0x000362000c1e1900 */
[----:B0-----:R-:W-:Y:S01]  /*1d10*/  IADD3 R21, PT, PT, R7, 0x400, RZ ;  /* 0x0000040007157810 */ /* 0x001fe20007ffe0ff */
[----:B------:R-:W-:Y:S01]  /*1d20*/  IMAD.WIDE.U32 R28, R29, 0x4, R4 ;  /* 0x000000041d1c7825 */ /* 0x000fe200078e0004 */
[----:B-1----:R-:W-:-:S05]  /*1d30*/  IADD3 R15, PT, PT, R7, 0x800, RZ ;  /* 0x00000800070f7810 */ /* 0x002fca0007ffe0ff */
[----:B------:R-:W5:Y:S01]  /*1d40*/  LDG.E R28, desc[UR6][R28.64] ;  /* 0x000000061c1c7981 */ /* 0x000f62000c1e1900 */
[----:B------:R-:W-:-:S06]  /*1d50*/  IMAD.WIDE.U32 R14, R15, 0x4, R4 ;  /* 0x000000040f0e7825 */ /* 0x000fcc00078e0004 */
[----:B------:R-:W5:Y:S01]  /*1d60*/  LDG.E R14, desc[UR6][R14.64] ;  /* 0x000000060e0e7981 */ /* 0x000f62000c1e1900 */
[----:B--2---:R-:W-:Y:S01]  /*1d70*/  FADD R25, R22, R23 ;  /* 0x0000001716197221 */ /* 0x004fe20000000000 */
[----:B------:R-:W-:Y:S01]  /*1d80*/  IMAD.WIDE.U32 R22, R21, 0x4, R4 ;  /* 0x0000000415167825 */ /* 0x000fe200078e0004 */
[----:B------:R-:W-:-:S03]  /*1d90*/  IADD3 R21, PT, PT, R7, 0x600, RZ ;  /* 0x0000060007157810 */ /* 0x000fc60007ffe0ff */
[----:B---3--:R-:W-:Y:S02]  /*1da0*/  FADD R16, R25, R16 ;  /* 0x0000001019107221 */ /* 0x008fe40000000000 */
[----:B------:R-:W-:Y:S01]  /*1db0*/  IMAD.WIDE.U32 R20, R21, 0x4, R4 ;  /* 0x0000000415147825 */ /* 0x000fe200078e0004 */
[----:B------:R-:W-:Y:S01]  /*1dc0*/  IADD3 R25, PT, PT, R7, 0xa00, RZ ;  /* 0x00000a0007197810 */ /* 0x000fe20007ffe0ff */
[----:B------:R-:W2:Y:S04]  /*1dd0*/  LDG.E R29, desc[UR6][R22.64] ;  /* 0x00000006161d7981 */ /* 0x000ea8000c1e1900 */
[----:B------:R4:W3:Y:S02]  /*1de0*/  LDG.E R20, desc[UR6][R20.64] ;  /* 0x0000000614147981 */ /* 0x0008e4000c1e1900 */
[----:B----4-:R-:W-:Y:S01]  /*1df0*/  FADD R21, R16, R17 ;  /* 0x0000001110157221 */ /* 0x010fe20000000000 */
[----:B------:R-:W-:Y:S01]  /*1e00*/  IMAD.WIDE.U32 R16, R25, 0x4, R4 ;  /* 0x0000000419107825 */ /* 0x000fe200078e0004 */
[----:B------:R-:W-:-:S05]  /*1e10*/  IADD3 R25, PT, PT, R7, 0xc00, RZ ;  /* 0x00000c0007197810 */ /* 0x000fca0007ffe0ff */
[--C-:B------:R-:W-:Y:S01]  /*1e20*/  IMAD.WIDE.U32 R22, R25, 0x4, R4.reuse ;  /* 0x0000000419167825 */ /* 0x100fe200078e0004 */
[----:B------:R-:W-:Y:S01]  /*1e30*/  IADD3 R25, PT, PT, R7, 0xe00, RZ ;  /* 0x00000e0007197810 */ /* 0x000fe20007ffe0ff */
[----:B------:R-:W4:Y:S04]  /*1e40*/  LDG.E R16, desc[UR6][R16.64] ;  /* 0x0000000610107981 */ /* 0x000f28000c1e1900 */
[----:B------:R-:W-:Y:S01]  /*1e50*/  IMAD.WIDE.U32 R24, R25, 0x4, R4 ;  /* 0x0000000419187825 */ /* 0x000fe200078e0004 */
[----:B------:R-:W4:Y:S05]  /*1e60*/  LDG.E R22, desc[UR6][R22.64] ;  /* 0x0000000616167981 */ /* 0x000f2a000c1e1900 */
[----:B------:R-:W4:Y:S01]  /*1e70*/  LDG.E R24, desc[UR6][R24.64] ;  /* 0x0000000618187981 */ /* 0x000f22000c1e1900 */
[----:B-----5:R-:W-:-:S04]  /*1e80*/  FADD R21, R21, R10 ;  /* 0x0000000a15157221 */ /* 0x020fc80000000000 */
[----:B------:R-:W-:-:S04]  /*1e90*/  FADD R21, R21, R18 ;  /* 0x0000001215157221 */ /* 0x000fc80000000000 */
[----:B------:R-:W-:-:S04]  /*1ea0*/  FADD R12, R21, R12 ;  /* 0x0000000c150c7221 */ /* 0x000fc80000000000 */
[----:B------:R-:W-:-:S04]  /*1eb0*/  FADD R27, R12, R27 ;  /* 0x0000001b0c1b7221 */ /* 0x000fc80000000000 */
[----:B------:R-:W-:-:S04]  /*1ec0*/  FADD R26, R27, R26 ;  /* 0x0000001a1b1a7221 */ /* 0x000fc80000000000 */
[----:B------:R-:W-:-:S04]  /*1ed0*/  FADD R19, R26, R19 ;  /* 0x000000131a137221 */ /* 0x000fc80000000000 */
[----:B------:R-:W-:Y:S01]  /*1ee0*/  FADD R28, R19, R28 ;  /* 0x0000001c131c7221 */ /* 0x000fe20000000000 */
[----:B------:R-:W-:-:S04]  /*1ef0*/  IADD3 R13, PT, PT, R13, 0x10, RZ ;  /* 0x000000100d0d7810 */ /* 0x000fc80007ffe0ff */
[----:B------:R-:W-:Y:S02]  /*1f00*/  ISETP.NE.AND P0, PT, R13, RZ, PT ;  /* 0x000000ff0d00720c */ /* 0x000fe40003f05270 */
[----:B------:R-:W-:Y:S02]  /*1f10*/  IADD3 R11, PT, PT, R11, 0x2000, RZ ;  /* 0x000020000b0b7810 */ /* 0x000fe40007ffe0ff */
[----:B------:R-:W-:Y:S01]  /*1f20*/  IADD3 R7, PT, PT, R7, 0x2000, RZ ;  /* 0x0000200007077810 */ /* 0x000fe20007ffe0ff */
[----:B--2---:R-:W-:-:S04]  /*1f30*/  FADD R29, R28, R29 ;  /* 0x0000001d1c1d7221 */ /* 0x004fc80000000000 */
[----:B---3--:R-:W-:-:S04]  /*1f40*/  FADD R29, R29, R20 ;  /* 0x000000141d1d7221 */ /* 0x008fc80000000000 */
[----:B------:R-:W-:-:S04]  /*1f50*/  FADD R29, R29, R14 ;  /* 0x0000000e1d1d7221 */ /* 0x000fc80000000000 */
[----:B----4-:R-:W-:-:S04]  /*1f60*/  FADD R29, R29, R16 ;  /* 0x000000101d1d7221 */ /* 0x010fc80000000000 */
[----:B------:R-:W-:-:S04]  /*1f70*/  FADD R29, R29, R22 ;  /* 0x000000161d1d7221 */ /* 0x000fc80000000000 */
[----:B------:R-:W-:Y:S01]  /*1f80*/  FADD R23, R29, R24 ;  /* 0x000000181d177221 */ /* 0x000fe20000000000 */
[----:B------:R-:W-:Y:S06]  /*1f90*/  @P0 BRA `(.L_x_197) ;  /* 0xfffffff800f00947 */ /* 0x000fec000383ffff */
[----:B------:R-:W-:Y:S05]  /*1fa0*/  BSYNC.RECONVERGENT B3 ;  /* 0x0000000000037941 */ /* 0x000fea0003800200 */
.L_x_196:
[----:B------:R-:W-:-:S07]  /*1fb0*/  IADD3 R16, PT, PT, R11, -0x1000, RZ ;  /* 0xfffff0000b107810 */ /* 0x000fce0007ffe0ff */
.L_x_195:
[----:B------:R-:W-:Y:S05]  /*1fc0*/  BSYNC.RECONVERGENT B2 ;  /* 0x0000000000027941 */ /* 0x000fea0003800200 */
.L_x_194:
[----:B------:R-:W-:-:S13]  /*1fd0*/  ISETP.NE.AND P0, PT, R8, RZ, PT ;  /* 0x000000ff0800720c */ /* 0x000fda0003f05270 */
[----:B------:R-:W-:Y:S05]  /*1fe0*/  @!P0 BRA `(.L_x_193) ;  /* 0x00000004002c8947 */ /* 0x000fea0003800000 */
[----:B------:R-:W-:Y:S01]  /*1ff0*/  ISETP.GE.U32.AND P0, PT, R8, 0x8, PT ;  /* 0x000000080800780c */ /* 0x000fe20003f06070 */
[----:B------:R-:W-:Y:S01]  /*2000*/  BSSY.RECONVERGENT B2, `(.L_x_198) ;  /* 0x0000025000027945 */ /* 0x000fe20003800200 */
[----:B------:R-:W-:-:S04]  /*2010*/  LOP3.LUT R22, R6, 0x7, RZ, 0xc0, !PT ;  /* 0x0000000706167812 */ /* 0x000fc800078ec0ff */
[----:B------:R-:W-:-:S07]  /*2020*/  ISETP.NE.AND P1, PT, R22, RZ, PT ;  /* 0x000000ff1600720c */ /* 0x000fce0003f25270 */
[----:B------:R-:W-:Y:S06]  /*2030*/  @!P0 BRA `(.L_x_199) ;  /* 0x0000000000848947 */ /* 0x000fec0003800000 */
[----:B------:R-:W-:-:S04]  /*2040*/  IADD3 R7, PT, PT, R16, R9, RZ ;  /* 0x0000000910077210 */ /* 0x000fc80007ffe0ff */
[C---:B------:R-:W-:Y:S01]  /*2050*/  IADD3 R21, PT, PT, R7.reuse, 0x200, RZ ;  /* 0x0000020007157810 */ /* 0x040fe20007ffe0ff */
[C---:B------:R-:W-:Y:S01]  /*2060*/  IMAD.WIDE.U32 R14, R7.reuse, 0x4, R4 ;  /* 0x00000004070e7825 */ /* 0x040fe200078e0004 */
[----:B------:R-:W-:-:S03]  /*2070*/  IADD3 R19, PT, PT, R7, 0x400, RZ ;  /* 0x0000040007137810 */ /* 0x000fc60007ffe0ff */
[--C-:B------:R-:W-:Y:S01]  /*2080*/  IMAD.WIDE.U32 R20, R21, 0x4, R4.reuse ;  /* 0x0000000415147825 */ /* 0x100fe200078e0004 */
[----:B------:R0:W2:Y:S01]  /*2090*/  LDG.E R8, desc[UR6][R14.64] ;  /* 0x000000060e087981 */ /* 0x0000a2000c1e1900 */
[----:B------:R-:W-:Y:S02]  /*20a0*/  IADD3 R11, PT, PT, R7, 0x600, RZ ;  /* 0x00000600070b7810 */ /* 0x000fe40007ffe0ff */
[--C-:B------:R-:W-:Y:S01]  /*20b0*/  IMAD.WIDE.U32 R18, R19, 0x4, R4.reuse ;  /* 0x0000000413127825 */ /* 0x100fe200078e0004 */
[----:B------:R1:W3:Y:S01]  /*20c0*/  LDG.E R17, desc[UR6][R20.64] ;  /* 0x0000000614117981 */ /* 0x0002e2000c1e1900 */
[----:B------:R-:W-:Y:S02]  /*20d0*/  IADD3 R13, PT, PT, R7, 0x800, RZ ;  /* 0x00000800070d7810 */ /* 0x000fe40007ffe0ff */
[--C-:B------:R-:W-:Y:S01]  /*20e0*/  IMAD.WIDE.U32 R10, R11, 0x4, R4.reuse ;  /* 0x000000040b0a7825 */ /* 0x100fe200078e0004 */
[----:B------:R-:W-:Y:S01]  /*20f0*/  IADD3 R25, PT, PT, R7, 0xa00, RZ ;  /* 0x00000a0007197810 */ /* 0x000fe20007ffe0ff */
[----:B------:R-:W4:Y:S02]  /*2100*/  LDG.E R18, desc[UR6][R18.64] ;  /* 0x0000000612127981 */ /* 0x000f24000c1e1900 */
[--C-:B------:R-:W-:Y:S01]  /*2110*/  IMAD.WIDE.U32 R12, R13, 0x4, R4.reuse ;  /* 0x000000040d0c7825 */ /* 0x100fe200078e0004 */
[----:B------:R-:W-:Y:S01]  /*2120*/  IADD3 R27, PT, PT, R7, 0xc00, RZ ;  /* 0x00000c00071b7810 */ /* 0x000fe20007ffe0ff */
[----:B------:R-:W5:Y:S02]  /*2130*/  LDG.E R10, desc[UR6][R10.64] ;  /* 0x000000060a0a7981 */ /* 0x000f64000c1e1900 */
[--C-:B0-----:R-:W-:Y:S01]  /*2140*/  IMAD.WIDE.U32 R14, R25, 0x4, R4.reuse ;  /* 0x00000004190e7825 */ /* 0x101fe200078e0004 */
[----:B------:R-:W-:Y:S01]  /*2150*/  IADD3 R25, PT, PT, R7, 0xe00, RZ ;  /* 0x00000e0007197810 */ /* 0x000fe20007ffe0ff */
[----:B------:R-:W5:Y:S02]  /*2160*/  LDG.E R12, desc[UR6][R12.64] ;  /* 0x000000060c0c7981 */ /* 0x000f64000c1e1900 */
[----:B-1----:R-:W-:-:S02]  /*2170*/  IMAD.WIDE.U32 R20, R27, 0x4, R4 ;  /* 0x000000041b147825 */ /* 0x002fc400078e0004 */
[----:B------:R-:W5:Y:S02]  /*2180*/  LDG.E R15, desc[UR6][R14.64] ;  /* 0x000000060e0f7981 */ /* 0x000f64000c1e1900 */
[----:B------:R-:W-:Y:S02]  /*2190*/  IMAD.WIDE.U32 R24, R25, 0x4, R4 ;  /* 0x0000000419187825 */ /* 0x000fe400078e0004 */
        /* <DEDUP_REMOVED lines=11> */
.L_x_199:
[----:B------:R-:W-:Y:S05]  /*2250*/  BSYNC.RECONVERGENT B2 ;  /* 0x0000000000027941 */ /* 0x000fea0003800200 */
.L_x_198:
[----:B------:R-:W-:Y:S05]  /*2260*/  @!P1 BRA `(.L_x_193) ;  /* 0x00000000008c9947 */ /* 0x000fea0003800000 */
[----:B------:R-:W-:Y:S01]  /*2270*/  ISETP.GE.U32.AND P0, PT, R22, 0x4, PT ;  /* 0x000000041600780c */ /* 0x000fe20003f06070 */
[----:B------:R-:W-:Y:S01]  /*2280*/  BSSY.RECONVERGENT B2, `(.L_x_200) ;  /* 0x0000014000027945 */ /* 0x000fe20003800200 */
[----:B------:R-:W-:-:S11]  /*2290*/  LOP3.LUT P1, RZ, R6, 0x3, RZ, 0xc0, !PT ;  /* 0x0000000306ff7812 */ /* 0x000fd6000782c0ff */
[----:B------:R-:W-:Y:S05]  /*22a0*/  @!P0 BRA `(.L_x_201) ;  /* 0x0000000000448947 */ /* 0x000fea0003800000 */
[----:B------:R-:W-:-:S04]  /*22b0*/  IADD3 R11, PT, PT, R16, R9, RZ ;  /* 0x00000009100b7210 */ /* 0x000fc80007ffe0ff */
[C---:B------:R-:W-:Y:S01]  /*22c0*/  IADD3 R9, PT, PT, R11.reuse, 0x200, RZ ;  /* 0x000002000b097810 */ /* 0x040fe20007ffe0ff */
[C---:B------:R-:W-:Y:S01]  /*22d0*/  IMAD.WIDE.U32 R6, R11.reuse, 0x4, R4 ;  /* 0x000000040b067825 */ /* 0x040fe200078e0004 */
[----:B------:R-:W-:-:S03]  /*22e0*/  IADD3 R13, PT, PT, R11, 0x400, RZ ;  /* 0x000004000b0d7810 */ /* 0x000fc60007ffe0ff */
[--C-:B------:R-:W-:Y:S01]  /*22f0*/  IMAD.WIDE.U32 R8, R9, 0x4, R4.reuse ;  /* 0x0000000409087825 */ /* 0x100fe200078e0004 */
[----:B------:R-:W-:Y:S01]  /*2300*/  IADD3 R15, PT, PT, R11, 0x600, RZ ;  /* 0x000006000b0f7810 */ /* 0x000fe20007ffe0ff */
[----:B------:R-:W2:Y:S02]  /*2310*/  LDG.E R6, desc[UR6][R6.64] ;  /* 0x0000000606067981 */ /* 0x000ea4000c1e1900 */
[--C-:B------:R-:W-:Y:S02]  /*2320*/  IMAD.WIDE.U32 R10, R13, 0x4, R4.reuse ;  /* 0x000000040d0a7825 */ /* 0x100fe400078e0004 */
[----:B------:R-:W3:Y:S02]  /*2330*/  LDG.E R8, desc[UR6][R8.64] ;  /* 0x0000000608087981 */ /* 0x000ee4000c1e1900 */
[----:B------:R-:W-:Y:S02]  /*2340*/  IMAD.WIDE.U32 R12, R15, 0x4, R4 ;  /* 0x000000040f0c7825 */ /* 0x000fe400078e0004 */
[----:B------:R-:W4:Y:S04]  /*2350*/  LDG.E R10, desc[UR6][R10.64] ;  /* 0x000000060a0a7981 */ /* 0x000f28000c1e1900 */
[----:B------:R-:W5:Y:S01]  /*2360*/  LDG.E R12, desc[UR6][R12.64] ;  /* 0x000000060c0c7981 */ /* 0x000f62000c1e1900 */
[----:B------:R-:W-:Y:S01]  /*2370*/  IADD3 R16, PT, PT, R16, 0x800, RZ ;  /* 0x0000080010107810 */ /* 0x000fe20007ffe0ff */
[----:B--2---:R-:W-:-:S04]  /*2380*/  FADD R23, R23, R6 ;  /* 0x0000000617177221 */ /* 0x004fc80000000000 */
[----:B---3--:R-:W-:-:S04]  /*2390*/  FADD R23, R23, R8 ;  /* 0x0000000817177221 */ /* 0x008fc80000000000 */
[----:B----4-:R-:W-:-:S04]  /*23a0*/  FADD R23, R23, R10 ;  /* 0x0000000a17177221 */ /* 0x010fc80000000000 */
[----:B-----5:R-:W-:-:S07]  /*23b0*/  FADD R23, R23, R12 ;  /* 0x0000000c17177221 */ /* 0x020fce0000000000 */
.L_x_201:
[----:B------:R-:W-:Y:S05]  /*23c0*/  BSYNC.RECONVERGENT B2 ;  /* 0x0000000000027941 */ /* 0x000fea0003800200 */
.L_x_200:
[----:B------:R-:W-:Y:S05]  /*23d0*/  @!P1 BRA `(.L_x_193) ;  /* 0x0000000000309947 */ /* 0x000fea0003800000 */
[----:B------:R-:W-:Y:S02]  /*23e0*/  LOP3.LUT R2, R2, 0xffff, RZ, 0xc0, !PT ;  /* 0x0000ffff02027812 */ /* 0x000fe400078ec0ff */
[----:B------:R-:W-:Y:S02]  /*23f0*/  IADD3 R9, PT, PT, R16, R0, RZ ;  /* 0x0000000010097210 */ /* 0x000fe40007ffe0ff */
[----:B------:R-:W-:-:S04]  /*2400*/  LEA.HI R2, R2, 0x1, RZ, 0x17 ;  /* 0x0000000102027811 */ /* 0x000fc800078fb8ff */
[----:B------:R-:W-:-:S04]  /*2410*/  LOP3.LUT R2, R2, 0x3, RZ, 0xc0, !PT ;  /* 0x0000000302027812 */ /* 0x000fc800078ec0ff */
[----:B------:R-:W-:-:S07]  /*2420*/  IADD3 R2, PT, PT, -R2, RZ, RZ ;  /* 0x000000ff02027210 */ /* 0x000fce0007ffe1ff */
.L_x_202:
[----:B------:R-:W-:-:S06]  /*2430*/  IMAD.WIDE.U32 R6, R9, 0x4, R4 ;  /* 0x0000000409067825 */ /* 0x000fcc00078e0004 */
[----:B------:R-:W2:Y:S01]  /*2440*/  LDG.E R6, desc[UR6][R6.64] ;  /* 0x0000000606067981 */ /* 0x000ea2000c1e1900 */
[----:B------:R-:W-:Y:S02]  /*2450*/  IADD3 R2, PT, PT, R2, 0x1, RZ ;  /* 0x0000000102027810 */ /* 0x000fe40007ffe0ff */
[----:B------:R-:W-:Y:S02]  /*2460*/  IADD3 R9, PT, PT, R9, 0x200, RZ ;  /* 0x0000020009097810 */ /* 0x000fe40007ffe0ff */
[----:B------:R-:W-:Y:S01]  /*2470*/  ISETP.NE.AND P0, PT, R2, RZ, PT ;  /* 0x000000ff0200720c */ /* 0x000fe20003f05270 */
[----:B--2---:R-:W-:-:S12]  /*2480*/  FADD R23, R6, R23 ;  /* 0x0000001706177221 */ /* 0x004fd80000000000 */
[----:B------:R-:W-:Y:S05]  /*2490*/  @P0 BRA `(.L_x_202) ;  /* 0xfffffffc00e40947 */ /* 0x000fea000383ffff */
.L_x_193:
[----:B------:R-:W-:Y:S05]  /*24a0*/  BSYNC.RECONVERGENT B1 ;  /* 0x0000000000017941 */ /* 0x000fea0003800200 */
.L_x_190:
        /* <DEDUP_REMOVED lines=33> */
[----:B------:R-:W1:Y:S04]  /*26c0*/  LDS.128 R8, [UR4+0x20] ;  /* 0x00002004ff087984 */ /* 0x000e680008000c00 */
[----:B--2---:R-:W2:Y:S04]  /*26d0*/  LDS.128 R4, [UR4+0x30] ;  /* 0x00003004ff047984 */ /* 0x004ea80008000c00 */
        /* <DEDUP_REMOVED lines=16> */
.L_x_189:
[----:B------:R-:W-:Y:S05]  /*27e0*/  BSYNC.RECONVERGENT B0 ;  /* 0x0000000000007941 */ /* 0x000fea0003800200 */
.L_x_173:
[----:B------:R-:W-:Y:S05]  /*27f0*/  @P0 EXIT ;  /* 0x000000000000094d */ /* 0x000fea0003800000 */
[----:B012---:R-:W0:Y:S02]  /*2800*/  LDC.64 R4, c[0x0][0x388] ;  /* 0x0000e200ff047b82 */ /* 0x007e240000000a00 */
[----:B0-----:R-:W-:-:S05]  /*2810*/  IMAD.WIDE.U32 R2, R3, 0x4, R4 ;  /* 0x0000000403027825 */ /* 0x001fca00078e0004 */
[----:B------:R-:W-:Y:S01]  /*2820*/  STG.E desc[UR6][R2.64], R20 ;  /* 0x0000001402007986 */ /* 0x000fe2000c101906 */
[----:B------:R-:W-:Y:S05]  /*2830*/  EXIT ;  /* 0x000000000000794d */ /* 0x000fea0003800000 */
.L_x_203:
        /* <DEDUP_REMOVED lines=12> */
.L_x_246:


//--------------------- .text._ZN3cub18CUB_300001_SM_10006detail6reduce28DeviceReduceSingleTileKernelINS2_10policy_hubIfjN4cuda3std3__44plusIfEEE10Policy1000EN6thrust24THRUST_300001_SM_1000_NS10device_ptrIfEEPfjS9_ffNS7_10__identityEEEvT0_T1_T2_T3_T4_T6_ --------------------------
	.section	.text._ZN3cub18CUB_300001_SM_10006detail6reduce28DeviceReduceSingleTileKernelINS2_10policy_hubIfjN4cuda3std3__44plusIfEEE10Policy1000EN6thrust24THRUST_300001_SM_1000_NS10device_ptrIfEEPfjS9_ffNS7_10__identityEEEvT0_T1_T2_T3_T4_T6_,"ax",@progbits
	.align	128
        .global         _ZN3cub18CUB_300001_SM_10006detail6reduce28DeviceReduceSingleTileKernelINS2_10policy_hubIfjN4cuda3std3__44plusIfEEE10Policy1000EN6thrust24THRUST_300001_SM_1000_NS10device_ptrIfEEPfjS9_ffNS7_10__identityEEEvT0_T1_T2_T3_T4_T6_
        .type           _ZN3cub18CUB_300001_SM_10006detail6reduce28DeviceReduceSingleTileKernelINS2_10policy_hubIfjN4cuda3std3__44plusIfEEE10Policy1000EN6thrust24THRUST_300001_SM_1000_NS10device_ptrIfEEPfjS9_ffNS7_10__identityEEEvT0_T1_T2_T3_T4_T6_,@function
        .size           _ZN3cub18CUB_300001_SM_10006detail6reduce28DeviceReduceSingleTileKernelINS2_10policy_hubIfjN4cuda3std3__44plusIfEEE10Policy1000EN6thrust24THRUST_300001_SM_1000_NS10device_ptrIfEEPfjS9_ffNS7_10__identityEEEvT0_T1_T2_T3_T4_T6_,(.L_x_247 - _ZN3cub18CUB_300001_SM_10006detail6reduce28DeviceReduceSingleTileKernelINS2_10policy_hubIfjN4cuda3std3__44plusIfEEE10Policy1000EN6thrust24THRUST_300001_SM_1000_NS10device_ptrIfEEPfjS9_ffNS7_10__identityEEEvT0_T1_T2_T3_T4_T6_)
        .other          _ZN3cub18CUB_300001_SM_10006detail6reduce28DeviceReduceSingleTileKernelINS2_10policy_hubIfjN4cuda3std3__44plusIfEEE10Policy1000EN6thrust24THRUST_300001_SM_1000_NS10device_ptrIfEEPfjS9_ffNS7_10__identityEEEvT0_T1_T2_T3_T4_T6_,@"STO_CUDA_ENTRY STV_DEFAULT"
_ZN3cub18CUB_300001_SM_10006detail6reduce28DeviceReduceSingleTileKernelINS2_10policy_hubIfjN4cuda3std3__44plusIfEEE10Policy1000EN6thrust24THRUST_300001_SM_1000_NS10device_ptrIfEEPfjS9_ffNS7_10__identityEEEvT0_T1_T2_T3_T4_T6_:
.text._ZN3cub18CUB_300001_SM_10006detail6reduce28DeviceReduceSingleTileKernelINS2_10policy_hubIfjN4cuda3std3__44plusIfEEE10Policy1000EN6thrust24THRUST_300001_SM_1000_NS10device_ptrIfEEPfjS9_ffNS7_10__identityEEEvT0_T1_T2_T3_T4_T6_:
        /* <DEDUP_REMOVED lines=13> */
.L_x_204:
[----:B------:R-:W-:Y:S01]  /*00d0*/  ISETP.GT.U32.AND P0, PT, R4, 0x1fff, PT ;  /* 0x00001fff0400780c */ /* 0x000fe20003f04070 */
[----:B------:R-:W-:-:S12]  /*00e0*/  BSSY.RECONVERGENT B0, `(.L_x_205) ;  /* 0x000022c000007945 */ /* 0x000fd80003800200 */
[----:B------:R-:W-:Y:S05]  /*00f0*/  @P0 BRA `(.L_x_206) ;  /* 0x0000001000000947 */ /* 0x000fea0003800000 */
[----:B------:R-:W0:Y:S01]  /*0100*/  S2R R5, SR_TID.X ;  /* 0x0000000000057919 */ /* 0x000e220000002100 */
[----:B------:R-:W-:Y:S01]  /*0110*/  BSSY.RECONVERGENT B1, `(.L_x_207) ;  /* 0x0000009000017945 */ /* 0x000fe20003800200 */
[----:B------:R-:W-:Y:S01]  /*0120*/  HFMA2 R0, -RZ, RZ, 0, 0 ;  /* 0x00000000ff007431 */ /* 0x000fe200000001ff */
[----:B0-----:R-:W-:Y:S02]  /*0130*/  ISETP.GE.U32.AND P0, PT, R5, R4, PT ;  /* 0x000000040500720c */ /* 0x001fe40003f06070 */
[----:B------:R-:W-:-:S11]  /*0140*/  MOV R7, R5 ;  /* 0x0000000500077202 */ /* 0x000fd60000000f00 */
[----:B------:R-:W-:Y:S05]  /*0150*/  @P0 BRA `(.L_x_208) ;  /* 0x0000000000100947 */ /* 0x000fea0003800000 */
[----:B------:R-:W0:Y:S02]  /*0160*/  LDC.64 R2, c[0x0][0x380] ;  /* 0x0000e000ff027b82 */ /* 0x000e240000000a00 */
[----:B0-----:R-:W-:-:S05]  /*0170*/  IMAD.WIDE.U32 R2, R5, 0x4, R2 ;  /* 0x0000000405027825 */ /* 0x001fca00078e0002 */
[----:B------:R0:W5:Y:S01]  /*0180*/  LDG.E R0, desc[UR6][R2.64] ;  /* 0x0000000602007981 */ /* 0x000162000c1e1900 */
[----:B------:R-:W-:-:S07]  /*0190*/  IADD3 R7, PT, PT, R5, 0x200, RZ ;  /* 0x0000020005077810 */ /* 0x000fce0007ffe0ff */
.L_x_208:
[----:B------:R-:W-:Y:S05]  /*01a0*/  BSYNC.RECONVERGENT B1 ;  /* 0x0000000000017941 */ /* 0x000fea0003800200 */
.L_x_207:
[----:B------:R-:W-:Y:S01]  /*01b0*/  ISETP.GE.U32.AND P0, PT, R7, R4, PT ;  /* 0x000000040700720c */ /* 0x000fe20003f06070 */
[----:B------:R-:W-:-:S12]  /*01c0*/  BSSY.RECONVERGENT B1, `(.L_x_209) ;  /* 0x0000070000017945 */ /* 0x000fd80003800200 */
[----:B------:R-:W-:Y:S05]  /*01d0*/  @P0 BRA `(.L_x_210) ;  /* 0x0000000400b80947 */ /* 0x000fea0003800000 */
[----:B0-----:R-:W-:Y:S01]  /*01e0*/  LOP3.LUT R3, RZ, R7, RZ, 0x33, !PT ;  /* 0x00000007ff037212 */ /* 0x001fe200078e33ff */
[----:B------:R-:W-:Y:S03]  /*01f0*/  BSSY.RECONVERGENT B2, `(.L_x_211) ;  /* 0x0000033000027945 */ /* 0x000fe60003800200 */
[----:B------:R-:W-:-:S04]  /*0200*/  IADD3 R3, PT, PT, R3, R4, RZ ;  /* 0x0000000403037210 */ /* 0x000fc80007ffe0ff */
        /* <DEDUP_REMOVED lines=9> */
[----:B------:R-:W-:-:S04]  /*02a0*/  IADD3 R2, P0, PT, R2, 0x4000, RZ ;  /* 0x0000400002027810 */ /* 0x000fc80007f1e0ff */
[----:B------:R-:W-:-:S09]  /*02b0*/  IADD3.X R3, PT, PT, RZ, R3, RZ, P0, !PT ;  /* 0x00000003ff037210 */ /* 0x000fd200007fe4ff */
.L_x_213:
        /* <DEDUP_REMOVED lines=19> */
[----:B0-----:R-:W-:-:S04]  /*03f0*/  IADD3 R2, P2, PT, R2, 0x8000, RZ ;  /* 0x0000800002027810 */ /* 0x001fc80007f5e0ff */
[----:B------:R-:W-:Y:S01]  /*0400*/  IADD3.X R3, PT, PT, RZ, R3, RZ, P2, !PT ;  /* 0x00000003ff037210 */ /* 0x000fe200017fe4ff */
        /* <DEDUP_REMOVED lines=17> */
.L_x_212:
[----:B------:R-:W-:Y:S05]  /*0520*/  BSYNC.RECONVERGENT B2 ;  /* 0x0000000000027941 */ /* 0x000fea0003800200 */
.L_x_211:
[----:B------:R-:W-:Y:S05]  /*0530*/  @!P1 BRA `(.L_x_210) ;  /* 0x0000000000e09947 */ /* 0x000fea0003800000 */
[----:B------:R-:W-:Y:S01]  /*0540*/  ISETP.GE.U32.AND P0, PT, R22, 0x8, PT ;  /* 0x000000081600780c */ /* 0x000fe20003f06070 */
[----:B------:R-:W-:Y:S01]  /*0550*/  BSSY.RECONVERGENT B2, `(.L_x_214) ;  /* 0x0000017000027945 */ /* 0x000fe20003800200 */
[----:B------:R-:W-:-:S04]  /*0560*/  LOP3.LUT R10, R6, 0x7, RZ, 0xc0, !PT ;  /* 0x00000007060a7812 */ /* 0x000fc800078ec0ff */
[----:B------:R-:W-:-:S07]  /*0570*/  ISETP.NE.AND P1, PT, R10, RZ, PT ;  /* 0x000000ff0a00720c */ /* 0x000fce0003f25270 */
[----:B------:R-:W-:Y:S06]  /*0580*/  @!P0 BRA `(.L_x_215) ;  /* 0x00000000004c8947 */ /* 0x000fec0003800000 */
[----:B------:R-:W0:Y:S02]  /*0590*/  LDC.64 R2, c[0x0][0x380] ;  /* 0x0000e000ff027b82 */ /* 0x000e240000000a00 */
[----:B0-----:R-:W-:-:S05]  /*05a0*/  IMAD.WIDE.U32 R2, R7, 0x4, R2 ;  /* 0x0000000407027825 */ /* 0x001fca00078e0002 */
        /* <DEDUP_REMOVED lines=17> */
.L_x_215:
[----:B------:R-:W-:Y:S05]  /*06c0*/  BSYNC.RECONVERGENT B2 ;  /* 0x0000000000027941 */ /* 0x000fea0003800200 */
.L_x_214:
        /* <DEDUP_REMOVED lines=17> */
.L_x_217:
[----:B------:R-:W-:Y:S05]  /*07e0*/  BSYNC.RECONVERGENT B2 ;  /* 0x0000000000027941 */ /* 0x000fea0003800200 */
.L_x_216:
[----:B------:R-:W-:Y:S05]  /*07f0*/  @!P1 BRA `(.L_x_210) ;  /* 0x0000000000309947 */ /* 0x000fea0003800000 */
[----:B------:R-:W0:Y:S01]  /*0800*/  LDC.64 R2, c[0x0][0x380] ;  /* 0x0000e000ff027b82 */ /* 0x000e220000000a00 */
[----:B------:R-:W-:Y:S01]  /*0810*/  IADD3 R6, PT, PT, -R6, RZ, RZ ;  /* 0x000000ff06067210 */ /* 0x000fe20007ffe1ff */
[----:B0-----:R-:W-:-:S05]  /*0820*/  IMAD.WIDE.U32 R2, R7, 0x4, R2 ;  /* 0x0000000407027825 */ /* 0x001fca00078e0002 */
[----:B------:R-:W-:-:S07]  /*0830*/  MOV R7, R3 ;  /* 0x0000000300077202 */ /* 0x000fce0000000f00 */
.L_x_218:
[----:B------:R-:W-:-:S06]  /*0840*/  MOV R3, R7 ;  /* 0x0000000700037202 */ /* 0x000fcc0000000f00 */
[----:B------:R0:W2:Y:S01]  /*0850*/  LDG.E R3, desc[UR6][R2.64] ;  /* 0x0000000602037981 */ /* 0x0000a2000c1e1900 */
[----:B------:R-:W-:-:S04]  /*0860*/  IADD3 R6, PT, PT, R6, 0x1, RZ ;  /* 0x0000000106067810 */ /* 0x000fc80007ffe0ff */
[----:B------:R-:W-:Y:S02]  /*0870*/  ISETP.NE.AND P0, PT, R6, RZ, PT ;  /* 0x000000ff0600720c */ /* 0x000fe40003f05270 */
[----:B0-----:R-:W-:-:S04]  /*0880*/  IADD3 R2, P1, PT, R2, 0x800, RZ ;  /* 0x0000080002027810 */ /* 0x001fc80007f3e0ff */
[----:B------:R-:W-:Y:S01]  /*0890*/  IADD3.X R7, PT, PT, RZ, R7, RZ, P1, !PT ;  /* 0x00000007ff077210 */ /* 0x000fe20000ffe4ff */
[----:B--2--5:R-:W-:-:S06]  /*08a0*/  FADD R0, R3, R0 ;  /* 0x0000000003007221 */ /* 0x024fcc0000000000 */
[----:B------:R-:W-:Y:S05]  /*08b0*/  @P0 BRA `(.L_x_218) ;  /* 0xfffffffc00e00947 */ /* 0x000fea000383ffff */
.L_x_210:
[----:B------:R-:W-:Y:S05]  /*08c0*/  BSYNC.RECONVERGENT B1 ;  /* 0x0000000000017941 */ /* 0x000fea0003800200 */
.L_x_209:
[----:B------:R-:W-:Y:S02]  /*08d0*/  ISETP.GE.U32.AND P0, PT, R4, 0x200, PT ;  /* 0x000002000400780c */ /* 0x000fe40003f06070 */
        /* <DEDUP_REMOVED lines=36> */
[----:B------:R-:W3:Y:S04]  /*0b20*/  LDS.128 R8, [UR4+0x30] ;  /* 0x00003004ff087984 */ /* 0x000ee80008000c00 */
[----:B------:R-:W4:Y:S01]  /*0b30*/  LDS.128 R16, [UR4+0x40] ;  /* 0x00004004ff107984 */ /* 0x000f220008000c00 */
[----:B0-----:R-:W-:-:S04]  /*0b40*/  FADD R5, R0, R5 ;  /* 0x0000000500057221 */ /* 0x001fc80000000000 */
        /* <DEDUP_REMOVED lines=9> */
[----:B------:R-:W-:-:S04]  /*0be0*/  FADD R11, R10, R11 ;  /* 0x0000000b0a0b7221 */ /* 0x000fc80000000000 */
[----:B----4-:R-:W-:-:S04]  /*0bf0*/  FADD R16, R11, R16 ;  /* 0x000000100b107221 */ /* 0x010fc80000000000 */
[----:B------:R-:W-:-:S04]  /*0c00*/  FADD R17, R16, R17 ;  /* 0x0000001110117221 */ /* 0x000fc80000000000 */
[----:B------:R-:W-:-:S04]  /*0c10*/  FADD R18, R17, R18 ;  /* 0x0000001211127221 */ /* 0x000fc80000000000 */
[----:B------:R-:W-:Y:S01]  /*0c20*/  FADD R0, R18, R19 ;  /* 0x0000001312007221 */ /* 0x000fe20000000000 */
[----:B------:R-:W-:Y:S06]  /*0c30*/  BRA `(.L_x_220) ;  /* 0x0000001400d87947 */ /* 0x000fec0003800000 */
.L_x_219:
[----:B------:R-:W1:Y:S01]  /*0c40*/  S2R R6, SR_LANEID ;  /* 0x0000000000067919 */ /* 0x000e620000000000 */
[----:B------:R-:W-:-:S04]  /*0c50*/  LOP3.LUT R0, R5, 0x3e0, RZ, 0xc0, !PT ;  /* 0x000003e005007812 */ /* 0x000fc800078ec0ff */
[----:B0-----:R-:W-:Y:S02]  /*0c60*/  IADD3 R3, PT, PT, R0, 0x20, RZ ;  /* 0x0000002000037810 */ /* 0x001fe40007ffe0ff */
[----:B------:R-:W-:Y:S02]  /*0c70*/  LOP3.LUT R7, RZ, R0, RZ, 0x33, !PT ;  /* 0x00000000ff077212 */ /* 0x000fe400078e33ff */
[-C--:B------:R-:W-:Y:S02]  /*0c80*/  ISETP.GT.U32.AND P0, PT, R3, R4.reuse, PT ;  /* 0x000000040300720c */ /* 0x080fe40003f04070 */
        /* <DEDUP_REMOVED lines=40> */
[----:B------:R-:W0:Y:S04]  /*0f10*/  LDS.128 R20, [UR4+0x10] ;  /* 0x00001004ff147984 */ /* 0x000e280008000c00 */
        /* <DEDUP_REMOVED lines=30> */
.L_x_206:
[----:B------:R-:W0:Y:S01]  /*1100*/  S2R R0, SR_TID.X ;  /* 0x0000000000007919 */ /* 0x000e220000002100 */
[----:B------:R-:W1:Y:S02]  /*1110*/  LDCU.64 UR4, c[0x0][0x380] ;  /* 0x00007000ff0477ac */ /* 0x000e640008000a00 */
[----:B-1----:R-:W-:Y:S02]  /*1120*/  MOV R12, UR4 ;  /* 0x00000004000c7c02 */ /* 0x002fe40008000f00 */
[----:B------:R-:W-:-:S03]  /*1130*/  MOV R13, UR5 ;  /* 0x00000005000d7c02 */ /* 0x000fc60008000f00 */
        /* <DEDUP_REMOVED lines=17> */
[----:B------:R-:W-:Y:S01]  /*1250*/  UMOV UR4, 0x2000 ;  /* 0x0000200000047882 */ /* 0x000fe20000000000 */
[----:B--2---:R-:W-:Y:S01]  /*1260*/  FADD R20, R20, R21 ;  /* 0x0000001514147221 */ /* 0x004fe20000000000 */
[----:B------:R-:W-:-:S04]  /*1270*/  IADD3 R21, PT, PT, R4, -0x2000, RZ ;  /* 0xffffe00004157810 */ /* 0x000fc80007ffe0ff */
[----:B------:R-:W-:Y:S01]  /*1280*/  ISETP.GE.U32.AND P0, PT, R21, 0x2000, PT ;  /* 0x000020001500780c */ /* 0x000fe20003f06070 */
[----:B---3--:R-:W-:Y:S01]  /*1290*/  FADD R6, R6, R7 ;  /* 0x0000000706067221 */ /* 0x008fe20000000000 */
[----:B----4-:R-:W-:-:S04]  /*12a0*/  FADD R9, R8, R9 ;  /* 0x0000000908097221 */ /* 0x010fc80000000000 */
[----:B------:R-:W-:Y:S01]  /*12b0*/  FADD R6, R6, R9 ;  /* 0x0000000906067221 */ /* 0x000fe20000000000 */
[----:B-----5:R-:W-:Y:S01]  /*12c0*/  FADD R10, R10, R11 ;  /* 0x0000000b0a0a7221 */ /* 0x020fe20000000000 */
[----:B------:R-:W-:-:S04]  /*12d0*/  FADD R15, R14, R15 ;  /* 0x0000000f0e0f7221 */ /* 0x000fc80000000000 */
[----:B------:R-:W-:Y:S01]  /*12e0*/  FADD R15, R10, R15 ;  /* 0x0000000f0a0f7221 */ /* 0x000fe20000000000 */
[----:B------:R-:W-:Y:S01]  /*12f0*/  FADD R16, R16, R17 ;  /* 0x0000001110107221 */ /* 0x000fe20000000000 */
[----:B------:R-:W-:-:S04]  /*1300*/  FADD R19, R18, R19 ;  /* 0x0000001312137221 */ /* 0x000fc80000000000 */
[----:B------:R-:W-:Y:S01]  /*1310*/  FADD R16, R16, R19 ;  /* 0x0000001310107221 */ /* 0x000fe20000000000 */
[----:B------:R-:W-:-:S04]  /*1320*/  FADD R5, R5, R22 ;  /* 0x0000001605057221 */ /* 0x000fc80000000000 */
[----:B------:R-:W-:Y:S01]  /*1330*/  FADD R5, R20, R5 ;  /* 0x0000000514057221 */ /* 0x000fe20000000000 */
[----:B------:R-:W-:-:S03]  /*1340*/  FADD R6, R6, R15 ;  /* 0x0000000f06067221 */ /* 0x000fc60000000000 */
[----:B------:R-:W-:-:S04]  /*1350*/  FADD R5, R16, R5 ;  /* 0x0000000510057221 */ /* 0x000fc80000000000 */
[----:B------:R-:W-:Y:S01]  /*1360*/  FADD R5, R6, R5 ;  /* 0x0000000506057221 */ /* 0x000fe20000000000 */
[----:B------:R-:W-:Y:S06]  /*1370*/  @!P0 BRA `(.L_x_221) ;  /* 0x0000000000ac8947 */ /* 0x000fec0003800000 */
[----:B------:R-:W0:Y:S01]  /*1380*/  LDC R4, c[0x0][0x390] ;  /* 0x0000e400ff047b82 */ /* 0x000e220000000800 */
[----:B------:R-:W-:-:S07]  /*1390*/  UMOV UR4, 0x2000 ;  /* 0x0000200000047882 */ /* 0x000fce0000000000 */
[----:B------:R-:W1:Y:S02]  /*13a0*/  LDC.64 R12, c[0x0][0x380] ;  /* 0x0000e000ff0c7b82 */ /* 0x000e640000000a00 */
.L_x_223:
[----:B------:R-:W-:-:S05]  /*13b0*/  IADD3 R3, PT, PT, R0, UR4, RZ ;  /* 0x0000000400037c10 */ /* 0x000fca000fffe0ff */
        /* <DEDUP_REMOVED lines=17> */
[----:B0-----:R-:W-:-:S04]  /*14d0*/  IADD3 R2, PT, PT, R4, -UR4, RZ ;  /* 0x8000000404027c10 */ /* 0x001fc8000fffe0ff */
        /* <DEDUP_REMOVED lines=18> */
[----:B------:R-:W-:-:S06]  /*1600*/  UIADD3 UR4, UPT, UPT, UR4, 0x2000, URZ ;  /* 0x0000200004047890 */ /* 0x000fcc000fffe0ff */
[----:B------:R-:W-:-:S13]  /*1610*/  ISETP.LT.U32.AND P0, PT, R21, UR4, PT ;  /* 0x0000000415007c0c */ /* 0x000fda000bf01070 */
[----:B------:R-:W-:Y:S05]  /*1620*/  @!P0 BRA `(.L_x_223) ;  /* 0xfffffffc00608947 */ /* 0x000fea000383ffff */
.L_x_221:
[----:B------:R-:W-:Y:S01]  /*1630*/  IADD3 R3, PT, PT, R4, -UR4, RZ ;  /* 0x8000000404037c10 */ /* 0x000fe2000fffe0ff */
[----:B------:R-:W-:Y:S03]  /*1640*/  BSSY.RECONVERGENT B1, `(.L_x_222) ;  /* 0x00000a3000017945 */ /* 0x000fe60003800200 */
[----:B------:R-:W-:-:S04]  /*1650*/  ISETP.GE.AND P0, PT, R0, R3, PT ;  /* 0x000000030000720c */ /* 0x000fc80003f06270 */
[----:B------:R-:W-:-:S13]  /*1660*/  ISETP.LE.U32.OR P0, PT, R4, UR4, P0 ;  /* 0x0000000404007c0c */ /* 0x000fda0008703470 */
[----:B------:R-:W-:Y:S05]  /*1670*/  @P0 BRA `(.L_x_224) ;  /* 0x00000008007c0947 */ /* 0x000fea0003800000 */
[-C--:B------:R-:W-:Y:S01]  /*1680*/  LOP3.LUT R3, RZ, R0.reuse, RZ, 0x33, !PT ;  /* 0x00000000ff037212 */ /* 0x080fe200078e33ff */
[----:B------:R-:W-:Y:S01]  /*1690*/  BSSY.RECONVERGENT B2, `(.L_x_225) ;  /* 0x0000052000027945 */ /* 0x000fe20003800200 */
[----:B------:R-:W-:Y:S02]  /*16a0*/  MOV R6, R0 ;  /* 0x0000000000067202 */ /* 0x000fe40000000f00 */
[----:B------:R-:W-:-:S04]  /*16b0*/  IADD3 R3, PT, PT, R4, -UR4, R3 ;  /* 0x8000000404037c10 */ /* 0x000fc8000fffe003 */
[C---:B------:R-:W-:Y:S02]  /*16c0*/  ISETP.GE.U32.AND P0, PT, R3.reuse, 0x1e00, PT ;  /* 0x00001e000300780c */ /* 0x040fe40003f06070 */
[----:B------:R-:W-:-:S04]  /*16d0*/  LEA.HI R3, R3, 0x1, RZ, 0x17 ;  /* 0x0000000103037811 */ /* 0x000fc800078fb8ff */
[----:B------:R-:W-:-:S07]  /*16e0*/  LOP3.LUT R4, R3, 0xf, RZ, 0xc0, !PT ;  /* 0x0000000f03047812 */ /* 0x000fce00078ec0ff */
[----:B------:R-:W-:Y:S05]  /*16f0*/  @!P0 BRA `(.L_x_226) ;  /* 0x00000004002c8947 */ /* 0x000fea0003800000 */
[----:B------:R-:W-:Y:S01]  /*1700*/  LOP3.LUT R7, R3, 0xfffff0, RZ, 0xc0, !PT ;  /* 0x00fffff003077812 */ /* 0x000fe200078ec0ff */
[----:B------:R-:W-:Y:S01]  /*1710*/  BSSY.RECONVERGENT B3, `(.L_x_227) ;  /* 0x0000048000037945 */ /* 0x000fe20003800200 */
[C---:B------:R-:W-:Y:S02]  /*1720*/  LOP3.LUT R6, R0.reuse, 0x1000, RZ, 0xfc, !PT ;  /* 0x0000100000067812 */ /* 0x040fe400078efcff */
[----:B------:R-:W-:Y:S02]  /*1730*/  IADD3 R2, PT, PT, R0, UR4, RZ ;  /* 0x0000000400027c10 */ /* 0x000fe4000fffe0ff */
[----:B------:R-:W-:-:S07]  /*1740*/  IADD3 R7, PT, PT, -R7, RZ, RZ ;  /* 0x000000ff07077210 */ /* 0x000fce0007ffe1ff */
.L_x_228:
[C---:B------:R-:W-:Y:S01]  /*1750*/  IADD3 R19, PT, PT, R2.reuse, 0x200, RZ ;  /* 0x0000020002137810 */ /* 0x040fe20007ffe0ff */
[C---:B------:R-:W-:Y:S01]  /*1760*/  IMAD.WIDE.U32 R14, R2.reuse, 0x4, R12 ;  /* 0x00000004020e7825 */ /* 0x040fe200078e000c */
[----:B------:R-:W-:-:S03]  /*1770*/  IADD3 R11, PT, PT, R2, 0x400, RZ ;  /* 0x00000400020b7810 */ /* 0x000fc60007ffe0ff */
[--C-:B------:R-:W-:Y:S01]  /*1780*/  IMAD.WIDE.U32 R18, R19, 0x4, R12.reuse ;  /* 0x0000000413127825 */ /* 0x100fe200078e000c */
[----:B------:R0:W2:Y:S01]  /*1790*/  LDG.E R8, desc[UR6][R14.64] ;  /* 0x000000060e087981 */ /* 0x0000a2000c1e1900 */
[C---:B------:R-:W-:Y:S02]  /*17a0*/  IADD3 R21, PT, PT, R2.reuse, 0x600, RZ ;  /* 0x0000060002157810 */ /* 0x040fe40007ffe0ff */
[--C-:B------:R-:W-:Y:S01]  /*17b0*/  IMAD.WIDE.U32 R10, R11, 0x4, R12.reuse ;  /* 0x000000040b0a7825 */ /* 0x100fe200078e000c */
[----:B------:R1:W3:Y:S01]  /*17c0*/  LDG.E R9, desc[UR6][R18.64] ;  /* 0x0000000612097981 */ /* 0x0002e2000c1e1900 */
[C---:B------:R-:W-:Y:S02]  /*17d0*/  IADD3 R17, PT, PT, R2.reuse, 0x800, RZ ;  /* 0x0000080002117810 */ /* 0x040fe40007ffe0ff */
[--C-:B------:R-:W-:Y:S02]  /*17e0*/  IMAD.WIDE.U32 R20, R21, 0x4, R12.reuse ;  /* 0x0000000415147825 */ /* 0x100fe400078e000c */
[----:B------:R4:W5:Y:S01]  /*17f0*/  LDG.E R10, desc[UR6][R10.64] ;  /* 0x000000060a0a7981 */ /* 0x000962000c1e1900 */
[----:B------:R-:W-:Y:S01]  /*1800*/  IADD3 R29, PT, PT, R2, 0xa00, RZ ;  /* 0x00000a00021d7810 */ /* 0x000fe20007ffe0ff */
[----:B------:R-:W-:-:S02]  /*1810*/  IMAD.WIDE.U32 R16, R17, 0x4, R12 ;  /* 0x0000000411107825 */ /* 0x000fc400078e000c */
[----:B------:R4:W5:Y:S01]  /*1820*/  LDG.E R27, desc[UR6][R20.64] ;  /* 0x00000006141b7981 */ /* 0x000962000c1e1900 */
[C---:B------:R-:W-:Y:S01]  /*1830*/  IADD3 R23, PT, PT, R2.reuse, 0xc00, RZ ;  /* 0x00000c0002177810 */ /* 0x040fe20007ffe0ff */
[--C-:B------:R-:W-:Y:S02]  /*1840*/  IMAD.WIDE.U32 R28, R29, 0x4, R12.reuse ;  /* 0x000000041d1c7825 */ /* 0x100fe400078e000c */
[----:B------:R-:W5:Y:S01]  /*1850*/  LDG.E R26, desc[UR6][R16.64] ;  /* 0x00000006101a7981 */ /* 0x000f62000c1e1900 */
[C---:B------:R-:W-:Y:S01]  /*1860*/  IADD3 R22, PT, PT, R2.reuse, 0xe00, RZ ;  /* 0x00000e0002167810 */ /* 0x040fe20007ffe0ff */
[--C-:B0-----:R-:W-:Y:S02]  /*1870*/  IMAD.WIDE.U32 R14, R23, 0x4, R12.reuse ;  /* 0x00000004170e7825 */ /* 0x101fe400078e000c */
[----:B------:R0:W5:Y:S01]  /*1880*/  LDG.E R25, desc[UR6][R28.64] ;  /* 0x000000061c197981 */ /* 0x000162000c1e1900 */
[----:B------:R-:W-:Y:S01]  /*1890*/  IADD3 R23, PT, PT, R2, 0x1000, RZ ;  /* 0x0000100002177810 */ /* 0x000fe20007ffe0ff */
[----:B-1----:R-:W-:-:S02]  /*18a0*/  IMAD.WIDE.U32 R18, R22, 0x4, R12 ;  /* 0x0000000416127825 */ /* 0x002fc400078e000c */
[----:B------:R1:W5:Y:S01]  /*18b0*/  LDG.E R24, desc[UR6][R14.64] ;  /* 0x000000060e187981 */ /* 0x000362000c1e1900 */
[C---:B----4-:R-:W-:Y:S01]  /*18c0*/  IADD3 R11, PT, PT, R2.reuse, 0x1200, RZ ;  /* 0x00001200020b7810 */ /* 0x050fe20007ffe0ff */
[--C-:B------:R-:W-:Y:S02]  /*18d0*/  IMAD.WIDE.U32 R20, R23, 0x4, R12.reuse ;  /* 0x0000000417147825 */ /* 0x100fe400078e000c */
[----:B------:R4:W5:Y:S01]  /*18e0*/  LDG.E R23, desc[UR6][R18.64] ;  /* 0x0000000612177981 */ /* 0x000962000c1e1900 */
[C---:B0-----:R-:W-:Y:S01]  /*18f0*/  IADD3 R29, PT, PT, R2.reuse, 0x1400, RZ ;  /* 0x00001400021d7810 */ /* 0x041fe20007ffe0ff */
[--C-:B------:R-:W-:Y:S02]  /*1900*/  IMAD.WIDE.U32 R16, R11, 0x4, R12.reuse ;  /* 0x000000040b107825 */ /* 0x100fe400078e000c */
[----:B------:R-:W5:Y:S01]  /*1910*/  LDG.E R22, desc[UR6][R20.64] ;  /* 0x0000000614167981 */ /* 0x000f62000c1e1900 */
[----:B-1----:R-:W-:Y:S01]  /*1920*/  IADD3 R15, PT, PT, R2, 0x1600, RZ ;  /* 0x00001600020f7810 */ /* 0x002fe20007ffe0ff */
[----:B------:R-:W-:-:S02]  /*1930*/  IMAD.WIDE.U32 R28, R29, 0x4, R12 ;  /* 0x000000041d1c7825 */ /* 0x000fc400078e000c */
[----:B------:R0:W5:Y:S01]  /*1940*/  LDG.E R11, desc[UR6][R16.64] ;  /* 0x00000006100b7981 */ /* 0x000162000c1e1900 */
[C---:B----4-:R-:W-:Y:S01]  /*1950*/  IADD3 R19, PT, PT, R2.reuse, 0x1800, RZ ;  /* 0x0000180002137810 */ /* 0x050fe20007ffe0ff */
[--C-:B------:R-:W-:Y:S02]  /*1960*/  IMAD.WIDE.U32 R14, R15, 0x4, R12.reuse ;  /* 0x000000040f0e7825 */ /* 0x100fe400078e000c */
[----:B------:R-:W4:Y:S02]  /*1970*/  LDG.E R28, desc[UR6][R28.64] ;  /* 0x000000061c1c7981 */ /* 0x000f24000c1e1900 */
[----:B------:R-:W-:Y:S01]  /*1980*/  IMAD.WIDE.U32 R18, R19, 0x4, R12 ;  /* 0x0000000413127825 */ /* 0x000fe200078e000c */
[C---:B0-----:R-:W-:Y:S02]  /*1990*/  IADD3 R17, PT, PT, R2.reuse, 0x1a00, RZ ;  /* 0x00001a0002117810 */ /* 0x041fe40007ffe0ff */
[----:B------:R-:W-:-:S03]  /*19a0*/  IADD3 R21, PT, PT, R2, 0x1c00, RZ ;  /* 0x00001c0002157810 */ /* 0x000fc60007ffe0ff */
[----:B------:R-:W4:Y:S04]  /*19b0*/  LDG.E R18, desc[UR6][R18.64] ;  /* 0x0000000612127981 */ /* 0x000f28000c1e1900 */
[----:B------:R0:W4:Y:S01]  /*19c0*/  LDG.E R29, desc[UR6][R14.64] ;  /* 0x000000060e1d7981 */ /* 0x000122000c1e1900 */
[----:B------:R-:W-:Y:S01]  /*19d0*/  IADD3 R20, PT, PT, R2, 0x1e00, RZ ;  /* 0x00001e0002147810 */ /* 0x000fe20007ffe0ff */
[----:B0-----:R-:W-:-:S04]  /*19e0*/  IMAD.WIDE.U32 R14, R17, 0x4, R12 ;  /* 0x00000004110e7825 */ /* 0x001fc800078e000c */
[--C-:B------:R-:W-:Y:S02]  /*19f0*/  IMAD.WIDE.U32 R16, R21, 0x4, R12.reuse ;  /* 0x0000000415107825 */ /* 0x100fe400078e000c */
[----:B------:R-:W4:Y:S02]  /*1a00*/  LDG.E R14, desc[UR6][R14.64] ;  /* 0x000000060e0e7981 */ /* 0x000f24000c1e1900 */
[----:B------:R-:W-:Y:S02]  /*1a10*/  IMAD.WIDE.U32 R20, R20, 0x4, R12 ;  /* 0x0000000414147825 */ /* 0x000fe400078e000c */
[----:B------:R-:W4:Y:S04]  /*1a20*/  LDG.E R16, desc[UR6][R16.64] ;  /* 0x0000000610107981 */ /* 0x000f28000c1e1900 */
[----:B------:R-:W4:Y:S01]  /*1a30*/  LDG.E R20, desc[UR6][R20.64] ;  /* 0x0000000614147981 */ /* 0x000f22000c1e1900 */
[----:B------:R-:W-:-:S04]  /*1a40*/  IADD3 R7, PT, PT, R7, 0x10, RZ ;  /* 0x0000001007077810 */ /* 0x000fc80007ffe0ff */
[----:B------:R-:W-:Y:S02]  /*1a50*/  ISETP.NE.AND P0, PT, R7, RZ, PT ;  /* 0x000000ff0700720c */ /* 0x000fe40003f05270 */
[----:B------:R-:W-:Y:S02]  /*1a60*/  IADD3 R6, PT, PT, R6, 0x2000, RZ ;  /* 0x0000200006067810 */ /* 0x000fe40007ffe0ff */
[----:B------:R-:W-:Y:S01]  /*1a70*/  IADD3 R2, PT, PT, R2, 0x2000, RZ ;  /* 0x0000200002027810 */ /* 0x000fe20007ffe0ff */
[----:B--2---:R-:W-:-:S04]  /*1a80*/  FADD R8, R8, R5 ;  /* 0x0000000508087221 */ /* 0x004fc80000000000 */
[----:B---3--:R-:W-:-:S04]  /*1a90*/  FADD R9, R8, R9 ;  /* 0x0000000908097221 */ /* 0x008fc80000000000 */
        /* <DEDUP_REMOVED lines=8> */
[----:B----4-:R-:W-:-:S04]  /*1b20*/  FADD R28, R11, R28 ;  /* 0x0000001c0b1c7221 */ /* 0x010fc80000000000 */
[----:B------:R-:W-:-:S04]  /*1b30*/  FADD R29, R28, R29 ;  /* 0x0000001d1c1d7221 */ /* 0x000fc80000000000 */
[----:B------:R-:W-:-:S04]  /*1b40*/  FADD R29, R29, R18 ;  /* 0x000000121d1d7221 */ /* 0x000fc80000000000 */
[----:B------:R-:W-:-:S04]  /*1b50*/  FADD R29, R29, R14 ;  /* 0x0000000e1d1d7221 */ /* 0x000fc80000000000 */
[----:B------:R-:W-:-:S04]  /*1b60*/  FADD R29, R29, R16 ;  /* 0x000000101d1d7221 */ /* 0x000fc80000000000 */
[----:B------:R-:W-:Y:S01]  /*1b70*/  FADD R5, R29, R20 ;  /* 0x000000141d057221 */ /* 0x000fe20000000000 */
[----:B------:R-:W-:Y:S06]  /*1b80*/  @P0 BRA `(.L_x_228) ;  /* 0xfffffff800f00947 */ /* 0x000fec000383ffff */
[----:B------:R-:W-:Y:S05]  /*1b90*/  BSYNC.RECONVERGENT B3 ;  /* 0x0000000000037941 */ /* 0x000fea0003800200 */
.L_x_227:
[----:B------:R-:W-:-:S07]  /*1ba0*/  IADD3 R6, PT, PT, R6, -0x1000, RZ ;  /* 0xfffff00006067810 */ /* 0x000fce0007ffe0ff */
.L_x_226:
[----:B------:R-:W-:Y:S05]  /*1bb0*/  BSYNC.RECONVERGENT B2 ;  /* 0x0000000000027941 */ /* 0x000fea0003800200 */
.L_x_225:
[----:B------:R-:W-:-:S13]  /*1bc0*/  ISETP.NE.AND P0, PT, R4, RZ, PT ;  /* 0x000000ff0400720c */ /* 0x000fda0003f05270 */
[----:B------:R-:W-:Y:S05]  /*1bd0*/  @!P0 BRA `(.L_x_224) ;  /* 0x0000000400248947 */ /* 0x000fea0003800000 */
[----:B------:R-:W-:Y:S01]  /*1be0*/  ISETP.GE.U32.AND P0, PT, R4, 0x8, PT ;  /* 0x000000080400780c */ /* 0x000fe20003f06070 */
[----:B------:R-:W-:Y:S01]  /*1bf0*/  BSSY.RECONVERGENT B2, `(.L_x_229) ;  /* 0x0000025000027945 */ /* 0x000fe20003800200 */
[----:B------:R-:W-:-:S04]  /*1c00*/  LOP3.LUT R22, R3, 0x7, RZ, 0xc0, !PT ;  /* 0x0000000703167812 */ /* 0x000fc800078ec0ff */
[----:B------:R-:W-:-:S07]  /*1c10*/  ISETP.NE.AND P1, PT, R22, RZ, PT ;  /* 0x000000ff1600720c */ /* 0x000fce0003f25270 */
[----:B------:R-:W-:Y:S06]  /*1c20*/  @!P0 BRA `(.L_x_230) ;  /* 0x0000000000848947 */ /* 0x000fec0003800000 */
[----:B------:R-:W-:-:S04]  /*1c30*/  IADD3 R7, PT, PT, R6, UR4, RZ ;  /* 0x0000000406077c10 */ /* 0x000fc8000fffe0ff */
        /* <DEDUP_REMOVED lines=32> */
.L_x_230:
[----:B------:R-:W-:Y:S05]  /*1e40*/  BSYNC.RECONVERGENT B2 ;  /* 0x0000000000027941 */ /* 0x000fea0003800200 */
.L_x_229:
        /* <DEDUP_REMOVED lines=23> */
.L_x_232:
[----:B------:R-:W-:Y:S05]  /*1fc0*/  BSYNC.RECONVERGENT B2 ;  /* 0x0000000000027941 */ /* 0x000fea0003800200 */
.L_x_231:
[----:B------:R-:W-:Y:S05]  /*1fd0*/  @!P1 BRA `(.L_x_224) ;  /* 0x0000000000249947 */ /* 0x000fea0003800000 */
[----:B------:R-:W-:Y:S02]  /*1fe0*/  IADD3 R7, PT, PT, R6, UR4, RZ ;  /* 0x0000000406077c10 */ /* 0x000fe4000fffe0ff */
[----:B------:R-:W-:-:S07]  /*1ff0*/  IADD3 R4, PT, PT, -R4, RZ, RZ ;  /* 0x000000ff04047210 */ /* 0x000fce0007ffe1ff */
.L_x_233:
[----:B------:R-:W-:-:S06]  /*2000*/  IMAD.WIDE.U32 R2, R7, 0x4, R12 ;  /* 0x0000000407027825 */ /* 0x000fcc00078e000c */
[----:B------:R-:W2:Y:S01]  /*2010*/  LDG.E R2, desc[UR6][R2.64] ;  /* 0x0000000602027981 */ /* 0x000ea2000c1e1900 */
[----:B------:R-:W-:Y:S02]  /*2020*/  IADD3 R4, PT, PT, R4, 0x1, RZ ;  /* 0x0000000104047810 */ /* 0x000fe40007ffe0ff */
[----:B------:R-:W-:Y:S02]  /*2030*/  IADD3 R7, PT, PT, R7, 0x200, RZ ;  /* 0x0000020007077810 */ /* 0x000fe40007ffe0ff */
[----:B------:R-:W-:Y:S01]  /*2040*/  ISETP.NE.AND P0, PT, R4, RZ, PT ;  /* 0x000000ff0400720c */ /* 0x000fe20003f05270 */
[----:B--2---:R-:W-:-:S12]  /*2050*/  FADD R5, R2, R5 ;  /* 0x0000000502057221 */ /* 0x004fd80000000000 */
[----:B------:R-:W-:Y:S05]  /*2060*/  @P0 BRA `(.L_x_233) ;  /* 0xfffffffc00e40947 */ /* 0x000fea000383ffff */
.L_x_224:
[----:B------:R-:W-:Y:S05]  /*2070*/  BSYNC.RECONVERGENT B1 ;  /* 0x0000000000017941 */ /* 0x000fea0003800200 */
.L_x_222:
        /* <DEDUP_REMOVED lines=33> */
[----:B------:R-:W3:Y:S04]  /*2290*/  LDS.128 R8, [UR4+0x30] ;  /* 0x00003004ff087984 */ /* 0x000ee80008000c00 */
[----:B------:R-:W4:Y:S01]  /*22a0*/  LDS.128 R16, [UR4+0x40] ;  /* 0x00004004ff107984 */ /* 0x000f220008000c00 */
[----:B0-----:R-:W-:-:S04]  /*22b0*/  FADD R5, R0, R5 ;  /* 0x0000000500057221 */ /* 0x001fc80000000000 */
        /* <DEDUP_REMOVED lines=13> */
[----:B------:R-:W-:-:S07]  /*2390*/  FADD R0, R18, R19 ;  /* 0x0000001312007221 */ /* 0x000fce0000000000 */
.L_x_220:
[----:B------:R-:W-:Y:S05]  /*23a0*/  BSYNC.RECONVERGENT B0 ;  /* 0x0000000000007941 */ /* 0x000fea0003800200 */
.L_x_205:
[----:B------:R-:W-:Y:S05]  /*23b0*/  @P0 EXIT ;  /* 0x000000000000094d */ /* 0x000fea0003800000 */
[----:B012---:R-:W0:Y:S01]  /*23c0*/  LDC.64 R2, c[0x0][0x388] ;  /* 0x0000e200ff027b82 */ /* 0x007e220000000a00 */
[----:B------:R-:W1:Y:S02]  /*23d0*/  LDCU UR4, c[0x0][0x398] ;  /* 0x00007300ff0477ac */ /* 0x000e640008000800 */
[----:B-1----:R-:W-:-:S05]  /*23e0*/  FADD R5, R0, UR4 ;  /* 0x0000000400057e21 */ /* 0x002fca0008000000 */
[----:B0-----:R-:W-:Y:S01]  /*23f0*/  STG.E desc[UR6][R2.64], R5 ;  /* 0x0000000502007986 */ /* 0x001fe2000c101906 */
[----:B------:R-:W-:Y:S05]  /*2400*/  EXIT ;  /* 0x000000000000794d */ /* 0x000fea0003800000 */
.L_x_234:
        /* <DEDUP_REMOVED lines=15> */
.L_x_247:


//--------------------- .text._ZN3cub18CUB_300001_SM_10006detail11EmptyKernelIvEEvv --------------------------
	.section	.text._ZN3cub18CUB_300001_SM_10006detail11EmptyKernelIvEEvv,"ax",@progbits
	.align	128
        .global         _ZN3cub18CUB_300001_SM_10006detail11EmptyKernelIvEEvv
        .type           _ZN3cub18CUB_300001_SM_10006detail11EmptyKernelIvEEvv,@function
        .size           _ZN3cub18CUB_300001_SM_10006detail11EmptyKernelIvEEvv,(.L_x_248 - _ZN3cub18CUB_300001_SM_10006detail11EmptyKernelIvEEvv)
        .other          _ZN3cub18CUB_300001_SM_10006detail11EmptyKernelIvEEvv,@"STO_CUDA_ENTRY STV_DEFAULT"
_ZN3cub18CUB_300001_SM_10006detail11EmptyKernelIvEEvv:
.text._ZN3cub18CUB_300001_SM_10006detail11EmptyKernelIvEEvv:
[----:B------:R-:W-:Y:S01]  /*0000*/  LDC R1, c[0x0][0x37c] ;  /* 0x0000df00ff017b82 */ /* 0x000fe20000000800 */
[----:B------:R-:W-:Y:S05]  /*0010*/  EXIT ;  /* 0x000000000000794d */ /* 0x000fea0003800000 */
.L_x_235:
        /* <DEDUP_REMOVED lines=14> */
.L_x_248:


//--------------------- .text._Z25reduction_Kernel_improvediPfS_ --------------------------
	.section	.text._Z25reduction_Kernel_improvediPfS_,"ax",@progbits
	.align	128
        .global         _Z25reduction_Kernel_improvediPfS_
        .type           _Z25reduction_Kernel_improvediPfS_,@function
        .size           _Z25reduction_Kernel_improvediPfS_,(.L_x_249 - _Z25reduction_Kernel_improvediPfS_)
        .other          _Z25reduction_Kernel_improvediPfS_,@"STO_CUDA_ENTRY STV_DEFAULT"
_Z25reduction_Kernel_improvediPfS_:
.text._Z25reduction_Kernel_improvediPfS_:
[----:B------:R-:W-:Y:S01]  /*0000*/  LDC R1, c[0x0][0x37c] ;  /* 0x0000df00ff017b82 */ /* 0x000fe20000000800 */
[----:B------:R-:W0:Y:S01]  /*0010*/  S2R R9, SR_CTAID.X ;  /* 0x0000000000097919 */ /* 0x000e220000002500 */
[----:B------:R-:W0:Y:S06]  /*0020*/  LDCU UR8, c[0x0][0x360] ;  /* 0x00006c00ff0877ac */ /* 0x000e2c0008000800 */
[----:B------:R-:W1:Y:S01]  /*0030*/  LDC.64 R4, c[0x0][0x388] ;  /* 0x0000e200ff047b82 */ /* 0x000e620000000a00 */
[----:B------:R-:W2:Y:S01]  /*0040*/  S2R R11, SR_TID.X ;  /* 0x00000000000b7919 */ /* 0x000ea20000002100 */
[----:B------:R-:W3:Y:S01]  /*0050*/  LDCU.64 UR6, c[0x0][0x358] ;  /* 0x00006b00ff0677ac */ /* 0x000ee20008000a00 */
[----:B0-----:R-:W-:-:S05]  /*0060*/  IMAD R0, R9, UR8, RZ ;  /* 0x0000000809007c24 */ /* 0x001fca000f8e02ff */
[----:B--2---:R-:W-:-:S04]  /*0070*/  LEA R3, R0, R11, 0x1 ;  /* 0x0000000b00037211 */ /* 0x004fc800078e08ff */
[C---:B------:R-:W-:Y:S01]  /*0080*/  IADD3 R7, PT, PT, R3.reuse, UR8, RZ ;  /* 0x0000000803077c10 */ /* 0x040fe2000fffe0ff */
[----:B-1----:R-:W-:-:S04]  /*0090*/  IMAD.WIDE R2, R3, 0x4, R4 ;  /* 0x0000000403027825 */ /* 0x002fc800078e0204 */
[----:B------:R-:W-:Y:S02]  /*00a0*/  IMAD.WIDE.U32 R4, R7, 0x4, R4 ;  /* 0x0000000407047825 */ /* 0x000fe400078e0004 */
[----:B---3--:R-:W2:Y:S04]  /*00b0*/  LDG.E R2, desc[UR6][R2.64] ;  /* 0x0000000602027981 */ /* 0x008ea8000c1e1900 */
[----:B------:R-:W2:Y:S01]  /*00c0*/  LDG.E R5, desc[UR6][R4.64] ;  /* 0x0000000604057981 */ /* 0x000ea2000c1e1900 */
[----:B------:R-:W0:Y:S01]  /*00d0*/  S2UR UR5, SR_CgaCtaId ;  /* 0x00000000000579c3 */ /* 0x000e220000008800 */
[----:B------:R-:W-:Y:S01]  /*00e0*/  UMOV UR4, 0x400 ;  /* 0x0000040000047882 */ /* 0x000fe20000000000 */
[----:B------:R-:W-:Y:S01]  /*00f0*/  UISETP.GE.U32.AND UP0, UPT, UR8, 0x2, UPT ;  /* 0x000000020800788c */ /* 0x000fe2000bf06070 */
[----:B------:R-:W-:Y:S01]  /*0100*/  ISETP.NE.AND P0, PT, R11, RZ, PT ;  /* 0x000000ff0b00720c */ /* 0x000fe20003f05270 */
[----:B0-----:R-:W-:-:S06]  /*0110*/  ULEA UR4, UR5, UR4, 0x18 ;  /* 0x0000000405047291 */ /* 0x001fcc000f8ec0ff */
[----:B------:R-:W-:Y:S01]  /*0120*/  LEA R7, R11, UR4, 0x2 ;  /* 0x000000040b077c11 */ /* 0x000fe2000f8e10ff */
[----:B--2---:R-:W-:-:S05]  /*0130*/  FADD R0, R2, R5 ;  /* 0x0000000502007221 */ /* 0x004fca0000000000 */
[----:B------:R0:W-:Y:S01]  /*0140*/  STS [R7], R0 ;  /* 0x0000000007007388 */ /* 0x0001e20000000800 */
[----:B------:R-:W-:Y:S06]  /*0150*/  BAR.SYNC.DEFER_BLOCKING 0x0 ;  /* 0x0000000000007b1d */ /* 0x000fec0000010000 */
[----:B------:R-:W-:Y:S05]  /*0160*/  BRA.U !UP0, `(.L_x_236) ;  /* 0x0000000108307547 */ /* 0x000fea000b800000 */
[----:B0-----:R-:W-:-:S07]  /*0170*/  IMAD.U32 R0, RZ, RZ, UR8 ;  /* 0x00000008ff007e24 */ /* 0x001fce000f8e00ff */
.L_x_237:
[----:B------:R-:W-:-:S04]  /*0180*/  SHF.R.U32.HI R6, RZ, 0x1, R0 ;  /* 0x00000001ff067819 */ /* 0x000fc80000011600 */
[----:B------:R-:W-:-:S13]  /*0190*/  ISETP.GE.U32.AND P1, PT, R11, R6, PT ;  /* 0x000000060b00720c */ /* 0x000fda0003f26070 */
[----:B------:R-:W-:Y:S01]  /*01a0*/  @!P1 LEA R2, R6, R7, 0x2 ;  /* 0x0000000706029211 */ /* 0x000fe200078e10ff */
[----:B------:R-:W-:Y:S05]  /*01b0*/  @!P1 LDS R3, [R7] ;  /* 0x0000000007039984 */ /* 0x000fea0000000800 */
[----:B------:R-:W0:Y:S02]  /*01c0*/  @!P1 LDS R2, [R2] ;  /* 0x0000000002029984 */ /* 0x000e240000000800 */
[----:B0-----:R-:W-:-:S05]  /*01d0*/  @!P1 FADD R4, R2, R3 ;  /* 0x0000000302049221 */ /* 0x001fca0000000000 */
[----:B------:R1:W-:Y:S01]  /*01e0*/  @!P1 STS [R7], R4 ;  /* 0x0000000407009388 */ /* 0x0003e20000000800 */
[----:B------:R-:W-:Y:S01]  /*01f0*/  BAR.SYNC.DEFER_BLOCKING 0x0 ;  /* 0x0000000000007b1d */ /* 0x000fe20000010000 */
[----:B------:R-:W-:Y:S01]  /*0200*/  ISETP.GT.U32.AND P1, PT, R0, 0x3, PT ;  /* 0x000000030000780c */ /* 0x000fe20003f24070 */
[----:B------:R-:W-:-:S12]  /*0210*/  IMAD.MOV.U32 R0, RZ, RZ, R6 ;  /* 0x000000ffff007224 */ /* 0x000fd800078e0006 */
[----:B-1----:R-:W-:Y:S05]  /*0220*/  @P1 BRA `(.L_x_237) ;  /* 0xfffffffc00d41947 */ /* 0x002fea000383ffff */
.L_x_236:
[----:B------:R-:W-:Y:S05]  /*0230*/  @P0 EXIT ;  /* 0x000000000000094d */ /* 0x000fea0003800000 */
[----:B------:R-:W1:Y:S01]  /*0240*/  S2UR UR5, SR_CgaCtaId ;  /* 0x00000000000579c3 */ /* 0x000e620000008800 */
[----:B------:R-:W-:-:S07]  /*0250*/  UMOV UR4, 0x400 ;  /* 0x0000040000047882 */ /* 0x000fce0000000000 */
[----:B------:R-:W2:Y:S01]  /*0260*/  LDC.64 R2, c[0x0][0x390] ;  /* 0x0000e400ff027b82 */ /* 0x000ea20000000a00 */
[----:B-1----:R-:W-:Y:S01]  /*0270*/  ULEA UR4, UR5, UR4, 0x18 ;  /* 0x0000000405047291 */ /* 0x002fe2000f8ec0ff */
[----:B--2---:R-:W-:-:S08]  /*0280*/  IMAD.WIDE.U32 R2, R9, 0x4, R2 ;  /* 0x0000000409027825 */ /* 0x004fd000078e0002 */
[----:B------:R-:W1:Y:S04]  /*0290*/  LDS R5, [UR4] ;  /* 0x00000004ff057984 */ /* 0x000e680008000800 */
[----:B-1----:R-:W-:Y:S01]  /*02a0*/  STG.E desc[UR6][R2.64], R5 ;  /* 0x0000000502007986 */ /* 0x002fe2000c101906 */
[----:B------:R-:W-:Y:S05]  /*02b0*/  EXIT ;  /* 0x000000000000794d */ /* 0x000fea0003800000 */
.L_x_238:
        /* <DEDUP_REMOVED lines=12> */
.L_x_249:


//--------------------- .text._Z16reduction_KerneliPfS_ --------------------------
	.section	.text._Z16reduction_KerneliPfS_,"ax",@progbits
	.align	128
        .global         _Z16reduction_KerneliPfS_
        .type           _Z16reduction_KerneliPfS_,@function
        .size           _Z16reduction_KerneliPfS_,(.L_x_250 - _Z16reduction_KerneliPfS_)
        .other          _Z16reduction_KerneliPfS_,@"STO_CUDA_ENTRY STV_DEFAULT"
_Z16reduction_KerneliPfS_:
.text._Z16reduction_KerneliPfS_:
[----:B------:R-:W-:Y:S01]  /*0000*/  LDC R1, c[0x0][0x37c] ;  /* 0x0000df00ff017b82 */ /* 0x000fe20000000800 */
[----:B------:R-:W0:Y:S07]  /*0010*/  S2R R7, SR_CTAID.X ;  /* 0x0000000000077919 */ /* 0x000e2e0000002500 */
[----:B------:R-:W1:Y:S01]  /*0020*/  LDC.64 R2, c[0x0][0x388] ;  /* 0x0000e200ff027b82 */ /* 0x000e620000000a00 */
[----:B------:R-:W0:Y:S01]  /*0030*/  LDCU UR8, c[0x0][0x360] ;  /* 0x00006c00ff0877ac */ /* 0x000e220008000800 */
[----:B------:R-:W0:Y:S01]  /*0040*/  S2R R6, SR_TID.X ;  /* 0x0000000000067919 */ /* 0x000e220000002100 */
[----:B------:R-:W2:Y:S01]  /*0050*/  LDCU.64 UR6, c[0x0][0x358] ;  /* 0x00006b00ff0677ac */ /* 0x000ea20008000a00 */
[----:B0-----:R-:W-:-:S04]  /*0060*/  IMAD R5, R7, UR8, R6 ;  /* 0x0000000807057c24 */ /* 0x001fc8000f8e0206 */
[----:B-1----:R-:W-:-:S06]  /*0070*/  IMAD.WIDE R2, R5, 0x4, R2 ;  /* 0x0000000405027825 */ /* 0x002fcc00078e0202 */
[----:B--2---:R-:W2:Y:S01]  /*0080*/  LDG.E R2, desc[UR6][R2.64] ;  /* 0x0000000602027981 */ /* 0x004ea2000c1e1900 */
[----:B------:R-:W0:Y:S01]  /*0090*/  S2UR UR5, SR_CgaCtaId ;  /* 0x00000000000579c3 */ /* 0x000e220000008800 */
[----:B------:R-:W-:Y:S01]  /*00a0*/  UMOV UR4, 0x400 ;  /* 0x0000040000047882 */ /* 0x000fe20000000000 */
[----:B------:R-:W-:Y:S01]  /*00b0*/  UISETP.GE.U32.AND UP0, UPT, UR8, 0x2, UPT ;  /* 0x000000020800788c */ /* 0x000fe2000bf06070 */
[----:B------:R-:W-:Y:S01]  /*00c0*/  ISETP.NE.AND P0, PT, R6, RZ, PT ;  /* 0x000000ff0600720c */ /* 0x000fe20003f05270 */
[----:B0-----:R-:W-:-:S06]  /*00d0*/  ULEA UR4, UR5, UR4, 0x18 ;  /* 0x0000000405047291 */ /* 0x001fcc000f8ec0ff */
[----:B------:R-:W-:-:S05]  /*00e0*/  LEA R5, R6, UR4, 0x2 ;  /* 0x0000000406057c11 */ /* 0x000fca000f8e10ff */
[----:B--2---:R0:W-:Y:S01]  /*00f0*/  STS [R5], R2 ;  /* 0x0000000205007388 */ /* 0x0041e20000000800 */
[----:B------:R-:W-:Y:S06]  /*0100*/  BAR.SYNC.DEFER_BLOCKING 0x0 ;  /* 0x0000000000007b1d */ /* 0x000fec0000010000 */
[----:B------:R-:W-:Y:S05]  /*0110*/  BRA.U !UP0, `(.L_x_239) ;  /* 0x0000000108347547 */ /* 0x000fea000b800000 */
[----:B------:R-:W-:-:S07]  /*0120*/  HFMA2 R0, -RZ, RZ, 0, 5.9604644775390625e-08 ;  /* 0x00000001ff007431 */ /* 0x000fce00000001ff */
.L_x_240:
[----:B------:R-:W-:-:S05]  /*0130*/  SHF.L.U32 R8, R0, 0x1, RZ ;  /* 0x0000000100087819 */ /* 0x000fca00000006ff */
[----:B0-----:R-:W-:-:S05]  /*0140*/  VIADD R2, R8, 0xffffffff ;  /* 0xffffffff08027836 */ /* 0x001fca0000000000 */
[----:B------:R-:W-:-:S13]  /*0150*/  LOP3.LUT P1, RZ, R2, R6, RZ, 0xc0, !PT ;  /* 0x0000000602ff7212 */ /* 0x000fda000782c0ff */
[----:B------:R-:W-:Y:S01]  /*0160*/  @!P1 LEA R2, R0, R5, 0x2 ;  /* 0x0000000500029211 */ /* 0x000fe200078e10ff */
[----:B------:R-:W-:Y:S01]  /*0170*/  @!P1 LDS R3, [R5] ;  /* 0x0000000005039984 */ /* 0x000fe20000000800 */
[----:B------:R-:W-:-:S04]  /*0180*/  IMAD.MOV.U32 R0, RZ, RZ, R8 ;  /* 0x000000ffff007224 */ /* 0x000fc800078e0008 */
[----:B------:R-:W0:Y:S02]  /*0190*/  @!P1 LDS R2, [R2] ;  /* 0x0000000002029984 */ /* 0x000e240000000800 */
[----:B0-----:R-:W-:-:S05]  /*01a0*/  @!P1 FADD R4, R2, R3 ;  /* 0x0000000302049221 */ /* 0x001fca0000000000 */
[----:B------:R1:W-:Y:S01]  /*01b0*/  @!P1 STS [R5], R4 ;  /* 0x0000000405009388 */ /* 0x0003e20000000800 */
[----:B------:R-:W-:Y:S01]  /*01c0*/  BAR.SYNC.DEFER_BLOCKING 0x0 ;  /* 0x0000000000007b1d */ /* 0x000fe20000010000 */
[----:B------:R-:W-:-:S13]  /*01d0*/  ISETP.GE.U32.AND P1, PT, R8, UR8, PT ;  /* 0x0000000808007c0c */ /* 0x000fda000bf26070 */
[----:B-1----:R-:W-:Y:S05]  /*01e0*/  @!P1 BRA `(.L_x_240) ;  /* 0xfffffffc00d09947 */ /* 0x002fea000383ffff */
.L_x_239:
[----:B------:R-:W-:Y:S05]  /*01f0*/  @P0 EXIT ;  /* 0x000000000000094d */ /* 0x000fea0003800000 */
[----:B------:R-:W1:Y:S01]  /*0200*/  S2UR UR5, SR_CgaCtaId ;  /* 0x00000000000579c3 */ /* 0x000e620000008800 */
[----:B------:R-:W-:-:S07]  /*0210*/  UMOV UR4, 0x400 ;  /* 0x0000040000047882 */ /* 0x000fce0000000000 */
[----:B0-----:R-:W0:Y:S01]  /*0220*/  LDC.64 R2, c[0x0][0x390] ;  /* 0x0000e400ff027b82 */ /* 0x001e220000000a00 */
[----:B-1----:R-:W-:Y:S01]  /*0230*/  ULEA UR4, UR5, UR4, 0x18 ;  /* 0x0000000405047291 */ /* 0x002fe2000f8ec0ff */
[----:B0-----:R-:W-:-:S08]  /*0240*/  IMAD.WIDE.U32 R2, R7, 0x4, R2 ;  /* 0x0000000407027825 */ /* 0x001fd000078e0002 */
[----:B------:R-:W0:Y:S04]  /*0250*/  LDS R5, [UR4] ;  /* 0x00000004ff057984 */ /* 0x000e280008000800 */
[----:B0-----:R-:W-:Y:S01]  /*0260*/  STG.E desc[UR6][R2.64], R5 ;  /* 0x0000000502007986 */ /* 0x001fe2000c101906 */
[----:B------:R-:W-:Y:S05]  /*0270*/  EXIT ;  /* 0x000000000000794d */ /* 0x000fea0003800000 */
.L_x_241:
        /* <DEDUP_REMOVED lines=16> */
.L_x_250:


//--------------------- .nv.shared._ZN3cub18CUB_300001_SM_10006detail6reduce28DeviceReduceSingleTileKernelINS2_10policy_hubIfyN4cuda3std3__44plusIfEEE10Policy1000EPfSC_iS9_ffNS7_10__identityEEEvT0_T1_T2_T3_T4_T6_ --------------------------
	.section	.nv.shared._ZN3cub18CUB_300001_SM_10006detail6reduce28DeviceReduceSingleTileKernelINS2_10policy_hubIfyN4cuda3std3__44plusIfEEE10Policy1000EPfSC_iS9_ffNS7_10__identityEEEvT0_T1_T2_T3_T4_T6_,"aw",@nobits
	.sectionflags	@""
	.align	16
.nv.shared._ZN3cub18CUB_300001_SM_10006detail6reduce28DeviceReduceSingleTileKernelINS2_10policy_hubIfyN4cuda3std3__44plusIfEEE10Policy1000EPfSC_iS9_ffNS7_10__identityEEEvT0_T1_T2_T3_T4_T6_:
	.zero		1072


//--------------------- .nv.shared.reserved.0     --------------------------
	.section	.nv.shared.reserved.0,"aw",@nobits
	.weak		__nv_reservedSMEM_offset_0_alias
	.size		__nv_reservedSMEM_offset_0_alias, 0, 64
	.other		__nv_reservedSMEM_offset_0_alias,@"STO_CUDA_RESERVED_SHARED STV_DEFAULT"
__nv_reservedSMEM_offset_0_alias:
	.zero		0
	.zero		64


//--------------------- .nv.global                --------------------------
	.section	.nv.global,"aw",@nobits
.nv.global:
	.type		_ZN34_INTERNAL_fb054817_4_k_cu_6f68b1fb6thrust24THRUST_300001_SM_1000_NS3seqE,@object
	.size		_ZN34_INTERNAL_fb054817_4_k_cu_6f68b1fb6thrust24THRUST_300001_SM_1000_NS3seqE,(_ZN34_INTERNAL_fb054817_4_k_cu_6f68b1fb4cuda3std3__48in_placeE - _ZN34_INTERNAL_fb054817_4_k_cu_6f68b1fb6thrust24THRUST_300001_SM_1000_NS3seqE)
_ZN34_INTERNAL_fb054817_4_k_cu_6f68b1fb6thrust24THRUST_300001_SM_1000_NS3seqE:
	.zero		1
	.type		_ZN34_INTERNAL_fb054817_4_k_cu_6f68b1fb4cuda3std3__48in_placeE,@object
	.size		_ZN34_INTERNAL_fb054817_4_k_cu_6f68b1fb4cuda3std3__48in_placeE,(_ZN34_INTERNAL_fb054817_4_k_cu_6f68b1fb4cuda3std6ranges3__45__cpo4sizeE - _ZN34_INTERNAL_fb054817_4_k_cu_6f68b1fb4cuda3std3__48in_placeE)
_ZN34_INTERNAL_fb054817_4_k_cu_6f68b1fb4cuda3std3__48in_placeE:
	.zero		1
	.type		_ZN34_INTERNAL_fb054817_4_k_cu_6f68b1fb4cuda3std6ranges3__45__cpo4sizeE,@object
	.size		_ZN34_INTERNAL_fb054817_4_k_cu_6f68b1fb4cuda3std6ranges3__45__cpo4sizeE,(_ZN34_INTERNAL_fb054817_4_k_cu_6f68b1fb6thrust24THRUST_300001_SM_1000_NS12placeholders2_3E - _ZN34_INTERNAL_fb054817_4_k_cu_6f68b1fb4cuda3std6ranges3__45__cpo4sizeE)
_ZN34_INTERNAL_fb054817_4_k_cu_6f68b1fb4cuda3std6ranges3__45__cpo4sizeE:
	.zero		1
	.type		_ZN34_INTERNAL_fb054817_4_k_cu_6f68b1fb6thrust24THRUST_300001_SM_1000_NS12placeholders2_3E,@object
	.size		_ZN34_INTERNAL_fb054817_4_k_cu_6f68b1fb6thrust24THRUST_300001_SM_1000_NS12placeholders2_3E,(_ZN34_INTERNAL_fb054817_4_k_cu_6f68b1fb4cuda3std3__45__cpo6cbeginE - _ZN34_INTERNAL_fb054817_4_k_cu_6f68b1fb6thrust24THRUST_300001_SM_1000_NS12placeholders2_3E)
_ZN34_INTERNAL_fb054817_4_k_cu_6f68b1fb6thrust24THRUST_300001_SM_1000_NS12placeholders2_3E:
	.zero		1
	.type		_ZN34_INTERNAL_fb054817_4_k_cu_6f68b1fb4cuda3std3__45__cpo6cbeginE,@object
	.size		_ZN34_INTERNAL_fb054817_4_k_cu_6f68b1fb4cuda3std3__45__cpo6cbeginE,(_ZN34_INTERNAL_fb054817_4_k_cu_6f68b1fb4cuda3std6ranges3__45__cpo6cbeginE - _ZN34_INTERNAL_fb054817_4_k_cu_6f68b1fb4cuda3std3__45__cpo6cbeginE)
_ZN34_INTERNAL_fb054817_4_k_cu_6f68b1fb4cuda3std3__45__cpo6cbeginE:
	.zero		1
	.type		_ZN34_INTERNAL_fb054817_4_k_cu_6f68b1fb4cuda3std6ranges3__45__cpo6cbeginE,@object
	.size		_ZN34_INTERNAL_fb054817_4_k_cu_6f68b1fb4cuda3std6ranges3__45__cpo6cbeginE,(_ZN34_INTERNAL_fb054817_4_k_cu_6f68b1fb6thrust24THRUST_300001_SM_1000_NS12placeholders2_7E - _ZN34_INTERNAL_fb054817_4_k_cu_6f68b1fb4cuda3std6ranges3__45__cpo6cbeginE)
_ZN34_INTERNAL_fb054817_4_k_cu_6f68b1fb4cuda3std6ranges3__45__cpo6cbeginE:
	.zero		1
	.type		_ZN34_INTERNAL_fb054817_4_k_cu_6f68b1fb6thrust24THRUST_300001_SM_1000_NS12placeholders2_7E,@object
	.size		_ZN34_INTERNAL_fb054817_4_k_cu_6f68b1fb6thrust24THRUST_300001_SM_1000_NS12placeholders2_7E,(_ZN34_INTERNAL_fb054817_4_k_cu_6f68b1fb4cuda3std3__45__cpo7crbeginE - _ZN34_INTERNAL_fb054817_4_k_cu_6f68b1fb6thrust24THRUST_300001_SM_1000_NS12placeholders2_7E)
_ZN34_INTERNAL_fb054817_4_k_cu_6f68b1fb6thrust24THRUST_300001_SM_1000_NS12placeholders2_7E:
	.zero		1
	.type		_ZN34_INTERNAL_fb054817_4_k_cu_6f68b1fb4cuda3std3__45__cpo7crbeginE,@object
	.size		_ZN34_INTERNAL_fb054817_4_k_cu_6f68b1fb4cuda3std3__45__cpo7crbeginE,(_ZN34_INTERNAL_fb054817_4_k_cu_6f68b1fb4cuda3std6ranges3__45__cpo4nextE - _ZN34_INTERNAL_fb054817_4_k_cu_6f68b1fb4cuda3std3__45__cpo7crbeginE)
_ZN34_INTERNAL_fb054817_4_k_cu_6f68b1fb4cuda3std3__45__cpo7crbeginE:
	.zero		1
	.type		_ZN34_INTERNAL_fb054817_4_k_cu_6f68b1fb4cuda3std6ranges3__45__cpo4nextE,@object
	.size		_ZN34_INTERNAL_fb054817_4_k_cu_6f68b1fb4cuda3std6ranges3__45__cpo4nextE,(_ZN34_INTERNAL_fb054817_4_k_cu_6f68b1fb4cuda3std6ranges3__45__cpo4swapE - _ZN34_INTERNAL_fb054817_4_k_cu_6f68b1fb4cuda3std6ranges3__45__cpo4nextE)
_ZN34_INTERNAL_fb054817_4_k_cu_6f68b1fb4cuda3std6ranges3__45__cpo4nextE:
	.zero		1
	.type		_ZN34_INTERNAL_fb054817_4_k_cu_6f68b1fb4cuda3std6ranges3__45__cpo4swapE,@object
	.size		_ZN34_INTERNAL_fb054817_4_k_cu_6f68b1fb4cuda3std6ranges3__45__cpo4swapE,(_ZN34_INTERNAL_fb054817_4_k_cu_6f68b1fb6thrust24THRUST_300001_SM_1000_NS8cuda_cub10par_nosyncE - _ZN34_INTERNAL_fb054817_4_k_cu_6f68b1fb4cuda3std6ranges3__45__cpo4swapE)
_ZN34_INTERNAL_fb054817_4_k_cu_6f68b1fb4cuda3std6ranges3__45__cpo4swapE:
	.zero		1
	.type		_ZN34_INTERNAL_fb054817_4_k_cu_6f68b1fb6thrust24THRUST_300001_SM_1000_NS8cuda_cub10par_nosyncE,@object
	.size		_ZN34_INTERNAL_fb054817_4_k_cu_6f68b1fb6thrust24THRUST_300001_SM_1000_NS8cuda_cub10par_nosyncE,(_ZN34_INTERNAL_fb054817_4_k_cu_6f68b1fb6thrust24THRUST_300001_SM_1000_NS12placeholders2_9E - _ZN34_INTERNAL_fb054817_4_k_cu_6f68b1fb6thrust24THRUST_300001_SM_1000_NS8cuda_cub10par_nosyncE)
_ZN34_INTERNAL_fb054817_4_k_cu_6f68b1fb6thrust24THRUST_300001_SM_1000_NS8cuda_cub10par_nosyncE:
	.zero		1
	.type		_ZN34_INTERNAL_fb054817_4_k_cu_6f68b1fb6thrust24THRUST_300001_SM_1000_NS12placeholders2_9E,@object
	.size		_ZN34_INTERNAL_fb054817_4_k_cu_6f68b1fb6thrust24THRUST_300001_SM_1000_NS12placeholders2_9E,(_ZN34_INTERNAL_fb054817_4_k_cu_6f68b1fb4cuda3std3__436_GLOBAL__N__fb054817_4_k_cu_6f68b1fb6ignoreE - _ZN34_INTERNAL_fb054817_4_k_cu_6f68b1fb6thrust24THRUST_300001_SM_1000_NS12placeholders2_9E)
_ZN34_INTERNAL_fb054817_4_k_cu_6f68b1fb6thrust24THRUST_300001_SM_1000_NS12placeholders2_9E:
	.zero		1
	.type		_ZN34_INTERNAL_fb054817_4_k_cu_6f68b1fb4cuda3std3__436_GLOBAL__N__fb054817_4_k_cu_6f68b1fb6ignoreE,@object
	.size		_ZN34_INTERNAL_fb054817_4_k_cu_6f68b1fb4cuda3std3__436_GLOBAL__N__fb054817_4_k_cu_6f68b1fb6ignoreE,(_ZN34_INTERNAL_fb054817_4_k_cu_6f68b1fb4cuda3std6ranges3__45__cpo4dataE - _ZN34_INTERNAL_fb054817_4_k_cu_6f68b1fb4cuda3std3__436_GLOBAL__N__fb054817_4_k_cu_6f68b1fb6ignoreE)
_ZN34_INTERNAL_fb054817_4_k_cu_6f68b1fb4cuda3std3__436_GLOBAL__N__fb054817_4_k_cu_6f68b1fb6ignoreE:
	.zero		1
	.type		_ZN34_INTERNAL_fb054817_4_k_cu_6f68b1fb4cuda3std6ranges3__45__cpo4dataE,@object
	.size		_ZN34_INTERNAL_fb054817_4_k_cu_6f68b1fb4cuda3std6ranges3__45__cpo4dataE,(_ZN34_INTERNAL_fb054817_4_k_cu_6f68b1fb6thrust24THRUST_300001_SM_1000_NS12placeholders2_1E - _ZN34_INTERNAL_fb054817_4_k_cu_6f68b1fb4cuda3std6ranges3__45__cpo4dataE)
_ZN34_INTERNAL_fb054817_4_k_cu_6f68b1fb4cuda3std6ranges3__45__cpo4dataE:
	.zero		1
	.type		_ZN34_INTERNAL_fb054817_4_k_cu_6f68b1fb6thrust24THRUST_300001_SM_1000_NS12placeholders2_1E,@object
	.size		_ZN34_INTERNAL_fb054817_4_k_cu_6f68b1fb6thrust24THRUST_300001_SM_1000_NS12placeholders2_1E,(_ZN34_INTERNAL_fb054817_4_k_cu_6f68b1fb4cuda3std3__45__cpo5beginE - _ZN34_INTERNAL_fb054817_4_k_cu_6f68b1fb6thrust24THRUST_300001_SM_1000_NS12placeholders2_1E)
_ZN34_INTERNAL_fb054817_4_k_cu_6f68b1fb6thrust24THRUST_300001_SM_1000_NS12placeholders2_1E:
	.zero		1
	.type		_ZN34_INTERNAL_fb054817_4_k_cu_6f68b1fb4cuda3std3__45__cpo5beginE,@object
	.size		_ZN34_INTERNAL_fb054817_4_k_cu_6f68b1fb4cuda3std3__45__cpo5beginE,(_ZN34_INTERNAL_fb054817_4_k_cu_6f68b1fb4cuda3std6ranges3__45__cpo5beginE - _ZN34_INTERNAL_fb054817_4_k_cu_6f68b1fb4cuda3std3__45__cpo5beginE)
_ZN34_INTERNAL_fb054817_4_k_cu_6f68b1fb4cuda3std3__45__cpo5beginE:
	.zero		1
	.type		_ZN34_INTERNAL_fb054817_4_k_cu_6f68b1fb4cuda3std6ranges3__45__cpo5beginE,@object
	.size		_ZN34_INTERNAL_fb054817_4_k_cu_6f68b1fb4cuda3std6ranges3__45__cpo5beginE,(_ZN34_INTERNAL_fb054817_4_k_cu_6f68b1fb6thrust24THRUST_300001_SM_1000_NS12placeholders2_5E - _ZN34_INTERNAL_fb054817_4_k_cu_6f68b1fb4cuda3std6ranges3__45__cpo5beginE)
_ZN34_INTERNAL_fb054817_4_k_cu_6f68b1fb4cuda3std6ranges3__45__cpo5beginE:
	.zero		1
	.type		_ZN34_INTERNAL_fb054817_4_k_cu_6f68b1fb6thrust24THRUST_300001_SM_1000_NS12placeholders2_5E,@object
	.size		_ZN34_INTERNAL_fb054817_4_k_cu_6f68b1fb6thrust24THRUST_300001_SM_1000_NS12placeholders2_5E,(_ZN34_INTERNAL_fb054817_4_k_cu_6f68b1fb4cuda3std3__45__cpo6rbeginE - _ZN34_INTERNAL_fb054817_4_k_cu_6f68b1fb6thrust24THRUST_300001_SM_1000_NS12placeholders2_5E)
_ZN34_INTERNAL_fb054817_4_k_cu_6f68b1fb6thrust24THRUST_300001_SM_1000_NS12placeholders2_5E:
	.zero		1
	.type		_ZN34_INTERNAL_fb054817_4_k_cu_6f68b1fb4cuda3std3__45__cpo6rbeginE,@object
	.size		_ZN34_INTERNAL_fb054817_4_k_cu_6f68b1fb4cuda3std3__45__cpo6rbeginE,(_ZN34_INTERNAL_fb054817_4_k_cu_6f68b1fb4cuda3std6ranges3__45__cpo7advanceE - _ZN34_INTERNAL_fb054817_4_k_cu_6f68b1fb4cuda3std3__45__cpo6rbeginE)
_ZN34_INTERNAL_fb054817_4_k_cu_6f68b1fb4cuda3std3__45__cpo6rbeginE:
	.zero		1
	.type		_ZN34_INTERNAL_fb054817_4_k_cu_6f68b1fb4cuda3std6ranges3__45__cpo7advanceE,@object
	.size		_ZN34_INTERNAL_fb054817_4_k_cu_6f68b1fb4cuda3std6ranges3__45__cpo7advanceE,(_ZN34_INTERNAL_fb054817_4_k_cu_6f68b1fb4cuda3std3__47nulloptE - _ZN34_INTERNAL_fb054817_4_k_cu_6f68b1fb4cuda3std6ranges3__45__cpo7advanceE)
_ZN34_INTERNAL_fb054817_4_k_cu_6f68b1fb4cuda3std6ranges3__45__cpo7advanceE:
	.zero		1
	.type		_ZN34_INTERNAL_fb054817_4_k_cu_6f68b1fb4cuda3std3__47nulloptE,@object
	.size		_ZN34_INTERNAL_fb054817_4_k_cu_6f68b1fb4cuda3std3__47nulloptE,(_ZN34_INTERNAL_fb054817_4_k_cu_6f68b1fb4cuda3std6ranges3__45__cpo8distanceE - _ZN34_INTERNAL_fb054817_4_k_cu_6f68b1fb4cuda3std3__47nulloptE)
_ZN34_INTERNAL_fb054817_4_k_cu_6f68b1fb4cuda3std3__47nulloptE:
	.zero		1
	.type		_ZN34_INTERNAL_fb054817_4_k_cu_6f68b1fb4cuda3std6ranges3__45__cpo8distanceE,@object
	.size		_ZN34_INTERNAL_fb054817_4_k_cu_6f68b1fb4cuda3std6ranges3__45__cpo8distanceE,(_ZN34_INTERNAL_fb054817_4_k_cu_6f68b1fb6thrust24THRUST_300001_SM_1000_NS12placeholders3_10E - _ZN34_INTERNAL_fb054817_4_k_cu_6f68b1fb4cuda3std6ranges3__45__cpo8distanceE)
_ZN34_INTERNAL_fb054817_4_k_cu_6f68b1fb4cuda3std6ranges3__45__cpo8distanceE:
	.zero		1
	.type		_ZN34_INTERNAL_fb054817_4_k_cu_6f68b1fb6thrust24THRUST_300001_SM_1000_NS12placeholders3_10E,@object
	.size		_ZN34_INTERNAL_fb054817_4_k_cu_6f68b1fb6thrust24THRUST_300001_SM_1000_NS12placeholders3_10E,(_ZN34_INTERNAL_fb054817_4_k_cu_6f68b1fb4cuda3std3__419piecewise_constructE - _ZN34_INTERNAL_fb054817_4_k_cu_6f68b1fb6thrust24THRUST_300001_SM_1000_NS12placeholders3_10E)
_ZN34_INTERNAL_fb054817_4_k_cu_6f68b1fb6thrust24THRUST_300001_SM_1000_NS12placeholders3_10E:
	.zero		1
	.type		_ZN34_INTERNAL_fb054817_4_k_cu_6f68b1fb4cuda3std3__419piecewise_constructE,@object
	.size		_ZN34_INTERNAL_fb054817_4_k_cu_6f68b1fb4cuda3std3__419piecewise_constructE,(_ZN34_INTERNAL_fb054817_4_k_cu_6f68b1fb4cuda3std6ranges3__45__cpo5cdataE - _ZN34_INTERNAL_fb054817_4_k_cu_6f68b1fb4cuda3std3__419piecewise_constructE)
_ZN34_INTERNAL_fb054817_4_k_cu_6f68b1fb4cuda3std3__419piecewise_constructE:
	.zero		1
	.type		_ZN34_INTERNAL_fb054817_4_k_cu_6f68b1fb4cuda3std6ranges3__45__cpo5cdataE,@object
	.size		_ZN34_INTERNAL_fb054817_4_k_cu_6f68b1fb4cuda3std6ranges3__45__cpo5cdataE,(_ZN34_INTERNAL_fb054817_4_k_cu_6f68b1fb6thrust24THRUST_300001_SM_1000_NS12placeholders2_2E - _ZN34_INTERNAL_fb054817_4_k_cu_6f68b1fb4cuda3std6ranges3__45__cpo5cdataE)
_ZN34_INTERNAL_fb054817_4_k_cu_6f68b1fb4cuda3std6ranges3__45__cpo5cdataE:
	.zero		1
	.type		_ZN34_INTERNAL_fb054817_4_k_cu_6f68b1fb6thrust24THRUST_300001_SM_1000_NS12placeholders2_2E,@object
	.size		_ZN34_INTERNAL_fb054817_4_k_cu_6f68b1fb6thrust24THRUST_300001_SM_1000_NS12placeholders2_2E,(_ZN34_INTERNAL_fb054817_4_k_cu_6f68b1fb4cuda3std3__45__cpo3endE - _ZN34_INTERNAL_fb054817_4_k_cu_6f68b1fb6thrust24THRUST_300001_SM_1000_NS12placeholders2_2E)
_ZN34_INTERNAL_fb054817_4_k_cu_6f68b1fb6thrust24THRUST_300001_SM_1000_NS12placeholders2_2E:
	.zero		1
	.type		_ZN34_INTERNAL_fb054817_4_k_cu_6f68b1fb4cuda3std3__45__cpo3endE,@object
	.size		_ZN34_INTERNAL_fb054817_4_k_cu_6f68b1fb4cuda3std3__45__cpo3endE,(_ZN34_INTERNAL_fb054817_4_k_cu_6f68b1fb4cuda3std6ranges3__45__cpo3endE - _ZN34_INTERNAL_fb054817_4_k_cu_6f68b1fb4cuda3std3__45__cpo3endE)
_ZN34_INTERNAL_fb054817_4_k_cu_6f68b1fb4cuda3std3__45__cpo3endE:
	.zero		1
	.type		_ZN34_INTERNAL_fb054817_4_k_cu_6f68b1fb4cuda3std6ranges3__45__cpo3endE,@object
	.size		_ZN34_INTERNAL_fb054817_4_k_cu_6f68b1fb4cuda3std6ranges3__45__cpo3endE,(_ZN34_INTERNAL_fb054817_4_k_cu_6f68b1fb6thrust24THRUST_300001_SM_1000_NS12placeholders2_6E - _ZN34_INTERNAL_fb054817_4_k_cu_6f68b1fb4cuda3std6ranges3__45__cpo3endE)
_ZN34_INTERNAL_fb054817_4_k_cu_6f68b1fb4cuda3std6ranges3__45__cpo3endE:
	.zero		1
	.type		_ZN34_INTERNAL_fb054817_4_k_cu_6f68b1fb6thrust24THRUST_300001_SM_1000_NS12placeholders2_6E,@object
	.size		_ZN34_INTERNAL_fb054817_4_k_cu_6f68b1fb6thrust24THRUST_300001_SM_1000_NS12placeholders2_6E,(_ZN34_INTERNAL_fb054817_4_k_cu_6f68b1fb4cuda3std3__45__cpo4rendE - _ZN34_INTERNAL_fb054817_4_k_cu_6f68b1fb6thrust24THRUST_300001_SM_1000_NS12placeholders2_6E)
_ZN34_INTERNAL_fb054817_4_k_cu_6f68b1fb6thrust24THRUST_300001_SM_1000_NS12placeholders2_6E:
	.zero		1
	.type		_ZN34_INTERNAL_fb054817_4_k_cu_6f68b1fb4cuda3std3__45__cpo4rendE,@object
	.size		_ZN34_INTERNAL_fb054817_4_k_cu_6f68b1fb4cuda3std3__45__cpo4rendE,(_ZN34_INTERNAL_fb054817_4_k_cu_6f68b1fb4cuda3std6ranges3__45__cpo9iter_swapE - _ZN34_INTERNAL_fb054817_4_k_cu_6f68b1fb4cuda3std3__45__cpo4rendE)
_ZN34_INTERNAL_fb054817_4_k_cu_6f68b1fb4cuda3std3__45__cpo4rendE:
	.zero		1
	.type		_ZN34_INTERNAL_fb054817_4_k_cu_6f68b1fb4cuda3std6ranges3__45__cpo9iter_swapE,@object
	.size		_ZN34_INTERNAL_fb054817_4_k_cu_6f68b1fb4cuda3std6ranges3__45__cpo9iter_swapE,(_ZN34_INTERNAL_fb054817_4_k_cu_6f68b1fb4cuda3std3__48unexpectE - _ZN34_INTERNAL_fb054817_4_k_cu_6f68b1fb4cuda3std6ranges3__45__cpo9iter_swapE)
_ZN34_INTERNAL_fb054817_4_k_cu_6f68b1fb4cuda3std6ranges3__45__cpo9iter_swapE:
	.zero		1
	.type		_ZN34_INTERNAL_fb054817_4_k_cu_6f68b1fb4cuda3std3__48unexpectE,@object
	.size		_ZN34_INTERNAL_fb054817_4_k_cu_6f68b1fb4cuda3std3__48unexpectE,(_ZN34_INTERNAL_fb054817_4_k_cu_6f68b1fb6thrust24THRUST_300001_SM_1000_NS8cuda_cub3parE - _ZN34_INTERNAL_fb054817_4_k_cu_6f68b1fb4cuda3std3__48unexpectE)
_ZN34_INTERNAL_fb054817_4_k_cu_6f68b1fb4cuda3std3__48unexpectE:
	.zero		1
	.type		_ZN34_INTERNAL_fb054817_4_k_cu_6f68b1fb6thrust24THRUST_300001_SM_1000_NS8cuda_cub3parE,@object
	.size		_ZN34_INTERNAL_fb054817_4_k_cu_6f68b1fb6thrust24THRUST_300001_SM_1000_NS8cuda_cub3parE,(_ZN34_INTERNAL_fb054817_4_k_cu_6f68b1fb6thrust24THRUST_300001_SM_1000_NS12placeholders2_4E - _ZN34_INTERNAL_fb054817_4_k_cu_6f68b1fb6thrust24THRUST_300001_SM_1000_NS8cuda_cub3parE)
_ZN34_INTERNAL_fb054817_4_k_cu_6f68b1fb6thrust24THRUST_300001_SM_1000_NS8cuda_cub3parE:
	.zero		1
	.type		_ZN34_INTERNAL_fb054817_4_k_cu_6f68b1fb6thrust24THRUST_300001_SM_1000_NS12placeholders2_4E,@object
	.size		_ZN34_INTERNAL_fb054817_4_k_cu_6f68b1fb6thrust24THRUST_300001_SM_1000_NS12placeholders2_4E,(_ZN34_INTERNAL_fb054817_4_k_cu_6f68b1fb4cuda3std3__45__cpo4cendE - _ZN34_INTERNAL_fb054817_4_k_cu_6f68b1fb6thrust24THRUST_300001_SM_1000_NS12placeholders2_4E)
_ZN34_INTERNAL_fb054817_4_k_cu_6f68b1fb6thrust24THRUST_300001_SM_1000_NS12placeholders2_4E:
	.zero		1
	.type		_ZN34_INTERNAL_fb054817_4_k_cu_6f68b1fb4cuda3std3__45__cpo4cendE,@object
	.size		_ZN34_INTERNAL_fb054817_4_k_cu_6f68b1fb4cuda3std3__45__cpo4cendE,(_ZN34_INTERNAL_fb054817_4_k_cu_6f68b1fb4cuda3std6ranges3__45__cpo4cendE - _ZN34_INTERNAL_fb054817_4_k_cu_6f68b1fb4cuda3std3__45__cpo4cendE)
_ZN34_INTERNAL_fb054817_4_k_cu_6f68b1fb4cuda3std3__45__cpo4cendE:
	.zero		1
	.type		_ZN34_INTERNAL_fb054817_4_k_cu_6f68b1fb4cuda3std6ranges3__45__cpo4cendE,@object
	.size		_ZN34_INTERNAL_fb054817_4_k_cu_6f68b1fb4cuda3std6ranges3__45__cpo4cendE,(_ZN34_INTERNAL_fb054817_4_k_cu_6f68b1fb4cuda3std3__420unreachable_sentinelE - _ZN34_INTERNAL_fb054817_4_k_cu_6f68b1fb4cuda3std6ranges3__45__cpo4cendE)
_ZN34_INTERNAL_fb054817_4_k_cu_6f68b1fb4cuda3std6ranges3__45__cpo4cendE:
	.zero		1
	.type		_ZN34_INTERNAL_fb054817_4_k_cu_6f68b1fb4cuda3std3__420unreachable_sentinelE,@object
	.size		_ZN34_INTERNAL_fb054817_4_k_cu_6f68b1fb4cuda3std3__420unreachable_sentinelE,(_ZN34_INTERNAL_fb054817_4_k_cu_6f68b1fb4cuda3std6ranges3__45__cpo5ssizeE - _ZN34_INTERNAL_fb054817_4_k_cu_6f68b1fb4cuda3std3__420unreachable_sentinelE)
_ZN34_INTERNAL_fb054817_4_k_cu_6f68b1fb4cuda3std3__420unreachable_sentinelE:
	.zero		1
	.type		_ZN34_INTERNAL_fb054817_4_k_cu_6f68b1fb4cuda3std6ranges3__45__cpo5ssizeE,@object
	.size		_ZN34_INTERNAL_fb054817_4_k_cu_6f68b1fb4cuda3std6ranges3__45__cpo5ssizeE,(_ZN34_INTERNAL_fb054817_4_k_cu_6f68b1fb6thrust24THRUST_300001_SM_1000_NS12placeholders2_8E - _ZN34_INTERNAL_fb054817_4_k_cu_6f68b1fb4cuda3std6ranges3__45__cpo5ssizeE)
_ZN34_INTERNAL_fb054817_4_k_cu_6f68b1fb4cuda3std6ranges3__45__cpo5ssizeE:
	.zero		1
	.type		_ZN34_INTERNAL_fb054817_4_k_cu_6f68b1fb6thrust24THRUST_300001_SM_1000_NS12placeholders2_8E,@object
	.size		_ZN34_INTERNAL_fb054817_4_k_cu_6f68b1fb6thrust24THRUST_300001_SM_1000_NS12placeholders2_8E,(_ZN34_INTERNAL_fb054817_4_k_cu_6f68b1fb4cuda3std3__45__cpo5crendE - _ZN34_INTERNAL_fb054817_4_k_cu_6f68b1fb6thrust24THRUST_300001_SM_1000_NS12placeholders2_8E)
_ZN34_INTERNAL_fb054817_4_k_cu_6f68b1fb6thrust24THRUST_300001_SM_1000_NS12placeholders2_8E:
	.zero		1
	.type		_ZN34_INTERNAL_fb054817_4_k_cu_6f68b1fb4cuda3std3__45__cpo5crendE,@object
	.size		_ZN34_INTERNAL_fb054817_4_k_cu_6f68b1fb4cuda3std3__45__cpo5crendE,(_ZN34_INTERNAL_fb054817_4_k_cu_6f68b1fb4cuda3std6ranges3__45__cpo4prevE - _ZN34_INTERNAL_fb054817_4_k_cu_6f68b1fb4cuda3std3__45__cpo5crendE)
_ZN34_INTERNAL_fb054817_4_k_cu_6f68b1fb4cuda3std3__45__cpo5crendE:
	.zero		1
	.type		_ZN34_INTERNAL_fb054817_4_k_cu_6f68b1fb4cuda3std6ranges3__45__cpo4prevE,@object
	.size		_ZN34_INTERNAL_fb054817_4_k_cu_6f68b1fb4cuda3std6ranges3__45__cpo4prevE,(_ZN34_INTERNAL_fb054817_4_k_cu_6f68b1fb4cuda3std6ranges3__45__cpo9iter_moveE - _ZN34_INTERNAL_fb054817_4_k_cu_6f68b1fb4cuda3std6ranges3__45__cpo4prevE)
_ZN34_INTERNAL_fb054817_4_k_cu_6f68b1fb4cuda3std6ranges3__45__cpo4prevE:
	.zero		1
	.type		_ZN34_INTERNAL_fb054817_4_k_cu_6f68b1fb4cuda3std6ranges3__45__cpo9iter_moveE,@object
	.size		_ZN34_INTERNAL_fb054817_4_k_cu_6f68b1fb4cuda3std6ranges3__45__cpo9iter_moveE,(_ZN34_INTERNAL_fb054817_4_k_cu_6f68b1fb6thrust24THRUST_300001_SM_1000_NS6system6detail10sequential3seqE - _ZN34_INTERNAL_fb054817_4_k_cu_6f68b1fb4cuda3std6ranges3__45__cpo9iter_moveE)
_ZN34_INTERNAL_fb054817_4_k_cu_6f68b1fb4cuda3std6ranges3__45__cpo9iter_moveE:
	.zero		1
	.type		_ZN34_INTERNAL_fb054817_4_k_cu_6f68b1fb6thrust24THRUST_300001_SM_1000_NS6system6detail10sequential3seqE,@object
	.size		_ZN34_INTERNAL_fb054817_4_k_cu_6f68b1fb6thrust24THRUST_300001_SM_1000_NS6system6detail10sequential3seqE,(.L_31 - _ZN34_INTERNAL_fb054817_4_k_cu_6f68b1fb6thrust24THRUST_300001_SM_1000_NS6system6detail10sequential3seqE)
_ZN34_INTERNAL_fb054817_4_k_cu_6f68b1fb6thrust24THRUST_300001_SM_1000_NS6system6detail10sequential3seqE:
	.zero		1
.L_31:


//--------------------- .nv.shared._ZN3cub18CUB_300001_SM_10006detail6reduce18DeviceReduceKernelINS2_10policy_hubIfyN4cuda3std3__44plusIfEEE10Policy1000EN6thrust24THRUST_300001_SM_1000_NS10device_ptrIfEEyS9_fNS7_10__identityEEEvT0_PT3_T1_NS0_13GridEvenShareISK_EET2_T4_ --------------------------
	.section	.nv.shared._ZN3cub18CUB_300001_SM_10006detail6reduce18DeviceReduceKernelINS2_10policy_hubIfyN4cuda3std3__44plusIfEEE10Policy1000EN6thrust24THRUST_300001_SM_1000_NS10device_ptrIfEEyS9_fNS7_10__identityEEEvT0_PT3_T1_NS0_13GridEvenShareISK_EET2_T4_,"aw",@nobits
	.sectionflags	@""
	.align	16
.nv.shared._ZN3cub18CUB_300001_SM_10006detail6reduce18DeviceReduceKernelINS2_10policy_hubIfyN4cuda3std3__44plusIfEEE10Policy1000EN6thrust24THRUST_300001_SM_1000_NS10device_ptrIfEEyS9_fNS7_10__identityEEEvT0_PT3_T1_NS0_13GridEvenShareISK_EET2_T4_:
	.zero		1072


//--------------------- .nv.shared._ZN3cub18CUB_300001_SM_10006detail6reduce28DeviceReduceSingleTileKernelINS2_10policy_hubIfyN4cuda3std3__44plusIfEEE10Policy1000EN6thrust24THRUST_300001_SM_1000_NS10device_ptrIfEEPfyS9_ffNS7_10__identityEEEvT0_T1_T2_T3_T4_T6_ --------------------------
	.section	.nv.shared._ZN3cub18CUB_300001_SM_10006detail6reduce28DeviceReduceSingleTileKernelINS2_10policy_hubIfyN4cuda3std3__44plusIfEEE10Policy1000EN6thrust24THRUST_300001_SM_1000_NS10device_ptrIfEEPfyS9_ffNS7_10__identityEEEvT0_T1_T2_T3_T4_T6_,"aw",@nobits
	.sectionflags	@""
	.align	16
.nv.shared._ZN3cub18CUB_300001_SM_10006detail6reduce28DeviceReduceSingleTileKernelINS2_10policy_hubIfyN4cuda3std3__44plusIfEEE10Policy1000EN6thrust24THRUST_300001_SM_1000_NS10device_ptrIfEEPfyS9_ffNS7_10__identityEEEvT0_T1_T2_T3_T4_T6_:
	.zero		1072


//--------------------- .nv.shared._ZN3cub18CUB_300001_SM_10006detail6reduce28DeviceReduceSingleTileKernelINS2_10policy_hubIfjN4cuda3std3__44plusIfEEE10Policy1000EPfSC_iS9_ffNS7_10__identityEEEvT0_T1_T2_T3_T4_T6_ --------------------------
	.section	.nv.shared._ZN3cub18CUB_300001_SM_10006detail6reduce28DeviceReduceSingleTileKernelINS2_10policy_hubIfjN4cuda3std3__44plusIfEEE10Policy1000EPfSC_iS9_ffNS7_10__identityEEEvT0_T1_T2_T3_T4_T6_,"aw",@nobits
	.sectionflags	@""
	.align	16
.nv.shared._ZN3cub18CUB_300001_SM_10006detail6reduce28DeviceReduceSingleTileKernelINS2_10policy_hubIfjN4cuda3std3__44plusIfEEE10Policy1000EPfSC_iS9_ffNS7_10__identityEEEvT0_T1_T2_T3_T4_T6_:
	.zero		1120


//--------------------- .nv.shared._ZN3cub18CUB_300001_SM_10006detail6reduce18DeviceReduceKernelINS2_10policy_hubIfjN4cuda3std3__44plusIfEEE10Policy1000EN6thrust24THRUST_300001_SM_1000_NS10device_ptrIfEEjS9_fNS7_10__identityEEEvT0_PT3_T1_NS0_13GridEvenShareISK_EET2_T4_ --------------------------
	.section	.nv.shared._ZN3cub18CUB_300001_SM_10006detail6reduce18DeviceReduceKernelINS2_10policy_hubIfjN4cuda3std3__44plusIfEEE10Policy1000EN6thrust24THRUST_300001_SM_1000_NS10device_ptrIfEEjS9_fNS7_10__identityEEEvT0_PT3_T1_NS0_13GridEvenShareISK_EET2_T4_,"aw",@nobits
	.sectionflags	@""
	.align	16
.nv.shared._ZN3cub18CUB_300001_SM_10006detail6reduce18DeviceReduceKernelINS2_10policy_hubIfjN4cuda3std3__44plusIfEEE10Policy1000EN6thrust24THRUST_300001_SM_1000_NS10device_ptrIfEEjS9_fNS7_10__identityEEEvT0_PT3_T1_NS0_13GridEvenShareISK_EET2_T4_:
	.zero		1120


//--------------------- .nv.shared._ZN3cub18CUB_300001_SM_10006detail6reduce28DeviceReduceSingleTileKernelINS2_10policy_hubIfjN4cuda3std3__44plusIfEEE10Policy1000EN6thrust24THRUST_300001_SM_1000_NS10device_ptrIfEEPfjS9_ffNS7_10__identityEEEvT0_T1_T2_T3_T4_T6_ --------------------------
	.section	.nv.shared._ZN3cub18CUB_300001_SM_10006detail6reduce28DeviceReduceSingleTileKernelINS2_10policy_hubIfjN4cuda3std3__44plusIfEEE10Policy1000EN6thrust24THRUST_300001_SM_1000_NS10device_ptrIfEEPfjS9_ffNS7_10__identityEEEvT0_T1_T2_T3_T4_T6_,"aw",@nobits
	.sectionflags	@""
	.align	16
.nv.shared._ZN3cub18CUB_300001_SM_10006detail6reduce28DeviceReduceSingleTileKernelINS2_10policy_hubIfjN4cuda3std3__44plusIfEEE10Policy1000EN6thrust24THRUST_300001_SM_1000_NS10device_ptrIfEEPfjS9_ffNS7_10__identityEEEvT0_T1_T2_T3_T4_T6_:
	.zero		1120


//--------------------- .nv.shared._ZN3cub18CUB_300001_SM_10006detail11EmptyKernelIvEEvv --------------------------
	.section	.nv.shared._ZN3cub18CUB_300001_SM_10006detail11EmptyKernelIvEEvv,"aw",@nobits
	.sectionflags	@""
	.align	16
	.zero		1024


//--------------------- .nv.shared._Z25reduction_Kernel_improvediPfS_ --------------------------
	.section	.nv.shared._Z25reduction_Kernel_improvediPfS_,"aw",@nobits
	.sectionflags	@""
	.align	16
	.zero		1024


//--------------------- .nv.shared._Z16reduction_KerneliPfS_ --------------------------
	.section	.nv.shared._Z16reduction_KerneliPfS_,"aw",@nobits
	.sectionflags	@""
	.align	16
	.zero		1024


//--------------------- .nv.constant0._ZN3cub18CUB_300001_SM_10006detail6reduce28DeviceReduceSingleTileKernelINS2_10policy_hubIfyN4cuda3std3__44plusIfEEE10Policy1000EPfSC_iS9_ffNS7_10__identityEEEvT0_T1_T2_T3_T4_T6_ --------------------------
	.section	.nv.constant0._ZN3cub18CUB_300001_SM_10006detail6reduce28DeviceReduceSingleTileKernelINS2_10policy_hubIfyN4cuda3std3__44plusIfEEE10Policy1000EPfSC_iS9_ffNS7_10__identityEEEvT0_T1_T2_T3_T4_T6_,"a",@progbits
	.sectionflags	@""
	.align	4
.nv.constant0._ZN3cub18CUB_300001_SM_10006detail6reduce28DeviceReduceSingleTileKernelINS2_10policy_hubIfyN4cuda3std3__44plusIfEEE10Policy1000EPfSC_iS9_ffNS7_10__identityEEEvT0_T1_T2_T3_T4_T6_:
	.zero		925


//--------------------- .nv.constant0._ZN3cub18CUB_300001_SM_10006detail6reduce18DeviceReduceKernelINS2_10policy_hubIfyN4cuda3std3__44plusIfEEE10Policy1000EN6thrust24THRUST_300001_SM_1000_NS10device_ptrIfEEyS9_fNS7_10__identityEEEvT0_PT3_T1_NS0_13GridEvenShareISK_EET2_T4_ --------------------------
	.section	.nv.constant0._ZN3cub18CUB_300001_SM_10006detail6reduce18DeviceReduceKernelINS2_10policy_hubIfyN4cuda3std3__44plusIfEEE10Policy1000EN6thrust24THRUST_300001_SM_1000_NS10device_ptrIfEEyS9_fNS7_10__identityEEEvT0_PT3_T1_NS0_13GridEvenShareISK_EET2_T4_,"a",@progbits
	.sectionflags	@""
	.align	4
.nv.constant0._ZN3cub18CUB_300001_SM_10006detail6reduce18DeviceReduceKernelINS2_10policy_hubIfyN4cuda3std3__44plusIfEEE10Policy1000EN6thrust24THRUST_300001_SM_1000_NS10device_ptrIfEEyS9_fNS7_10__identityEEEvT0_PT3_T1_NS0_13GridEvenShareISK_EET2_T4_:
	.zero		994


//--------------------- .nv.constant0._ZN3cub18CUB_300001_SM_10006detail6reduce28DeviceReduceSingleTileKernelINS2_10policy_hubIfyN4cuda3std3__44plusIfEEE10Policy1000EN6thrust24THRUST_300001_SM_1000_NS10device_ptrIfEEPfyS9_ffNS7_10__identityEEEvT0_T1_T2_T3_T4_T6_ --------------------------
	.section	.nv.constant0._ZN3cub18CUB_300001_SM_10006detail6reduce28DeviceReduceSingleTileKernelINS2_10policy_hubIfyN4cuda3std3__44plusIfEEE10Policy1000EN6thrust24THRUST_300001_SM_1000_NS10device_ptrIfEEPfyS9_ffNS7_10__identityEEEvT0_T1_T2_T3_T4_T6_,"a",@progbits
	.sectionflags	@""
	.align	4
.nv.constant0._ZN3cub18CUB_300001_SM_10006detail6reduce28DeviceReduceSingleTileKernelINS2_10policy_hubIfyN4cuda3std3__44plusIfEEE10Policy1000EN6thrust24THRUST_300001_SM_1000_NS10device_ptrIfEEPfyS9_ffNS7_10__identityEEEvT0_T1_T2_T3_T4_T6_:
	.zero		929


//--------------------- .nv.constant0._ZN3cub18CUB_300001_SM_10006detail6reduce28DeviceReduceSingleTileKernelINS2_10policy_hubIfjN4cuda3std3__44plusIfEEE10Policy1000EPfSC_iS9_ffNS7_10__identityEEEvT0_T1_T2_T3_T4_T6_ --------------------------
	.section	.nv.constant0._ZN3cub18CUB_300001_SM_10006detail6reduce28DeviceReduceSingleTileKernelINS2_10policy_hubIfjN4cuda3std3__44plusIfEEE10Policy1000EPfSC_iS9_ffNS7_10__identityEEEvT0_T1_T2_T3_T4_T6_,"a",@progbits
	.sectionflags	@""
	.align	4
.nv.constant0._ZN3cub18CUB_300001_SM_10006detail6reduce28DeviceReduceSingleTileKernelINS2_10policy_hubIfjN4cuda3std3__44plusIfEEE10Policy1000EPfSC_iS9_ffNS7_10__identityEEEvT0_T1_T2_T3_T4_T6_:
	.zero		925


//--------------------- .nv.constant0._ZN3cub18CUB_300001_SM_10006detail6reduce18DeviceReduceKernelINS2_10policy_hubIfjN4cuda3std3__44plusIfEEE10Policy1000EN6thrust24THRUST_300001_SM_1000_NS10device_ptrIfEEjS9_fNS7_10__identityEEEvT0_PT3_T1_NS0_13GridEvenShareISK_EET2_T4_ --------------------------
	.section	.nv.constant0._ZN3cub18CUB_300001_SM_10006detail6reduce18DeviceReduceKernelINS2_10policy_hubIfjN4cuda3std3__44plusIfEEE10Policy1000EN6thrust24THRUST_300001_SM_1000_NS10device_ptrIfEEjS9_fNS7_10__identityEEEvT0_PT3_T1_NS0_13GridEvenShareISK_EET2_T4_,"a",@progbits
	.sectionflags	@""
	.align	4
.nv.constant0._ZN3cub18CUB_300001_SM_10006detail6reduce18DeviceReduceKernelINS2_10policy_hubIfjN4cuda3std3__44plusIfEEE10Policy1000EN6thrust24THRUST_300001_SM_1000_NS10device_ptrIfEEjS9_fNS7_10__identityEEEvT0_PT3_T1_NS0_13GridEvenShareISK_EET2_T4_:
	.zero		958


//--------------------- .nv.constant0._ZN3cub18CUB_300001_SM_10006detail6reduce28DeviceReduceSingleTileKernelINS2_10policy_hubIfjN4cuda3std3__44plusIfEEE10Policy1000EN6thrust24THRUST_300001_SM_1000_NS10device_ptrIfEEPfjS9_ffNS7_10__identityEEEvT0_T1_T2_T3_T4_T6_ --------------------------
	.section	.nv.constant0._ZN3cub18CUB_300001_SM_10006detail6reduce28DeviceReduceSingleTileKernelINS2_10policy_hubIfjN4cuda3std3__44plusIfEEE10Policy1000EN6thrust24THRUST_300001_SM_1000_NS10device_ptrIfEEPfjS9_ffNS7_10__identityEEEvT0_T1_T2_T3_T4_T6_,"a",@progbits
	.sectionflags	@""
	.align	4
.nv.constant0._ZN3cub18CUB_300001_SM_10006detail6reduce28DeviceReduceSingleTileKernelINS2_10policy_hubIfjN4cuda3std3__44plusIfEEE10Policy1000EN6thrust24THRUST_300001_SM_1000_NS10device_ptrIfEEPfjS9_ffNS7_10__identityEEEvT0_T1_T2_T3_T4_T6_:
	.zero		925


//--------------------- .nv.constant0._ZN3cub18CUB_300001_SM_10006detail11EmptyKernelIvEEvv --------------------------
	.section	.nv.constant0._ZN3cub18CUB_300001_SM_10006detail11EmptyKernelIvEEvv,"a",@progbits
	.sectionflags	@""
	.align	4
.nv.constant0._ZN3cub18CUB_300001_SM_10006detail11EmptyKernelIvEEvv:
	.zero		896


//--------------------- .nv.constant0._Z25reduction_Kernel_improvediPfS_ --------------------------
	.section	.nv.constant0._Z25reduction_Kernel_improvediPfS_,"a",@progbits
	.sectionflags	@""
	.align	4
.nv.constant0._Z25reduction_Kernel_improvediPfS_:
	.zero		920


//--------------------- .nv.constant0._Z16reduction_KerneliPfS_ --------------------------
	.section	.nv.constant0._Z16reduction_KerneliPfS_,"a",@progbits
	.sectionflags	@""
	.align	4
.nv.constant0._Z16reduction_KerneliPfS_:
	.zero		920


//--------------------- SYMBOLS --------------------------

	.type		.nv.reservedSmem.offset0,@object
	.size		.nv.reservedSmem.offset0,0x4
	.type		.nv.reservedSmem.cap,@object
	.size		.nv.reservedSmem.cap,0x4
